	.target	sm_100a

	.elftype	@"ET_EXEC"


//--------------------- .note.nv.tkinfo           --------------------------
	.section	.note.nv.tkinfo,"",@"SHT_NOTE"
	.sectionflags	@"SHF_NOTE_NV_TKINFO"
	.tkinfo
        /*0018*/ 	.word	0x00000002
        /*0030*/ 	.string	""
        /*0030*/ 	.string	"ptxas"
        /*0030*/ 	.string	"Cuda compilation tools, release 13.0, V13.0.88"
        /*0030*/ 	.string	"Build cuda_13.0.r13.0/compiler.36424714_0"
        /*0030*/ 	.string	"-arch sm_100a -m 64 "



//--------------------- .note.nv.cuinfo           --------------------------
	.section	.note.nv.cuinfo,"",@"SHT_NOTE"
	.sectionflags	@"SHF_NOTE_NV_CUINFO"
        /*0018*/ 	.short	0x0002
        /*001a*/ 	.short	0x0064
        /*001c*/ 	.short	0x0082
	.zero		2


//--------------------- .nv.info                  --------------------------
	.section	.nv.info,"",@"SHT_CUDA_INFO"
	.align	4


	//----- nvinfo : EIATTR_REGCOUNT
	.align		4
        /*0000*/ 	.byte	0x04, 0x2f
        /*0002*/ 	.short	(.L_19 - .L_18)
	.align		4
.L_18:
        /*0004*/ 	.word	index@(_ZN7cutlass13device_kernelINS_4gemm6kernel13GemmUniversalIN4cute5tupleIJiiiiEEENS1_10collective13CollectiveMmaINS1_35MainloopSm100TmaUmmaWarpSpecializedILi72ELi2ELi4ENS5_IJNS4_1CILi4EEENSA_ILi1EEESC_EEEEENS5_IJNSA_ILi128EEENSA_ILi64EEENSA_ILi32EEEEEEaNS5_IJlSC_lEEEaSJ_NS4_8TiledMMAINS4_8MMA_AtomIJNS4_21SM100_MMA_S8_2x1SM_SSIaaiLi128ELi64ELNS4_4UMMA5MajorE0ELSO_0ELNSN_8SaturateE0EEEEEENS4_6LayoutINS5_IJSC_SC_SC_EEENS5_IJNSA_ILi0EEESU_SU_EEEEENS5_IJNS4_10UnderscoreESX_SX_EEEEENS4_18SM100_TMA_2SM_LOADENS4_14ComposedLayoutINS4_7SwizzleILi1ELi4ELi3EEENS4_18smem_ptr_flag_bitsILi8EEENSS_INS5_IJNSA_ILi8EEESH_EEENS5_IJSH_SC_EEEEEEEvNS4_8identityENS4_28SM100_TMA_2SM_LOAD_MULTICASTES1A_vS1B_EENS_8epilogue10collective18CollectiveEpilogueINS1E_23Sm100TmaWarpSpecializedILi1ELi1ELi32ELb0ELb0EEEJNS5_IJSG_SG_SH_EEENS5_IJNSS_ISG_SC_EES1K_EEEaSJ_aSJ_NS1E_6fusion15FusionCallbacksIS1I_NS1M_17LinearCombinationIaiaiLNS_15FloatRoundStyleE2EEES1J_S1L_JEEENS4_5SM1004TMEM4LOAD26SM100_TMEM_LOAD_32dp32b32xENS4_13SM90_TMA_LOADENS11_INS12_ILi2ELi4ELi3EEES15_NSS_INS5_IJS16_SG_EEENS5_IJSG_SC_EEEEEEENS4_39AutoVectorizingCopyWithAssumedAlignmentILi128EEENS4_14SM90_TMA_STOREES21_S23_S23_EEEvvEEEEvNT_6ParamsE)
        /*0008*/ 	.word	0x0000005b


	//----- nvinfo : EIATTR_FRAME_SIZE
	.align		4
.L_19:
        /*000c*/ 	.byte	0x04, 0x11
        /*000e*/ 	.short	(.L_21 - .L_20)
	.align		4
.L_20:
        /*0010*/ 	.word	index@($__internal_2_$__cuda_sm10x_tcgen05_guardrail_trap_unallocated_columns_being_dealloced)
        /*0014*/ 	.word	0x00000000


	//----- nvinfo : EIATTR_FRAME_SIZE
	.align		4
.L_21:
        /*0018*/ 	.byte	0x04, 0x11
        /*001a*/ 	.short	(.L_23 - .L_22)
	.align		4
.L_22:
        /*001c*/ 	.word	index@($__internal_1_$__cuda_sm10x_tcgen05_guardrail_trap_phase_invalid_during_alloc)
        /*0020*/ 	.word	0x00000000


	//----- nvinfo : EIATTR_FRAME_SIZE
	.align		4
.L_23:
        /*0024*/ 	.byte	0x04, 0x11
        /*0026*/ 	.short	(.L_25 - .L_24)
	.align		4
.L_24:
        /*0028*/ 	.word	index@($__internal_0_$__cuda_sm10x_tcgen05_guardrail_trap_col_being_dealloced_not_returned_by_alloc)
        /*002c*/ 	.word	0x00000000


	//----- nvinfo : EIATTR_FRAME_SIZE
	.align		4
.L_25:
        /*0030*/ 	.byte	0x04, 0x11
        /*0032*/ 	.short	(.L_27 - .L_26)
	.align		4
.L_26:
        /*0034*/ 	.word	index@(_ZN7cutlass13device_kernelINS_4gemm6kernel13GemmUniversalIN4cute5tupleIJiiiiEEENS1_10collective13CollectiveMmaINS1_35MainloopSm100TmaUmmaWarpSpecializedILi72ELi2ELi4ENS5_IJNS4_1CILi4EEENSA_ILi1EEESC_EEEEENS5_IJNSA_ILi128EEENSA_ILi64EEENSA_ILi32EEEEEEaNS5_IJlSC_lEEEaSJ_NS4_8TiledMMAINS4_8MMA_AtomIJNS4_21SM100_MMA_S8_2x1SM_SSIaaiLi128ELi64ELNS4_4UMMA5MajorE0ELSO_0ELNSN_8SaturateE0EEEEEENS4_6LayoutINS5_IJSC_SC_SC_EEENS5_IJNSA_ILi0EEESU_SU_EEEEENS5_IJNS4_10UnderscoreESX_SX_EEEEENS4_18SM100_TMA_2SM_LOADENS4_14ComposedLayoutINS4_7SwizzleILi1ELi4ELi3EEENS4_18smem_ptr_flag_bitsILi8EEENSS_INS5_IJNSA_ILi8EEESH_EEENS5_IJSH_SC_EEEEEEEvNS4_8identityENS4_28SM100_TMA_2SM_LOAD_MULTICASTES1A_vS1B_EENS_8epilogue10collective18CollectiveEpilogueINS1E_23Sm100TmaWarpSpecializedILi1ELi1ELi32ELb0ELb0EEEJNS5_IJSG_SG_SH_EEENS5_IJNSS_ISG_SC_EES1K_EEEaSJ_aSJ_NS1E_6fusion15FusionCallbacksIS1I_NS1M_17LinearCombinationIaiaiLNS_15FloatRoundStyleE2EEES1J_S1L_JEEENS4_5SM1004TMEM4LOAD26SM100_TMEM_LOAD_32dp32b32xENS4_13SM90_TMA_LOADENS11_INS12_ILi2ELi4ELi3EEES15_NSS_INS5_IJS16_SG_EEENS5_IJSG_SC_EEEEEEENS4_39AutoVectorizingCopyWithAssumedAlignmentILi128EEENS4_14SM90_TMA_STOREES21_S23_S23_EEEvvEEEEvNT_6ParamsE)
        /*0038*/ 	.word	0x00000000


	//----- nvinfo : EIATTR_MIN_STACK_SIZE
	.align		4
.L_27:
        /*003c*/ 	.byte	0x04, 0x12
        /*003e*/ 	.short	(.L_29 - .L_28)
	.align		4
.L_28:
        /*0040*/ 	.word	index@(_ZN7cutlass13device_kernelINS_4gemm6kernel13GemmUniversalIN4cute5tupleIJiiiiEEENS1_10collective13CollectiveMmaINS1_35MainloopSm100TmaUmmaWarpSpecializedILi72ELi2ELi4ENS5_IJNS4_1CILi4EEENSA_ILi1EEESC_EEEEENS5_IJNSA_ILi128EEENSA_ILi64EEENSA_ILi32EEEEEEaNS5_IJlSC_lEEEaSJ_NS4_8TiledMMAINS4_8MMA_AtomIJNS4_21SM100_MMA_S8_2x1SM_SSIaaiLi128ELi64ELNS4_4UMMA5MajorE0ELSO_0ELNSN_8SaturateE0EEEEEENS4_6LayoutINS5_IJSC_SC_SC_EEENS5_IJNSA_ILi0EEESU_SU_EEEEENS5_IJNS4_10UnderscoreESX_SX_EEEEENS4_18SM100_TMA_2SM_LOADENS4_14ComposedLayoutINS4_7SwizzleILi1ELi4ELi3EEENS4_18smem_ptr_flag_bitsILi8EEENSS_INS5_IJNSA_ILi8EEESH_EEENS5_IJSH_SC_EEEEEEEvNS4_8identityENS4_28SM100_TMA_2SM_LOAD_MULTICASTES1A_vS1B_EENS_8epilogue10collective18CollectiveEpilogueINS1E_23Sm100TmaWarpSpecializedILi1ELi1ELi32ELb0ELb0EEEJNS5_IJSG_SG_SH_EEENS5_IJNSS_ISG_SC_EES1K_EEEaSJ_aSJ_NS1E_6fusion15FusionCallbacksIS1I_NS1M_17LinearCombinationIaiaiLNS_15FloatRoundStyleE2EEES1J_S1L_JEEENS4_5SM1004TMEM4LOAD26SM100_TMEM_LOAD_32dp32b32xENS4_13SM90_TMA_LOADENS11_INS12_ILi2ELi4ELi3EEES15_NSS_INS5_IJS16_SG_EEENS5_IJSG_SC_EEEEEEENS4_39AutoVectorizingCopyWithAssumedAlignmentILi128EEENS4_14SM90_TMA_STOREES21_S23_S23_EEEvvEEEEvNT_6ParamsE)
        /*0044*/ 	.word	0x00000000
.L_29:


//--------------------- .nv.compat                --------------------------
	.section	.nv.compat,"",@"SHT_CUDA_COMPAT_INFO"
	.align	4
        /*0000*/ 	.byte	0x02, 0x09, 0x01, 0x00, 0x02, 0x02, 0x03, 0x00, 0x02, 0x05, 0x06, 0x00, 0x03, 0x07, 0x01, 0x01
        /*0010*/ 	.byte	0x02, 0x03, 0x01, 0x00, 0x02, 0x06, 0x01, 0x00, 0x04, 0x0b, 0x08, 0x00, 0x01, 0x00, 0x00, 0x00
        /*0020*/ 	.byte	0x00, 0x00, 0x00, 0x00


//--------------------- .nv.info._ZN7cutlass13device_kernelINS_4gemm6kernel13GemmUniversalIN4cute5tupleIJiiiiEEENS1_10collective13CollectiveMmaINS1_35MainloopSm100TmaUmmaWarpSpecializedILi72ELi2ELi4ENS5_IJNS4_1CILi4EEENSA_ILi1EEESC_EEEEENS5_IJNSA_ILi128EEENSA_ILi64EEENSA_ILi32EEEEEEaNS5_IJlSC_lEEEaSJ_NS4_8TiledMMAINS4_8MMA_AtomIJNS4_21SM100_MMA_S8_2x1SM_SSIaaiLi128ELi64ELNS4_4UMMA5MajorE0ELSO_0ELNSN_8SaturateE0EEEEEENS4_6LayoutINS5_IJSC_SC_SC_EEENS5_IJNSA_ILi0EEESU_SU_EEEEENS5_IJNS4_10UnderscoreESX_SX_EEEEENS4_18SM100_TMA_2SM_LOADENS4_14ComposedLayoutINS4_7SwizzleILi1ELi4ELi3EEENS4_18smem_ptr_flag_bitsILi8EEENSS_INS5_IJNSA_ILi8EEESH_EEENS5_IJSH_SC_EEEEEEEvNS4_8identityENS4_28SM100_TMA_2SM_LOAD_MULTICASTES1A_vS1B_EENS_8epilogue10collective18CollectiveEpilogueINS1E_23Sm100TmaWarpSpecializedILi1ELi1ELi32ELb0ELb0EEEJNS5_IJSG_SG_SH_EEENS5_IJNSS_ISG_SC_EES1K_EEEaSJ_aSJ_NS1E_6fusion15FusionCallbacksIS1I_NS1M_17LinearCombinationIaiaiLNS_15FloatRoundStyleE2EEES1J_S1L_JEEENS4_5SM1004TMEM4LOAD26SM100_TMEM_LOAD_32dp32b32xENS4_13SM90_TMA_LOADENS11_INS12_ILi2ELi4ELi3EEES15_NSS_INS5_IJS16_SG_EEENS5_IJSG_SC_EEEEEEENS4_39AutoVectorizingCopyWithAssumedAlignmentILi128EEENS4_14SM90_TMA_STOREES21_S23_S23_EEEvvEEEEvNT_6ParamsE --------------------------
	.section	.nv.info._ZN7cutlass13device_kernelINS_4gemm6kernel13GemmUniversalIN4cute5tupleIJiiiiEEENS1_10collective13CollectiveMmaINS1_35MainloopSm100TmaUmmaWarpSpecializedILi72ELi2ELi4ENS5_IJNS4_1CILi4EEENSA_ILi1EEESC_EEEEENS5_IJNSA_ILi128EEENSA_ILi64EEENSA_ILi32EEEEEEaNS5_IJlSC_lEEEaSJ_NS4_8TiledMMAINS4_8MMA_AtomIJNS4_21SM100_MMA_S8_2x1SM_SSIaaiLi128ELi64ELNS4_4UMMA5MajorE0ELSO_0ELNSN_8SaturateE0EEEEEENS4_6LayoutINS5_IJSC_SC_SC_EEENS5_IJNSA_ILi0EEESU_SU_EEEEENS5_IJNS4_10UnderscoreESX_SX_EEEEENS4_18SM100_TMA_2SM_LOADENS4_14ComposedLayoutINS4_7SwizzleILi1ELi4ELi3EEENS4_18smem_ptr_flag_bitsILi8EEENSS_INS5_IJNSA_ILi8EEESH_EEENS5_IJSH_SC_EEEEEEEvNS4_8identityENS4_28SM100_TMA_2SM_LOAD_MULTICASTES1A_vS1B_EENS_8epilogue10collective18CollectiveEpilogueINS1E_23Sm100TmaWarpSpecializedILi1ELi1ELi32ELb0ELb0EEEJNS5_IJSG_SG_SH_EEENS5_IJNSS_ISG_SC_EES1K_EEEaSJ_aSJ_NS1E_6fusion15FusionCallbacksIS1I_NS1M_17LinearCombinationIaiaiLNS_15FloatRoundStyleE2EEES1J_S1L_JEEENS4_5SM1004TMEM4LOAD26SM100_TMEM_LOAD_32dp32b32xENS4_13SM90_TMA_LOADENS11_INS12_ILi2ELi4ELi3EEES15_NSS_INS5_IJS16_SG_EEENS5_IJSG_SC_EEEEEEENS4_39AutoVectorizingCopyWithAssumedAlignmentILi128EEENS4_14SM90_TMA_STOREES21_S23_S23_EEEvvEEEEvNT_6ParamsE,"",@"SHT_CUDA_INFO"
	.sectionflags	@""
	.align	4


	//----- nvinfo : EIATTR_CUDA_API_VERSION
	.align		4
        /*0000*/ 	.byte	0x04, 0x37
        /*0002*/ 	.short	(.L_31 - .L_30)
.L_30:
        /*0004*/ 	.word	0x00000082


	//----- nvinfo : EIATTR_KPARAM_INFO
	.align		4
.L_31:
        /*0008*/ 	.byte	0x04, 0x17
        /*000a*/ 	.short	(.L_33 - .L_32)
.L_32:
        /*000c*/ 	.word	0x00000000
        /*0010*/ 	.short	0x0000
        /*0012*/ 	.short	0x0000
        /*0014*/ 	.byte	0x00, 0xf0, 0x01, 0x20


	//----- nvinfo : EIATTR_AT_ENTRY_FRAGMENTS
	.align		4
.L_33:
        /*0018*/ 	.byte	0x04, 0x4f
        /*001a*/ 	.short	(.L_35 - .L_34)


	//   ....[0]....
.L_34:
        /*001c*/ 	.word	0x00000007


	//----- nvinfo : EIATTR_RESERVED_SMEM_USED
	.align		4
.L_35:
        /*0020*/ 	.byte	0x01, 0x41
	.zero		2


	//----- nvinfo : EIATTR_SPARSE_MMA_MASK
	.align		4
        /*0024*/ 	.byte	0x03, 0x50
        /*0026*/ 	.short	0x0000


	//----- nvinfo : EIATTR_TCGEN05_2CTA_USED
	.align		4
        /*0028*/ 	.byte	0x01, 0x52
	.zero		2


	//----- nvinfo : EIATTR_MAXREG_COUNT
	.align		4
        /*002c*/ 	.byte	0x03, 0x1b
        /*002e*/ 	.short	0x00ff


	//----- nvinfo : EIATTR_NUM_BARRIERS
	.align		4
        /*0030*/ 	.byte	0x02, 0x4c
        /*0032*/ 	.byte	0x07
	.zero		1


	//----- nvinfo : EIATTR_EXTERNS
	.align		4
        /*0034*/ 	.byte	0x04, 0x0f
        /*0036*/ 	.short	(.L_37 - .L_36)


	//   ....[0]....
	.align		4
.L_36:
        /*0038*/ 	.word	index@(__assertfail)


	//----- nvinfo : EIATTR_MERCURY_ISA_VERSION
	.align		4
.L_37:
        /*003c*/ 	.byte	0x03, 0x5f
        /*003e*/ 	.short	0x0101


	//----- nvinfo : EIATTR_INT_WARP_WIDE_INSTR_OFFSETS
	.align		4
        /*0040*/ 	.byte	0x04, 0x31
        /*0042*/ 	.short	(.L_39 - .L_38)


	//   ....[0]....
.L_38:
        /*0044*/ 	.word	0x000015b0


	//   ....[1]....
        /*0048*/ 	.word	0x00001650


	//   ....[2]....
        /*004c*/ 	.word	0x00006fb0


	//   ....[3]....
        /*0050*/ 	.word	0x00006fe0


	//   ....[4]....
        /*0054*/ 	.word	0x00007000


	//   ....[5]....
        /*0058*/ 	.word	0x00007bd0


	//   ....[6]....
        /*005c*/ 	.word	0x00007c80


	//----- nvinfo : EIATTR_COOP_GROUP_MASK_REGIDS
	.align		4
.L_39:
        /*0060*/ 	.byte	0x04, 0x29
        /*0062*/ 	.short	(.L_41 - .L_40)


	//   ....[0]....
.L_40:
        /*0064*/ 	.word	0xffffffff


	//   ....[1]....
        /*0068*/ 	.word	0xffffffff


	//   ....[2]....
        /*006c*/ 	.word	0xffffffff


	//   ....[3]....
        /*0070*/ 	.word	0xffffffff


	//   ....[4]....
        /*0074*/ 	.word	0xffffffff


	//   ....[5]....
        /*0078*/ 	.word	0xffffffff


	//   ....[6]....
        /*007c*/ 	.word	0xffffffff


	//   ....[7]....
        /*0080*/ 	.word	0xffffffff


	//   ....[8]....
        /*0084*/ 	.word	0xffffffff


	//   ....[9]....
        /*0088*/ 	.word	0xffffffff


	//   ....[10]....
        /*008c*/ 	.word	0xffffffff


	//   ....[11]....
        /*0090*/ 	.word	0xffffffff


	//   ....[12]....
        /*0094*/ 	.word	0xffffffff


	//   ....[13]....
        /*0098*/ 	.word	0xffffffff


	//----- nvinfo : EIATTR_COOP_GROUP_INSTR_OFFSETS
	.align		4
.L_41:
        /*009c*/ 	.byte	0x04, 0x28
        /*009e*/ 	.short	(.L_43 - .L_42)


	//   ....[0]....
.L_42:
        /*00a0*/ 	.word	0x000000b0


	//   ....[1]....
        /*00a4*/ 	.word	0x00000510


	//   ....[2]....
        /*00a8*/ 	.word	0x00000f80


	//   ....[3]....
        /*00ac*/ 	.word	0x000010b0


	//   ....[4]....
        /*00b0*/ 	.word	0x000011a0


	//   ....[5]....
        /*00b4*/ 	.word	0x00001300


	//   ....[6]....
        /*00b8*/ 	.word	0x00001490


	//   ....[7]....
        /*00bc*/ 	.word	0x000016d0


	//   ....[8]....
        /*00c0*/ 	.word	0x00002a00


	//   ....[9]....
        /*00c4*/ 	.word	0x00005ee0


	//   ....[10]....
        /*00c8*/ 	.word	0x000063b0


	//   ....[11]....
        /*00cc*/ 	.word	0x000063e0


	//   ....[12]....
        /*00d0*/ 	.word	0x00006eb0


	//   ....[13]....
        /*00d4*/ 	.word	0x000070c0


	//----- nvinfo : EIATTR_VRC_CTA_INIT_COUNT
	.align		4
.L_43:
        /*00d8*/ 	.byte	0x02, 0x4a
        /*00da*/ 	.byte	0x80
	.zero		1


	//----- nvinfo : EIATTR_SYSCALL_OFFSETS
	.align		4
        /*00dc*/ 	.byte	0x04, 0x46
        /*00de*/ 	.short	(.L_45 - .L_44)


	//   ....[0]....
.L_44:
        /*00e0*/ 	.word	0x000087f0


	//   ....[1]....
        /*00e4*/ 	.word	0x00008930


	//   ....[2]....
        /*00e8*/ 	.word	0x00009060


	//----- nvinfo : EIATTR_MBARRIER_INSTR_OFFSETS
	.align		4
.L_45:
        /*00ec*/ 	.byte	0x04, 0x39
        /*00ee*/ 	.short	(.L_47 - .L_46)


	//   ....[0]....
.L_46:
        /*00f0*/ 	.word	0x00000660
        /*00f4*/ 	.word	0x000000ff
        /*00f8*/ 	.word	0x00000000
        /*00fc*/ 	.short	0x0100
        /*00fe*/ 	.byte	0x04
	.zero		1


	//   ....[1]....
        /*0100*/ 	.word	0x00000670
        /*0104*/ 	.word	0x000000ff
        /*0108*/ 	.word	0x00000240
        /*010c*/ 	.short	0x0100
        /*010e*/ 	.byte	0x04
	.zero		1


	//   ....[2]....
        /*0110*/ 	.word	0x00000680
        /*0114*/ 	.word	0x000000ff
        /*0118*/ 	.word	0x00000008
        /*011c*/ 	.short	0x0100
        /*011e*/ 	.byte	0x04
	.zero		1


	//   ....[3]....
        /*0120*/ 	.word	0x00000690
        /*0124*/ 	.word	0x000000ff
        /*0128*/ 	.word	0x00000248
        /*012c*/ 	.short	0x0100
        /*012e*/ 	.byte	0x04
	.zero		1


	//   ....[4]....
        /*0130*/ 	.word	0x000006a0
        /*0134*/ 	.word	0x000000ff
        /*0138*/ 	.word	0x00000010
        /*013c*/ 	.short	0x0100
        /*013e*/ 	.byte	0x04
	.zero		1


	//   ....[5]....
        /*0140*/ 	.word	0x000006b0
        /*0144*/ 	.word	0x000000ff
        /*0148*/ 	.word	0x00000250
        /*014c*/ 	.short	0x0100
        /*014e*/ 	.byte	0x04
	.zero		1


	//   ....[6]....
        /*0150*/ 	.word	0x000006c0
        /*0154*/ 	.word	0x000000ff
        /*0158*/ 	.word	0x00000018
        /*015c*/ 	.short	0x0100
        /*015e*/ 	.byte	0x04
	.zero		1


	//   ....[7]....
        /*0160*/ 	.word	0x000006d0
        /*0164*/ 	.word	0x000000ff
        /*0168*/ 	.word	0x00000258
        /*016c*/ 	.short	0x0100
        /*016e*/ 	.byte	0x04
	.zero		1


	//   ....[8]....
        /*0170*/ 	.word	0x000006e0
        /*0174*/ 	.word	0x000000ff
        /*0178*/ 	.word	0x00000020
        /*017c*/ 	.short	0x0100
        /*017e*/ 	.byte	0x04
	.zero		1


	//   ....[9]....
        /*0180*/ 	.word	0x000006f0
        /*0184*/ 	.word	0x000000ff
        /*0188*/ 	.word	0x00000260
        /*018c*/ 	.short	0x0100
        /*018e*/ 	.byte	0x04
	.zero		1


	//   ....[10]....
        /*0190*/ 	.word	0x00000700
        /*0194*/ 	.word	0x000000ff
        /*0198*/ 	.word	0x00000028
        /*019c*/ 	.short	0x0100
        /*019e*/ 	.byte	0x04
	.zero		1


	//   ....[11]....
        /*01a0*/ 	.word	0x00000710
        /*01a4*/ 	.word	0x000000ff
        /*01a8*/ 	.word	0x00000268
        /*01ac*/ 	.short	0x0100
        /*01ae*/ 	.byte	0x04
	.zero		1


	//   ....[12]....
        /*01b0*/ 	.word	0x00000720
        /*01b4*/ 	.word	0x000000ff
        /*01b8*/ 	.word	0x00000030
        /*01bc*/ 	.short	0x0100
        /*01be*/ 	.byte	0x04
	.zero		1


	//   ....[13]....
        /*01c0*/ 	.word	0x00000730
        /*01c4*/ 	.word	0x000000ff
        /*01c8*/ 	.word	0x00000270
        /*01cc*/ 	.short	0x0100
        /*01ce*/ 	.byte	0x04
	.zero		1


	//   ....[14]....
        /*01d0*/ 	.word	0x00000740
        /*01d4*/ 	.word	0x000000ff
        /*01d8*/ 	.word	0x00000038
        /*01dc*/ 	.short	0x0100
        /*01de*/ 	.byte	0x04
	.zero		1


	//   ....[15]....
        /*01e0*/ 	.word	0x00000750
        /*01e4*/ 	.word	0x000000ff
        /*01e8*/ 	.word	0x00000278
        /*01ec*/ 	.short	0x0100
        /*01ee*/ 	.byte	0x04
	.zero		1


	//   ....[16]....
        /*01f0*/ 	.word	0x00000760
        /*01f4*/ 	.word	0x000000ff
        /*01f8*/ 	.word	0x00000040
        /*01fc*/ 	.short	0x0100
        /*01fe*/ 	.byte	0x04
	.zero		1


	//   ....[17]....
        /*0200*/ 	.word	0x00000770
        /*0204*/ 	.word	0x000000ff
        /*0208*/ 	.word	0x00000280
        /*020c*/ 	.short	0x0100
        /*020e*/ 	.byte	0x04
	.zero		1


	//   ....[18]....
        /*0210*/ 	.word	0x00000780
        /*0214*/ 	.word	0x000000ff
        /*0218*/ 	.word	0x00000048
        /*021c*/ 	.short	0x0100
        /*021e*/ 	.byte	0x04
	.zero		1


	//   ....[19]....
        /*0220*/ 	.word	0x00000790
        /*0224*/ 	.word	0x000000ff
        /*0228*/ 	.word	0x00000288
        /*022c*/ 	.short	0x0100
        /*022e*/ 	.byte	0x04
	.zero		1


	//   ....[20]....
        /*0230*/ 	.word	0x000007a0
        /*0234*/ 	.word	0x000000ff
        /*0238*/ 	.word	0x00000050
        /*023c*/ 	.short	0x0100
        /*023e*/ 	.byte	0x04
	.zero		1


	//   ....[21]....
        /*0240*/ 	.word	0x000007b0
        /*0244*/ 	.word	0x000000ff
        /*0248*/ 	.word	0x00000290
        /*024c*/ 	.short	0x0100
        /*024e*/ 	.byte	0x04
	.zero		1


	//   ....[22]....
        /*0250*/ 	.word	0x000007c0
        /*0254*/ 	.word	0x000000ff
        /*0258*/ 	.word	0x00000058
        /*025c*/ 	.short	0x0100
        /*025e*/ 	.byte	0x04
	.zero		1


	//   ....[23]....
        /*0260*/ 	.word	0x000007d0
        /*0264*/ 	.word	0x000000ff
        /*0268*/ 	.word	0x00000298
        /*026c*/ 	.short	0x0100
        /*026e*/ 	.byte	0x04
	.zero		1


	//   ....[24]....
        /*0270*/ 	.word	0x000007e0
        /*0274*/ 	.word	0x000000ff
        /*0278*/ 	.word	0x00000060
        /*027c*/ 	.short	0x0100
        /*027e*/ 	.byte	0x04
	.zero		1


	//   ....[25]....
        /*0280*/ 	.word	0x000007f0
        /*0284*/ 	.word	0x000000ff
        /*0288*/ 	.word	0x000002a0
        /*028c*/ 	.short	0x0100
        /*028e*/ 	.byte	0x04
	.zero		1


	//   ....[26]....
        /*0290*/ 	.word	0x00000800
        /*0294*/ 	.word	0x000000ff
        /*0298*/ 	.word	0x00000068
        /*029c*/ 	.short	0x0100
        /*029e*/ 	.byte	0x04
	.zero		1


	//   ....[27]....
        /*02a0*/ 	.word	0x00000810
        /*02a4*/ 	.word	0x000000ff
        /*02a8*/ 	.word	0x000002a8
        /*02ac*/ 	.short	0x0100
        /*02ae*/ 	.byte	0x04
	.zero		1


	//   ....[28]....
        /*02b0*/ 	.word	0x00000820
        /*02b4*/ 	.word	0x000000ff
        /*02b8*/ 	.word	0x00000070
        /*02bc*/ 	.short	0x0100
        /*02be*/ 	.byte	0x04
	.zero		1


	//   ....[29]....
        /*02c0*/ 	.word	0x00000830
        /*02c4*/ 	.word	0x000000ff
        /*02c8*/ 	.word	0x000002b0
        /*02cc*/ 	.short	0x0100
        /*02ce*/ 	.byte	0x04
	.zero		1


	//   ....[30]....
        /*02d0*/ 	.word	0x00000840
        /*02d4*/ 	.word	0x000000ff
        /*02d8*/ 	.word	0x00000078
        /*02dc*/ 	.short	0x0100
        /*02de*/ 	.byte	0x04
	.zero		1


	//   ....[31]....
        /*02e0*/ 	.word	0x00000850
        /*02e4*/ 	.word	0x000000ff
        /*02e8*/ 	.word	0x000002b8
        /*02ec*/ 	.short	0x0100
        /*02ee*/ 	.byte	0x04
	.zero		1


	//   ....[32]....
        /*02f0*/ 	.word	0x00000860
        /*02f4*/ 	.word	0x000000ff
        /*02f8*/ 	.word	0x00000080
        /*02fc*/ 	.short	0x0100
        /*02fe*/ 	.byte	0x04
	.zero		1


	//   ....[33]....
        /*0300*/ 	.word	0x00000870
        /*0304*/ 	.word	0x000000ff
        /*0308*/ 	.word	0x000002c0
        /*030c*/ 	.short	0x0100
        /*030e*/ 	.byte	0x04
	.zero		1


	//   ....[34]....
        /*0310*/ 	.word	0x00000880
        /*0314*/ 	.word	0x000000ff
        /*0318*/ 	.word	0x00000088
        /*031c*/ 	.short	0x0100
        /*031e*/ 	.byte	0x04
	.zero		1


	//   ....[35]....
        /*0320*/ 	.word	0x00000890
        /*0324*/ 	.word	0x000000ff
        /*0328*/ 	.word	0x000002c8
        /*032c*/ 	.short	0x0100
        /*032e*/ 	.byte	0x04
	.zero		1


	//   ....[36]....
        /*0330*/ 	.word	0x000008a0
        /*0334*/ 	.word	0x000000ff
        /*0338*/ 	.word	0x00000090
        /*033c*/ 	.short	0x0100
        /*033e*/ 	.byte	0x04
	.zero		1


	//   ....[37]....
        /*0340*/ 	.word	0x000008b0
        /*0344*/ 	.word	0x000000ff
        /*0348*/ 	.word	0x000002d0
        /*034c*/ 	.short	0x0100
        /*034e*/ 	.byte	0x04
	.zero		1


	//   ....[38]....
        /*0350*/ 	.word	0x000008c0
        /*0354*/ 	.word	0x000000ff
        /*0358*/ 	.word	0x00000098
        /*035c*/ 	.short	0x0100
        /*035e*/ 	.byte	0x04
	.zero		1


	//   ....[39]....
        /*0360*/ 	.word	0x000008d0
        /*0364*/ 	.word	0x000000ff
        /*0368*/ 	.word	0x000002d8
        /*036c*/ 	.short	0x0100
        /*036e*/ 	.byte	0x04
	.zero		1


	//   ....[40]....
        /*0370*/ 	.word	0x000008e0
        /*0374*/ 	.word	0x000000ff
        /*0378*/ 	.word	0x000000a0
        /*037c*/ 	.short	0x0100
        /*037e*/ 	.byte	0x04
	.zero		1


	//   ....[41]....
        /*0380*/ 	.word	0x000008f0
        /*0384*/ 	.word	0x000000ff
        /*0388*/ 	.word	0x000002e0
        /*038c*/ 	.short	0x0100
        /*038e*/ 	.byte	0x04
	.zero		1


	//   ....[42]....
        /*0390*/ 	.word	0x00000900
        /*0394*/ 	.word	0x000000ff
        /*0398*/ 	.word	0x000000a8
        /*039c*/ 	.short	0x0100
        /*039e*/ 	.byte	0x04
	.zero		1


	//   ....[43]....
        /*03a0*/ 	.word	0x00000910
        /*03a4*/ 	.word	0x000000ff
        /*03a8*/ 	.word	0x000002e8
        /*03ac*/ 	.short	0x0100
        /*03ae*/ 	.byte	0x04
	.zero		1


	//   ....[44]....
        /*03b0*/ 	.word	0x00000920
        /*03b4*/ 	.word	0x000000ff
        /*03b8*/ 	.word	0x000000b0
        /*03bc*/ 	.short	0x0100
        /*03be*/ 	.byte	0x04
	.zero		1


	//   ....[45]....
        /*03c0*/ 	.word	0x00000930
        /*03c4*/ 	.word	0x000000ff
        /*03c8*/ 	.word	0x000002f0
        /*03cc*/ 	.short	0x0100
        /*03ce*/ 	.byte	0x04
	.zero		1


	//   ....[46]....
        /*03d0*/ 	.word	0x00000940
        /*03d4*/ 	.word	0x000000ff
        /*03d8*/ 	.word	0x000000b8
        /*03dc*/ 	.short	0x0100
        /*03de*/ 	.byte	0x04
	.zero		1


	//   ....[47]....
        /*03e0*/ 	.word	0x00000950
        /*03e4*/ 	.word	0x000000ff
        /*03e8*/ 	.word	0x000002f8
        /*03ec*/ 	.short	0x0100
        /*03ee*/ 	.byte	0x04
	.zero		1


	//   ....[48]....
        /*03f0*/ 	.word	0x00000960
        /*03f4*/ 	.word	0x000000ff
        /*03f8*/ 	.word	0x000000c0
        /*03fc*/ 	.short	0x0100
        /*03fe*/ 	.byte	0x04
	.zero		1


	//   ....[49]....
        /*0400*/ 	.word	0x00000970
        /*0404*/ 	.word	0x000000ff
        /*0408*/ 	.word	0x00000300
        /*040c*/ 	.short	0x0100
        /*040e*/ 	.byte	0x04
	.zero		1


	//   ....[50]....
        /*0410*/ 	.word	0x00000980
        /*0414*/ 	.word	0x000000ff
        /*0418*/ 	.word	0x000000c8
        /*041c*/ 	.short	0x0100
        /*041e*/ 	.byte	0x04
	.zero		1


	//   ....[51]....
        /*0420*/ 	.word	0x00000990
        /*0424*/ 	.word	0x000000ff
        /*0428*/ 	.word	0x00000308
        /*042c*/ 	.short	0x0100
        /*042e*/ 	.byte	0x04
	.zero		1


	//   ....[52]....
        /*0430*/ 	.word	0x000009a0
        /*0434*/ 	.word	0x000000ff
        /*0438*/ 	.word	0x000000d0
        /*043c*/ 	.short	0x0100
        /*043e*/ 	.byte	0x04
	.zero		1


	//   ....[53]....
        /*0440*/ 	.word	0x000009b0
        /*0444*/ 	.word	0x000000ff
        /*0448*/ 	.word	0x00000310
        /*044c*/ 	.short	0x0100
        /*044e*/ 	.byte	0x04
	.zero		1


	//   ....[54]....
        /*0450*/ 	.word	0x000009c0
        /*0454*/ 	.word	0x000000ff
        /*0458*/ 	.word	0x000000d8
        /*045c*/ 	.short	0x0100
        /*045e*/ 	.byte	0x04
	.zero		1


	//   ....[55]....
        /*0460*/ 	.word	0x000009d0
        /*0464*/ 	.word	0x000000ff
        /*0468*/ 	.word	0x00000318
        /*046c*/ 	.short	0x0100
        /*046e*/ 	.byte	0x04
	.zero		1


	//   ....[56]....
        /*0470*/ 	.word	0x000009e0
        /*0474*/ 	.word	0x000000ff
        /*0478*/ 	.word	0x000000e0
        /*047c*/ 	.short	0x0100
        /*047e*/ 	.byte	0x04
	.zero		1


	//   ....[57]....
        /*0480*/ 	.word	0x000009f0
        /*0484*/ 	.word	0x000000ff
        /*0488*/ 	.word	0x00000320
        /*048c*/ 	.short	0x0100
        /*048e*/ 	.byte	0x04
	.zero		1


	//   ....[58]....
        /*0490*/ 	.word	0x00000a00
        /*0494*/ 	.word	0x000000ff
        /*0498*/ 	.word	0x000000e8
        /*049c*/ 	.short	0x0100
        /*049e*/ 	.byte	0x04
	.zero		1


	//   ....[59]....
        /*04a0*/ 	.word	0x00000a10
        /*04a4*/ 	.word	0x000000ff
        /*04a8*/ 	.word	0x00000328
        /*04ac*/ 	.short	0x0100
        /*04ae*/ 	.byte	0x04
	.zero		1


	//   ....[60]....
        /*04b0*/ 	.word	0x00000a20
        /*04b4*/ 	.word	0x000000ff
        /*04b8*/ 	.word	0x000000f0
        /*04bc*/ 	.short	0x0100
        /*04be*/ 	.byte	0x04
	.zero		1


	//   ....[61]....
        /*04c0*/ 	.word	0x00000a30
        /*04c4*/ 	.word	0x000000ff
        /*04c8*/ 	.word	0x00000330
        /*04cc*/ 	.short	0x0100
        /*04ce*/ 	.byte	0x04
	.zero		1


	//   ....[62]....
        /*04d0*/ 	.word	0x00000a40
        /*04d4*/ 	.word	0x000000ff
        /*04d8*/ 	.word	0x000000f8
        /*04dc*/ 	.short	0x0100
        /*04de*/ 	.byte	0x04
	.zero		1


	//   ....[63]....
        /*04e0*/ 	.word	0x00000a50
        /*04e4*/ 	.word	0x000000ff
        /*04e8*/ 	.word	0x00000338
        /*04ec*/ 	.short	0x0100
        /*04ee*/ 	.byte	0x04
	.zero		1


	//   ....[64]....
        /*04f0*/ 	.word	0x00000a60
        /*04f4*/ 	.word	0x000000ff
        /*04f8*/ 	.word	0x00000100
        /*04fc*/ 	.short	0x0100
        /*04fe*/ 	.byte	0x04
	.zero		1


	//   ....[65]....
        /*0500*/ 	.word	0x00000a70
        /*0504*/ 	.word	0x000000ff
        /*0508*/ 	.word	0x00000340
        /*050c*/ 	.short	0x0100
        /*050e*/ 	.byte	0x04
	.zero		1


	//   ....[66]....
        /*0510*/ 	.word	0x00000a80
        /*0514*/ 	.word	0x000000ff
        /*0518*/ 	.word	0x00000108
        /*051c*/ 	.short	0x0100
        /*051e*/ 	.byte	0x04
	.zero		1


	//   ....[67]....
        /*0520*/ 	.word	0x00000a90
        /*0524*/ 	.word	0x000000ff
        /*0528*/ 	.word	0x00000348
        /*052c*/ 	.short	0x0100
        /*052e*/ 	.byte	0x04
	.zero		1


	//   ....[68]....
        /*0530*/ 	.word	0x00000aa0
        /*0534*/ 	.word	0x000000ff
        /*0538*/ 	.word	0x00000110
        /*053c*/ 	.short	0x0100
        /*053e*/ 	.byte	0x04
	.zero		1


	//   ....[69]....
        /*0540*/ 	.word	0x00000ab0
        /*0544*/ 	.word	0x000000ff
        /*0548*/ 	.word	0x00000350
        /*054c*/ 	.short	0x0100
        /*054e*/ 	.byte	0x04
	.zero		1


	//   ....[70]....
        /*0550*/ 	.word	0x00000ac0
        /*0554*/ 	.word	0x000000ff
        /*0558*/ 	.word	0x00000118
        /*055c*/ 	.short	0x0100
        /*055e*/ 	.byte	0x04
	.zero		1


	//   ....[71]....
        /*0560*/ 	.word	0x00000ad0
        /*0564*/ 	.word	0x000000ff
        /*0568*/ 	.word	0x00000358
        /*056c*/ 	.short	0x0100
        /*056e*/ 	.byte	0x04
	.zero		1


	//   ....[72]....
        /*0570*/ 	.word	0x00000ae0
        /*0574*/ 	.word	0x000000ff
        /*0578*/ 	.word	0x00000120
        /*057c*/ 	.short	0x0100
        /*057e*/ 	.byte	0x04
	.zero		1


	//   ....[73]....
        /*0580*/ 	.word	0x00000af0
        /*0584*/ 	.word	0x000000ff
        /*0588*/ 	.word	0x00000360
        /*058c*/ 	.short	0x0100
        /*058e*/ 	.byte	0x04
	.zero		1


	//   ....[74]....
        /*0590*/ 	.word	0x00000b00
        /*0594*/ 	.word	0x000000ff
        /*0598*/ 	.word	0x00000128
        /*059c*/ 	.short	0x0100
        /*059e*/ 	.byte	0x04
	.zero		1


	//   ....[75]....
        /*05a0*/ 	.word	0x00000b10
        /*05a4*/ 	.word	0x000000ff
        /*05a8*/ 	.word	0x00000368
        /*05ac*/ 	.short	0x0100
        /*05ae*/ 	.byte	0x04
	.zero		1


	//   ....[76]....
        /*05b0*/ 	.word	0x00000b20
        /*05b4*/ 	.word	0x000000ff
        /*05b8*/ 	.word	0x00000130
        /*05bc*/ 	.short	0x0100
        /*05be*/ 	.byte	0x04
	.zero		1


	//   ....[77]....
        /*05c0*/ 	.word	0x00000b30
        /*05c4*/ 	.word	0x000000ff
        /*05c8*/ 	.word	0x00000370
        /*05cc*/ 	.short	0x0100
        /*05ce*/ 	.byte	0x04
	.zero		1


	//   ....[78]....
        /*05d0*/ 	.word	0x00000b40
        /*05d4*/ 	.word	0x000000ff
        /*05d8*/ 	.word	0x00000138
        /*05dc*/ 	.short	0x0100
        /*05de*/ 	.byte	0x04
	.zero		1


	//   ....[79]....
        /*05e0*/ 	.word	0x00000b50
        /*05e4*/ 	.word	0x000000ff
        /*05e8*/ 	.word	0x00000378
        /*05ec*/ 	.short	0x0100
        /*05ee*/ 	.byte	0x04
	.zero		1


	//   ....[80]....
        /*05f0*/ 	.word	0x00000b60
        /*05f4*/ 	.word	0x000000ff
        /*05f8*/ 	.word	0x00000140
        /*05fc*/ 	.short	0x0100
        /*05fe*/ 	.byte	0x04
	.zero		1


	//   ....[81]....
        /*0600*/ 	.word	0x00000b70
        /*0604*/ 	.word	0x000000ff
        /*0608*/ 	.word	0x00000380
        /*060c*/ 	.short	0x0100
        /*060e*/ 	.byte	0x04
	.zero		1


	//   ....[82]....
        /*0610*/ 	.word	0x00000b80
        /*0614*/ 	.word	0x000000ff
        /*0618*/ 	.word	0x00000148
        /*061c*/ 	.short	0x0100
        /*061e*/ 	.byte	0x04
	.zero		1


	//   ....[83]....
        /*0620*/ 	.word	0x00000b90
        /*0624*/ 	.word	0x000000ff
        /*0628*/ 	.word	0x00000388
        /*062c*/ 	.short	0x0100
        /*062e*/ 	.byte	0x04
	.zero		1


	//   ....[84]....
        /*0630*/ 	.word	0x00000ba0
        /*0634*/ 	.word	0x000000ff
        /*0638*/ 	.word	0x00000150
        /*063c*/ 	.short	0x0100
        /*063e*/ 	.byte	0x04
	.zero		1


	//   ....[85]....
        /*0640*/ 	.word	0x00000bb0
        /*0644*/ 	.word	0x000000ff
        /*0648*/ 	.word	0x00000390
        /*064c*/ 	.short	0x0100
        /*064e*/ 	.byte	0x04
	.zero		1


	//   ....[86]....
        /*0650*/ 	.word	0x00000bc0
        /*0654*/ 	.word	0x000000ff
        /*0658*/ 	.word	0x00000158
        /*065c*/ 	.short	0x0100
        /*065e*/ 	.byte	0x04
	.zero		1


	//   ....[87]....
        /*0660*/ 	.word	0x00000bd0
        /*0664*/ 	.word	0x000000ff
        /*0668*/ 	.word	0x00000398
        /*066c*/ 	.short	0x0100
        /*066e*/ 	.byte	0x04
	.zero		1


	//   ....[88]....
        /*0670*/ 	.word	0x00000be0
        /*0674*/ 	.word	0x000000ff
        /*0678*/ 	.word	0x00000160
        /*067c*/ 	.short	0x0100
        /*067e*/ 	.byte	0x04
	.zero		1


	//   ....[89]....
        /*0680*/ 	.word	0x00000bf0
        /*0684*/ 	.word	0x000000ff
        /*0688*/ 	.word	0x000003a0
        /*068c*/ 	.short	0x0100
        /*068e*/ 	.byte	0x04
	.zero		1


	//   ....[90]....
        /*0690*/ 	.word	0x00000c00
        /*0694*/ 	.word	0x000000ff
        /*0698*/ 	.word	0x00000168
        /*069c*/ 	.short	0x0100
        /*069e*/ 	.byte	0x04
	.zero		1


	//   ....[91]....
        /*06a0*/ 	.word	0x00000c10
        /*06a4*/ 	.word	0x000000ff
        /*06a8*/ 	.word	0x000003a8
        /*06ac*/ 	.short	0x0100
        /*06ae*/ 	.byte	0x04
	.zero		1


	//   ....[92]....
        /*06b0*/ 	.word	0x00000c20
        /*06b4*/ 	.word	0x000000ff
        /*06b8*/ 	.word	0x00000170
        /*06bc*/ 	.short	0x0100
        /*06be*/ 	.byte	0x04
	.zero		1


	//   ....[93]....
        /*06c0*/ 	.word	0x00000c30
        /*06c4*/ 	.word	0x000000ff
        /*06c8*/ 	.word	0x000003b0
        /*06cc*/ 	.short	0x0100
        /*06ce*/ 	.byte	0x04
	.zero		1


	//   ....[94]....
        /*06d0*/ 	.word	0x00000c40
        /*06d4*/ 	.word	0x000000ff
        /*06d8*/ 	.word	0x00000178
        /*06dc*/ 	.short	0x0100
        /*06de*/ 	.byte	0x04
	.zero		1


	//   ....[95]....
        /*06e0*/ 	.word	0x00000c50
        /*06e4*/ 	.word	0x000000ff
        /*06e8*/ 	.word	0x000003b8
        /*06ec*/ 	.short	0x0100
        /*06ee*/ 	.byte	0x04
	.zero		1


	//   ....[96]....
        /*06f0*/ 	.word	0x00000c60
        /*06f4*/ 	.word	0x000000ff
        /*06f8*/ 	.word	0x00000180
        /*06fc*/ 	.short	0x0100
        /*06fe*/ 	.byte	0x04
	.zero		1


	//   ....[97]....
        /*0700*/ 	.word	0x00000c70
        /*0704*/ 	.word	0x000000ff
        /*0708*/ 	.word	0x000003c0
        /*070c*/ 	.short	0x0100
        /*070e*/ 	.byte	0x04
	.zero		1


	//   ....[98]....
        /*0710*/ 	.word	0x00000c80
        /*0714*/ 	.word	0x000000ff
        /*0718*/ 	.word	0x00000188
        /*071c*/ 	.short	0x0100
        /*071e*/ 	.byte	0x04
	.zero		1


	//   ....[99]....
        /*0720*/ 	.word	0x00000c90
        /*0724*/ 	.word	0x000000ff
        /*0728*/ 	.word	0x000003c8
        /*072c*/ 	.short	0x0100
        /*072e*/ 	.byte	0x04
	.zero		1


	//   ....[100]....
        /*0730*/ 	.word	0x00000ca0
        /*0734*/ 	.word	0x000000ff
        /*0738*/ 	.word	0x00000190
        /*073c*/ 	.short	0x0100
        /*073e*/ 	.byte	0x04
	.zero		1


	//   ....[101]....
        /*0740*/ 	.word	0x00000cb0
        /*0744*/ 	.word	0x000000ff
        /*0748*/ 	.word	0x000003d0
        /*074c*/ 	.short	0x0100
        /*074e*/ 	.byte	0x04
	.zero		1


	//   ....[102]....
        /*0750*/ 	.word	0x00000cc0
        /*0754*/ 	.word	0x000000ff
        /*0758*/ 	.word	0x00000198
        /*075c*/ 	.short	0x0100
        /*075e*/ 	.byte	0x04
	.zero		1


	//   ....[103]....
        /*0760*/ 	.word	0x00000cd0
        /*0764*/ 	.word	0x000000ff
        /*0768*/ 	.word	0x000003d8
        /*076c*/ 	.short	0x0100
        /*076e*/ 	.byte	0x04
	.zero		1


	//   ....[104]....
        /*0770*/ 	.word	0x00000ce0
        /*0774*/ 	.word	0x000000ff
        /*0778*/ 	.word	0x000001a0
        /*077c*/ 	.short	0x0100
        /*077e*/ 	.byte	0x04
	.zero		1


	//   ....[105]....
        /*0780*/ 	.word	0x00000cf0
        /*0784*/ 	.word	0x000000ff
        /*0788*/ 	.word	0x000003e0
        /*078c*/ 	.short	0x0100
        /*078e*/ 	.byte	0x04
	.zero		1


	//   ....[106]....
        /*0790*/ 	.word	0x00000d00
        /*0794*/ 	.word	0x000000ff
        /*0798*/ 	.word	0x000001a8
        /*079c*/ 	.short	0x0100
        /*079e*/ 	.byte	0x04
	.zero		1


	//   ....[107]....
        /*07a0*/ 	.word	0x00000d10
        /*07a4*/ 	.word	0x000000ff
        /*07a8*/ 	.word	0x000003e8
        /*07ac*/ 	.short	0x0100
        /*07ae*/ 	.byte	0x04
	.zero		1


	//   ....[108]....
        /*07b0*/ 	.word	0x00000d20
        /*07b4*/ 	.word	0x000000ff
        /*07b8*/ 	.word	0x000001b0
        /*07bc*/ 	.short	0x0100
        /*07be*/ 	.byte	0x04
	.zero		1


	//   ....[109]....
        /*07c0*/ 	.word	0x00000d30
        /*07c4*/ 	.word	0x000000ff
        /*07c8*/ 	.word	0x000003f0
        /*07cc*/ 	.short	0x0100
        /*07ce*/ 	.byte	0x04
	.zero		1


	//   ....[110]....
        /*07d0*/ 	.word	0x00000d40
        /*07d4*/ 	.word	0x000000ff
        /*07d8*/ 	.word	0x000001b8
        /*07dc*/ 	.short	0x0100
        /*07de*/ 	.byte	0x04
	.zero		1


	//   ....[111]....
        /*07e0*/ 	.word	0x00000d50
        /*07e4*/ 	.word	0x000000ff
        /*07e8*/ 	.word	0x000003f8
        /*07ec*/ 	.short	0x0100
        /*07ee*/ 	.byte	0x04
	.zero		1


	//   ....[112]....
        /*07f0*/ 	.word	0x00000d60
        /*07f4*/ 	.word	0x000000ff
        /*07f8*/ 	.word	0x000001c0
        /*07fc*/ 	.short	0x0100
        /*07fe*/ 	.byte	0x04
	.zero		1


	//   ....[113]....
        /*0800*/ 	.word	0x00000d70
        /*0804*/ 	.word	0x000000ff
        /*0808*/ 	.word	0x00000400
        /*080c*/ 	.short	0x0100
        /*080e*/ 	.byte	0x04
	.zero		1


	//   ....[114]....
        /*0810*/ 	.word	0x00000d80
        /*0814*/ 	.word	0x000000ff
        /*0818*/ 	.word	0x000001c8
        /*081c*/ 	.short	0x0100
        /*081e*/ 	.byte	0x04
	.zero		1


	//   ....[115]....
        /*0820*/ 	.word	0x00000d90
        /*0824*/ 	.word	0x000000ff
        /*0828*/ 	.word	0x00000408
        /*082c*/ 	.short	0x0100
        /*082e*/ 	.byte	0x04
	.zero		1


	//   ....[116]....
        /*0830*/ 	.word	0x00000da0
        /*0834*/ 	.word	0x000000ff
        /*0838*/ 	.word	0x000001d0
        /*083c*/ 	.short	0x0100
        /*083e*/ 	.byte	0x04
	.zero		1


	//   ....[117]....
        /*0840*/ 	.word	0x00000db0
        /*0844*/ 	.word	0x000000ff
        /*0848*/ 	.word	0x00000410
        /*084c*/ 	.short	0x0100
        /*084e*/ 	.byte	0x04
	.zero		1


	//   ....[118]....
        /*0850*/ 	.word	0x00000dc0
        /*0854*/ 	.word	0x000000ff
        /*0858*/ 	.word	0x000001d8
        /*085c*/ 	.short	0x0100
        /*085e*/ 	.byte	0x04
	.zero		1


	//   ....[119]....
        /*0860*/ 	.word	0x00000dd0
        /*0864*/ 	.word	0x000000ff
        /*0868*/ 	.word	0x00000418
        /*086c*/ 	.short	0x0100
        /*086e*/ 	.byte	0x04
	.zero		1


	//   ....[120]....
        /*0870*/ 	.word	0x00000de0
        /*0874*/ 	.word	0x000000ff
        /*0878*/ 	.word	0x000001e0
        /*087c*/ 	.short	0x0100
        /*087e*/ 	.byte	0x04
	.zero		1


	//   ....[121]....
        /*0880*/ 	.word	0x00000df0
        /*0884*/ 	.word	0x000000ff
        /*0888*/ 	.word	0x00000420
        /*088c*/ 	.short	0x0100
        /*088e*/ 	.byte	0x04
	.zero		1


	//   ....[122]....
        /*0890*/ 	.word	0x00000e00
        /*0894*/ 	.word	0x000000ff
        /*0898*/ 	.word	0x000001e8
        /*089c*/ 	.short	0x0100
        /*089e*/ 	.byte	0x04
	.zero		1


	//   ....[123]....
        /*08a0*/ 	.word	0x00000e10
        /*08a4*/ 	.word	0x000000ff
        /*08a8*/ 	.word	0x00000428
        /*08ac*/ 	.short	0x0100
        /*08ae*/ 	.byte	0x04
	.zero		1


	//   ....[124]....
        /*08b0*/ 	.word	0x00000e20
        /*08b4*/ 	.word	0x000000ff
        /*08b8*/ 	.word	0x000001f0
        /*08bc*/ 	.short	0x0100
        /*08be*/ 	.byte	0x04
	.zero		1


	//   ....[125]....
        /*08c0*/ 	.word	0x00000e30
        /*08c4*/ 	.word	0x000000ff
        /*08c8*/ 	.word	0x00000430
        /*08cc*/ 	.short	0x0100
        /*08ce*/ 	.byte	0x04
	.zero		1


	//   ....[126]....
        /*08d0*/ 	.word	0x00000e40
        /*08d4*/ 	.word	0x000000ff
        /*08d8*/ 	.word	0x000001f8
        /*08dc*/ 	.short	0x0100
        /*08de*/ 	.byte	0x04
	.zero		1


	//   ....[127]....
        /*08e0*/ 	.word	0x00000e50
        /*08e4*/ 	.word	0x000000ff
        /*08e8*/ 	.word	0x00000438
        /*08ec*/ 	.short	0x0100
        /*08ee*/ 	.byte	0x04
	.zero		1


	//   ....[128]....
        /*08f0*/ 	.word	0x00000e60
        /*08f4*/ 	.word	0x000000ff
        /*08f8*/ 	.word	0x00000200
        /*08fc*/ 	.short	0x0100
        /*08fe*/ 	.byte	0x04
	.zero		1


	//   ....[129]....
        /*0900*/ 	.word	0x00000e70
        /*0904*/ 	.word	0x000000ff
        /*0908*/ 	.word	0x00000440
        /*090c*/ 	.short	0x0100
        /*090e*/ 	.byte	0x04
	.zero		1


	//   ....[130]....
        /*0910*/ 	.word	0x00000e80
        /*0914*/ 	.word	0x000000ff
        /*0918*/ 	.word	0x00000208
        /*091c*/ 	.short	0x0100
        /*091e*/ 	.byte	0x04
	.zero		1


	//   ....[131]....
        /*0920*/ 	.word	0x00000e90
        /*0924*/ 	.word	0x000000ff
        /*0928*/ 	.word	0x00000448
        /*092c*/ 	.short	0x0100
        /*092e*/ 	.byte	0x04
	.zero		1


	//   ....[132]....
        /*0930*/ 	.word	0x00000ea0
        /*0934*/ 	.word	0x000000ff
        /*0938*/ 	.word	0x00000210
        /*093c*/ 	.short	0x0100
        /*093e*/ 	.byte	0x04
	.zero		1


	//   ....[133]....
        /*0940*/ 	.word	0x00000eb0
        /*0944*/ 	.word	0x000000ff
        /*0948*/ 	.word	0x00000450
        /*094c*/ 	.short	0x0100
        /*094e*/ 	.byte	0x04
	.zero		1


	//   ....[134]....
        /*0950*/ 	.word	0x00000ec0
        /*0954*/ 	.word	0x000000ff
        /*0958*/ 	.word	0x00000218
        /*095c*/ 	.short	0x0100
        /*095e*/ 	.byte	0x04
	.zero		1


	//   ....[135]....
        /*0960*/ 	.word	0x00000ed0
        /*0964*/ 	.word	0x000000ff
        /*0968*/ 	.word	0x00000458
        /*096c*/ 	.short	0x0100
        /*096e*/ 	.byte	0x04
	.zero		1


	//   ....[136]....
        /*0970*/ 	.word	0x00000ee0
        /*0974*/ 	.word	0x000000ff
        /*0978*/ 	.word	0x00000220
        /*097c*/ 	.short	0x0100
        /*097e*/ 	.byte	0x04
	.zero		1


	//   ....[137]....
        /*0980*/ 	.word	0x00000ef0
        /*0984*/ 	.word	0x000000ff
        /*0988*/ 	.word	0x00000460
        /*098c*/ 	.short	0x0100
        /*098e*/ 	.byte	0x04
	.zero		1


	//   ....[138]....
        /*0990*/ 	.word	0x00000f00
        /*0994*/ 	.word	0x000000ff
        /*0998*/ 	.word	0x00000228
        /*099c*/ 	.short	0x0100
        /*099e*/ 	.byte	0x04
	.zero		1


	//   ....[139]....
        /*09a0*/ 	.word	0x00000f10
        /*09a4*/ 	.word	0x000000ff
        /*09a8*/ 	.word	0x00000468
        /*09ac*/ 	.short	0x0100
        /*09ae*/ 	.byte	0x04
	.zero		1


	//   ....[140]....
        /*09b0*/ 	.word	0x00000f20
        /*09b4*/ 	.word	0x000000ff
        /*09b8*/ 	.word	0x00000230
        /*09bc*/ 	.short	0x0100
        /*09be*/ 	.byte	0x04
	.zero		1


	//   ....[141]....
        /*09c0*/ 	.word	0x00000f30
        /*09c4*/ 	.word	0x000000ff
        /*09c8*/ 	.word	0x00000470
        /*09cc*/ 	.short	0x0100
        /*09ce*/ 	.byte	0x04
	.zero		1


	//   ....[142]....
        /*09d0*/ 	.word	0x00000f40
        /*09d4*/ 	.word	0x000000ff
        /*09d8*/ 	.word	0x00000238
        /*09dc*/ 	.short	0x0100
        /*09de*/ 	.byte	0x04
	.zero		1


	//   ....[143]....
        /*09e0*/ 	.word	0x00000f50
        /*09e4*/ 	.word	0x000000ff
        /*09e8*/ 	.word	0x00000478
        /*09ec*/ 	.short	0x0100
        /*09ee*/ 	.byte	0x04
	.zero		1


	//   ....[144]....
        /*09f0*/ 	.word	0x00001080
        /*09f4*/ 	.word	0x000000ff
        /*09f8*/ 	.word	0x00000480
        /*09fc*/ 	.short	0x0100
        /*09fe*/ 	.byte	0x04
	.zero		1


	//   ....[145]....
        /*0a00*/ 	.word	0x00001090
        /*0a04*/ 	.word	0x000000ff
        /*0a08*/ 	.word	0x00000488
        /*0a0c*/ 	.short	0x0100
        /*0a0e*/ 	.byte	0x04
	.zero		1


	//   ....[146]....
        /*0a10*/ 	.word	0x00001170
        /*0a14*/ 	.word	0x000000ff
        /*0a18*/ 	.word	0x00000490
        /*0a1c*/ 	.short	0x0100
        /*0a1e*/ 	.byte	0x06
	.zero		1


	//   ....[147]....
        /*0a20*/ 	.word	0x00001180
        /*0a24*/ 	.word	0x000000ff
        /*0a28*/ 	.word	0x00000498
        /*0a2c*/ 	.short	0x0100
        /*0a2e*/ 	.byte	0x06
	.zero		1


	//   ....[148]....
        /*0a30*/ 	.word	0x000012b0
        /*0a34*/ 	.word	0x000000ff
        /*0a38*/ 	.word	0x000004a0
        /*0a3c*/ 	.short	0x0100
        /*0a3e*/ 	.byte	0x06
	.zero		1


	//   ....[149]....
        /*0a40*/ 	.word	0x000012c0
        /*0a44*/ 	.word	0x000000ff
        /*0a48*/ 	.word	0x000004b0
        /*0a4c*/ 	.short	0x0100
        /*0a4e*/ 	.byte	0x06
	.zero		1


	//   ....[150]....
        /*0a50*/ 	.word	0x000012d0
        /*0a54*/ 	.word	0x000000ff
        /*0a58*/ 	.word	0x000004a8
        /*0a5c*/ 	.short	0x0100
        /*0a5e*/ 	.byte	0x06
	.zero		1


	//   ....[151]....
        /*0a60*/ 	.word	0x000012e0
        /*0a64*/ 	.word	0x000000ff
        /*0a68*/ 	.word	0x000004b8
        /*0a6c*/ 	.short	0x0100
        /*0a6e*/ 	.byte	0x06
	.zero		1


	//   ....[152]....
        /*0a70*/ 	.word	0x00001400
        /*0a74*/ 	.word	0x000000ff
        /*0a78*/ 	.word	0x000004c0
        /*0a7c*/ 	.short	0x0100
        /*0a7e*/ 	.byte	0x04
	.zero		1


	//   ....[153]....
        /*0a80*/ 	.word	0x00001410
        /*0a84*/ 	.word	0x000000ff
        /*0a88*/ 	.word	0x000004e0
        /*0a8c*/ 	.short	0x0100
        /*0a8e*/ 	.byte	0x04
	.zero		1


	//   ....[154]....
        /*0a90*/ 	.word	0x00001420
        /*0a94*/ 	.word	0x000000ff
        /*0a98*/ 	.word	0x000004c8
        /*0a9c*/ 	.short	0x0100
        /*0a9e*/ 	.byte	0x04
	.zero		1


	//   ....[155]....
        /*0aa0*/ 	.word	0x00001430
        /*0aa4*/ 	.word	0x000000ff
        /*0aa8*/ 	.word	0x000004e8
        /*0aac*/ 	.short	0x0100
        /*0aae*/ 	.byte	0x04
	.zero		1


	//   ....[156]....
        /*0ab0*/ 	.word	0x00001440
        /*0ab4*/ 	.word	0x000000ff
        /*0ab8*/ 	.word	0x000004d0
        /*0abc*/ 	.short	0x0100
        /*0abe*/ 	.byte	0x04
	.zero		1


	//   ....[157]....
        /*0ac0*/ 	.word	0x00001450
        /*0ac4*/ 	.word	0x000000ff
        /*0ac8*/ 	.word	0x000004f0
        /*0acc*/ 	.short	0x0100
        /*0ace*/ 	.byte	0x04
	.zero		1


	//   ....[158]....
        /*0ad0*/ 	.word	0x00001460
        /*0ad4*/ 	.word	0x000000ff
        /*0ad8*/ 	.word	0x000004d8
        /*0adc*/ 	.short	0x0100
        /*0ade*/ 	.byte	0x04
	.zero		1


	//   ....[159]....
        /*0ae0*/ 	.word	0x00001470
        /*0ae4*/ 	.word	0x000000ff
        /*0ae8*/ 	.word	0x000004f8
        /*0aec*/ 	.short	0x0100
        /*0aee*/ 	.byte	0x04
	.zero		1


	//   ....[160]....
        /*0af0*/ 	.word	0x00001560
        /*0af4*/ 	.word	0x000000ff
        /*0af8*/ 	.word	0x00000500
        /*0afc*/ 	.short	0x0100
        /*0afe*/ 	.byte	0x04
	.zero		1


	//   ....[161]....
        /*0b00*/ 	.word	0x00001570
        /*0b04*/ 	.word	0x000000ff
        /*0b08*/ 	.word	0x00000510
        /*0b0c*/ 	.short	0x0100
        /*0b0e*/ 	.byte	0x04
	.zero		1


	//   ....[162]....
        /*0b10*/ 	.word	0x00001580
        /*0b14*/ 	.word	0x000000ff
        /*0b18*/ 	.word	0x00000508
        /*0b1c*/ 	.short	0x0100
        /*0b1e*/ 	.byte	0x04
	.zero		1


	//   ....[163]....
        /*0b20*/ 	.word	0x00001590
        /*0b24*/ 	.word	0x000000ff
        /*0b28*/ 	.word	0x00000518
        /*0b2c*/ 	.short	0x0100
        /*0b2e*/ 	.byte	0x04
	.zero		1


	//   ....[164]....
        /*0b30*/ 	.word	0x00001690
        /*0b34*/ 	.word	0x000000ff
        /*0b38*/ 	.word	0x00000520
        /*0b3c*/ 	.short	0x0100
        /*0b3e*/ 	.byte	0x06
	.zero		1


	//   ....[165]....
        /*0b40*/ 	.word	0x00002220
        /*0b44*/ 	.word	0x00000000
        /*0b48*/ 	.word	0x00000510
        /*0b4c*/ 	.short	0x010a
        /*0b4e*/ 	.byte	0xff
	.zero		1


	//   ....[166]....
        /*0b50*/ 	.word	0x00002250
        /*0b54*/ 	.word	0x00000000
        /*0b58*/ 	.word	0x00000500
        /*0b5c*/ 	.short	0x0101
        /*0b5e*/ 	.byte	0xff
	.zero		1


	//   ....[167]....
        /*0b60*/ 	.word	0x00002310
        /*0b64*/ 	.word	0x000000ff
        /*0b68*/ 	.word	0x00000240
        /*0b6c*/ 	.short	0x010a
        /*0b6e*/ 	.byte	0x04
	.zero		1


	//   ....[168]....
        /*0b70*/ 	.word	0x000023e0
        /*0b74*/ 	.word	0x000000ff
        /*0b78*/ 	.word	0x00000240
        /*0b7c*/ 	.short	0x010a
        /*0b7e*/ 	.byte	0x21
	.zero		1


	//   ....[169]....
        /*0b80*/ 	.word	0x000025a0
        /*0b84*/ 	.word	0x000000ff
        /*0b88*/ 	.word	0x00000240
        /*0b8c*/ 	.short	0x010a
        /*0b8e*/ 	.byte	0x07
	.zero		1


	//   ....[170]....
        /*0b90*/ 	.word	0x000026a0
        /*0b94*/ 	.word	0x000000ff
        /*0b98*/ 	.word	0x00000498
        /*0b9c*/ 	.short	0x0101
        /*0b9e*/ 	.byte	0x06
	.zero		1


	//   ....[171]....
        /*0ba0*/ 	.word	0x000026c0
        /*0ba4*/ 	.word	0x000000ff
        /*0ba8*/ 	.word	0x00000240
        /*0bac*/ 	.short	0x010a
        /*0bae*/ 	.byte	0x04
	.zero		1


	//   ....[172]....
        /*0bb0*/ 	.word	0x00002740
        /*0bb4*/ 	.word	0x000000ff
        /*0bb8*/ 	.word	0x00000240
        /*0bbc*/ 	.short	0x010a
        /*0bbe*/ 	.byte	0x11
	.zero		1


	//   ....[173]....
        /*0bc0*/ 	.word	0x000028d0
        /*0bc4*/ 	.word	0x000000ff
        /*0bc8*/ 	.word	0x00000240
        /*0bcc*/ 	.short	0x010a
        /*0bce*/ 	.byte	0x08
	.zero		1


	//   ....[174]....
        /*0bd0*/ 	.word	0x00002a30
        /*0bd4*/ 	.word	0x00000003
        /*0bd8*/ 	.word	0x000004a0
        /*0bdc*/ 	.short	0x010a
        /*0bde*/ 	.byte	0xff
	.zero		1


	//   ....[175]....
        /*0be0*/ 	.word	0x00002b80
        /*0be4*/ 	.word	0x00000000
        /*0be8*/ 	.word	0x00000000
        /*0bec*/ 	.short	0x0101
        /*0bee*/ 	.byte	0xff
	.zero		1


	//   ....[176]....
        /*0bf0*/ 	.word	0x00003120
        /*0bf4*/ 	.word	0x000000ff
        /*0bf8*/ 	.word	0x00000000
        /*0bfc*/ 	.short	0x010a
        /*0bfe*/ 	.byte	0x04
	.zero		1


	//   ....[177]....
        /*0c00*/ 	.word	0x000031b0
        /*0c04*/ 	.word	0x000000ff
        /*0c08*/ 	.word	0x00000000
        /*0c0c*/ 	.short	0x010a
        /*0c0e*/ 	.byte	0x05
	.zero		1


	//   ....[178]....
        /*0c10*/ 	.word	0x00003240
        /*0c14*/ 	.word	0x000000ff
        /*0c18*/ 	.word	0x00000000
        /*0c1c*/ 	.short	0x010a
        /*0c1e*/ 	.byte	0x05
	.zero		1


	//   ....[179]....
        /*0c20*/ 	.word	0x000032d0
        /*0c24*/ 	.word	0x000000ff
        /*0c28*/ 	.word	0x00000000
        /*0c2c*/ 	.short	0x010a
        /*0c2e*/ 	.byte	0x05
	.zero		1


	//   ....[180]....
        /*0c30*/ 	.word	0x00003360
        /*0c34*/ 	.word	0x000000ff
        /*0c38*/ 	.word	0x00000000
        /*0c3c*/ 	.short	0x010a
        /*0c3e*/ 	.byte	0x05
	.zero		1


	//   ....[181]....
        /*0c40*/ 	.word	0x000033f0
        /*0c44*/ 	.word	0x000000ff
        /*0c48*/ 	.word	0x00000000
        /*0c4c*/ 	.short	0x010a
        /*0c4e*/ 	.byte	0x05
	.zero		1


	//   ....[182]....
        /*0c50*/ 	.word	0x00003480
        /*0c54*/ 	.word	0x000000ff
        /*0c58*/ 	.word	0x00000000
        /*0c5c*/ 	.short	0x010a
        /*0c5e*/ 	.byte	0x05
	.zero		1


	//   ....[183]....
        /*0c60*/ 	.word	0x00003510
        /*0c64*/ 	.word	0x000000ff
        /*0c68*/ 	.word	0x00000000
        /*0c6c*/ 	.short	0x010a
        /*0c6e*/ 	.byte	0x05
	.zero		1


	//   ....[184]....
        /*0c70*/ 	.word	0x000035a0
        /*0c74*/ 	.word	0x000000ff
        /*0c78*/ 	.word	0x00000000
        /*0c7c*/ 	.short	0x010a
        /*0c7e*/ 	.byte	0x05
	.zero		1


	//   ....[185]....
        /*0c80*/ 	.word	0x00003630
        /*0c84*/ 	.word	0x000000ff
        /*0c88*/ 	.word	0x00000000
        /*0c8c*/ 	.short	0x010a
        /*0c8e*/ 	.byte	0x05
	.zero		1


	//   ....[186]....
        /*0c90*/ 	.word	0x000036c0
        /*0c94*/ 	.word	0x000000ff
        /*0c98*/ 	.word	0x00000000
        /*0c9c*/ 	.short	0x010a
        /*0c9e*/ 	.byte	0x05
	.zero		1


	//   ....[187]....
        /*0ca0*/ 	.word	0x00003750
        /*0ca4*/ 	.word	0x000000ff
        /*0ca8*/ 	.word	0x00000000
        /*0cac*/ 	.short	0x010a
        /*0cae*/ 	.byte	0x05
	.zero		1


	//   ....[188]....
        /*0cb0*/ 	.word	0x000037e0
        /*0cb4*/ 	.word	0x000000ff
        /*0cb8*/ 	.word	0x00000000
        /*0cbc*/ 	.short	0x010a
        /*0cbe*/ 	.byte	0x05
	.zero		1


	//   ....[189]....
        /*0cc0*/ 	.word	0x00003870
        /*0cc4*/ 	.word	0x000000ff
        /*0cc8*/ 	.word	0x00000000
        /*0ccc*/ 	.short	0x010a
        /*0cce*/ 	.byte	0x05
	.zero		1


	//   ....[190]....
        /*0cd0*/ 	.word	0x00003900
        /*0cd4*/ 	.word	0x000000ff
        /*0cd8*/ 	.word	0x00000000
        /*0cdc*/ 	.short	0x010a
        /*0cde*/ 	.byte	0x05
	.zero		1


	//   ....[191]....
        /*0ce0*/ 	.word	0x00003990
        /*0ce4*/ 	.word	0x000000ff
        /*0ce8*/ 	.word	0x00000000
        /*0cec*/ 	.short	0x010a
        /*0cee*/ 	.byte	0x05
	.zero		1


	//   ....[192]....
        /*0cf0*/ 	.word	0x00003a20
        /*0cf4*/ 	.word	0x000000ff
        /*0cf8*/ 	.word	0x00000000
        /*0cfc*/ 	.short	0x010a
        /*0cfe*/ 	.byte	0x05
	.zero		1


	//   ....[193]....
        /*0d00*/ 	.word	0x00003ab0
        /*0d04*/ 	.word	0x000000ff
        /*0d08*/ 	.word	0x00000000
        /*0d0c*/ 	.short	0x010a
        /*0d0e*/ 	.byte	0x05
	.zero		1


	//   ....[194]....
        /*0d10*/ 	.word	0x00003b40
        /*0d14*/ 	.word	0x000000ff
        /*0d18*/ 	.word	0x00000000
        /*0d1c*/ 	.short	0x010a
        /*0d1e*/ 	.byte	0x05
	.zero		1


	//   ....[195]....
        /*0d20*/ 	.word	0x00003bd0
        /*0d24*/ 	.word	0x000000ff
        /*0d28*/ 	.word	0x00000000
        /*0d2c*/ 	.short	0x010a
        /*0d2e*/ 	.byte	0x05
	.zero		1


	//   ....[196]....
        /*0d30*/ 	.word	0x00003c60
        /*0d34*/ 	.word	0x000000ff
        /*0d38*/ 	.word	0x00000000
        /*0d3c*/ 	.short	0x010a
        /*0d3e*/ 	.byte	0x05
	.zero		1


	//   ....[197]....
        /*0d40*/ 	.word	0x00003cf0
        /*0d44*/ 	.word	0x000000ff
        /*0d48*/ 	.word	0x00000000
        /*0d4c*/ 	.short	0x010a
        /*0d4e*/ 	.byte	0x05
	.zero		1


	//   ....[198]....
        /*0d50*/ 	.word	0x00003d80
        /*0d54*/ 	.word	0x000000ff
        /*0d58*/ 	.word	0x00000000
        /*0d5c*/ 	.short	0x010a
        /*0d5e*/ 	.byte	0x05
	.zero		1


	//   ....[199]....
        /*0d60*/ 	.word	0x00003e10
        /*0d64*/ 	.word	0x000000ff
        /*0d68*/ 	.word	0x00000000
        /*0d6c*/ 	.short	0x010a
        /*0d6e*/ 	.byte	0x05
	.zero		1


	//   ....[200]....
        /*0d70*/ 	.word	0x00003ea0
        /*0d74*/ 	.word	0x000000ff
        /*0d78*/ 	.word	0x00000000
        /*0d7c*/ 	.short	0x010a
        /*0d7e*/ 	.byte	0x05
	.zero		1


	//   ....[201]....
        /*0d80*/ 	.word	0x00003f30
        /*0d84*/ 	.word	0x000000ff
        /*0d88*/ 	.word	0x00000000
        /*0d8c*/ 	.short	0x010a
        /*0d8e*/ 	.byte	0x05
	.zero		1


	//   ....[202]....
        /*0d90*/ 	.word	0x00003fc0
        /*0d94*/ 	.word	0x000000ff
        /*0d98*/ 	.word	0x00000000
        /*0d9c*/ 	.short	0x010a
        /*0d9e*/ 	.byte	0x05
	.zero		1


	//   ....[203]....
        /*0da0*/ 	.word	0x00004050
        /*0da4*/ 	.word	0x000000ff
        /*0da8*/ 	.word	0x00000000
        /*0dac*/ 	.short	0x010a
        /*0dae*/ 	.byte	0x05
	.zero		1


	//   ....[204]....
        /*0db0*/ 	.word	0x000040e0
        /*0db4*/ 	.word	0x000000ff
        /*0db8*/ 	.word	0x00000000
        /*0dbc*/ 	.short	0x010a
        /*0dbe*/ 	.byte	0x05
	.zero		1


	//   ....[205]....
        /*0dc0*/ 	.word	0x00004170
        /*0dc4*/ 	.word	0x000000ff
        /*0dc8*/ 	.word	0x00000000
        /*0dcc*/ 	.short	0x010a
        /*0dce*/ 	.byte	0x05
	.zero		1


	//   ....[206]....
        /*0dd0*/ 	.word	0x00004200
        /*0dd4*/ 	.word	0x000000ff
        /*0dd8*/ 	.word	0x00000000
        /*0ddc*/ 	.short	0x010a
        /*0dde*/ 	.byte	0x05
	.zero		1


	//   ....[207]....
        /*0de0*/ 	.word	0x00004290
        /*0de4*/ 	.word	0x000000ff
        /*0de8*/ 	.word	0x00000000
        /*0dec*/ 	.short	0x010a
        /*0dee*/ 	.byte	0x05
	.zero		1


	//   ....[208]....
        /*0df0*/ 	.word	0x00004320
        /*0df4*/ 	.word	0x000000ff
        /*0df8*/ 	.word	0x00000000
        /*0dfc*/ 	.short	0x010a
        /*0dfe*/ 	.byte	0x05
	.zero		1


	//   ....[209]....
        /*0e00*/ 	.word	0x000043b0
        /*0e04*/ 	.word	0x000000ff
        /*0e08*/ 	.word	0x00000000
        /*0e0c*/ 	.short	0x010a
        /*0e0e*/ 	.byte	0x05
	.zero		1


	//   ....[210]....
        /*0e10*/ 	.word	0x00004440
        /*0e14*/ 	.word	0x000000ff
        /*0e18*/ 	.word	0x00000000
        /*0e1c*/ 	.short	0x010a
        /*0e1e*/ 	.byte	0x05
	.zero		1


	//   ....[211]....
        /*0e20*/ 	.word	0x000044d0
        /*0e24*/ 	.word	0x000000ff
        /*0e28*/ 	.word	0x00000000
        /*0e2c*/ 	.short	0x010a
        /*0e2e*/ 	.byte	0x05
	.zero		1


	//   ....[212]....
        /*0e30*/ 	.word	0x00004560
        /*0e34*/ 	.word	0x000000ff
        /*0e38*/ 	.word	0x00000000
        /*0e3c*/ 	.short	0x010a
        /*0e3e*/ 	.byte	0x05
	.zero		1


	//   ....[213]....
        /*0e40*/ 	.word	0x000045f0
        /*0e44*/ 	.word	0x000000ff
        /*0e48*/ 	.word	0x00000000
        /*0e4c*/ 	.short	0x010a
        /*0e4e*/ 	.byte	0x05
	.zero		1


	//   ....[214]....
        /*0e50*/ 	.word	0x00004680
        /*0e54*/ 	.word	0x000000ff
        /*0e58*/ 	.word	0x00000000
        /*0e5c*/ 	.short	0x010a
        /*0e5e*/ 	.byte	0x05
	.zero		1


	//   ....[215]....
        /*0e60*/ 	.word	0x00004710
        /*0e64*/ 	.word	0x000000ff
        /*0e68*/ 	.word	0x00000000
        /*0e6c*/ 	.short	0x010a
        /*0e6e*/ 	.byte	0x05
	.zero		1


	//   ....[216]....
        /*0e70*/ 	.word	0x000047a0
        /*0e74*/ 	.word	0x000000ff
        /*0e78*/ 	.word	0x00000000
        /*0e7c*/ 	.short	0x010a
        /*0e7e*/ 	.byte	0x05
	.zero		1


	//   ....[217]....
        /*0e80*/ 	.word	0x00004830
        /*0e84*/ 	.word	0x000000ff
        /*0e88*/ 	.word	0x00000000
        /*0e8c*/ 	.short	0x010a
        /*0e8e*/ 	.byte	0x05
	.zero		1


	//   ....[218]....
        /*0e90*/ 	.word	0x000048c0
        /*0e94*/ 	.word	0x000000ff
        /*0e98*/ 	.word	0x00000000
        /*0e9c*/ 	.short	0x010a
        /*0e9e*/ 	.byte	0x05
	.zero		1


	//   ....[219]....
        /*0ea0*/ 	.word	0x00004950
        /*0ea4*/ 	.word	0x000000ff
        /*0ea8*/ 	.word	0x00000000
        /*0eac*/ 	.short	0x010a
        /*0eae*/ 	.byte	0x05
	.zero		1


	//   ....[220]....
        /*0eb0*/ 	.word	0x000049e0
        /*0eb4*/ 	.word	0x000000ff
        /*0eb8*/ 	.word	0x00000000
        /*0ebc*/ 	.short	0x010a
        /*0ebe*/ 	.byte	0x05
	.zero		1


	//   ....[221]....
        /*0ec0*/ 	.word	0x00004a70
        /*0ec4*/ 	.word	0x000000ff
        /*0ec8*/ 	.word	0x00000000
        /*0ecc*/ 	.short	0x010a
        /*0ece*/ 	.byte	0x05
	.zero		1


	//   ....[222]....
        /*0ed0*/ 	.word	0x00004b00
        /*0ed4*/ 	.word	0x000000ff
        /*0ed8*/ 	.word	0x00000000
        /*0edc*/ 	.short	0x010a
        /*0ede*/ 	.byte	0x05
	.zero		1


	//   ....[223]....
        /*0ee0*/ 	.word	0x00004b90
        /*0ee4*/ 	.word	0x000000ff
        /*0ee8*/ 	.word	0x00000000
        /*0eec*/ 	.short	0x010a
        /*0eee*/ 	.byte	0x05
	.zero		1


	//   ....[224]....
        /*0ef0*/ 	.word	0x00004c20
        /*0ef4*/ 	.word	0x000000ff
        /*0ef8*/ 	.word	0x00000000
        /*0efc*/ 	.short	0x010a
        /*0efe*/ 	.byte	0x05
	.zero		1


	//   ....[225]....
        /*0f00*/ 	.word	0x00004cb0
        /*0f04*/ 	.word	0x000000ff
        /*0f08*/ 	.word	0x00000000
        /*0f0c*/ 	.short	0x010a
        /*0f0e*/ 	.byte	0x05
	.zero		1


	//   ....[226]....
        /*0f10*/ 	.word	0x00004d40
        /*0f14*/ 	.word	0x000000ff
        /*0f18*/ 	.word	0x00000000
        /*0f1c*/ 	.short	0x010a
        /*0f1e*/ 	.byte	0x05
	.zero		1


	//   ....[227]....
        /*0f20*/ 	.word	0x00004dd0
        /*0f24*/ 	.word	0x000000ff
        /*0f28*/ 	.word	0x00000000
        /*0f2c*/ 	.short	0x010a
        /*0f2e*/ 	.byte	0x05
	.zero		1


	//   ....[228]....
        /*0f30*/ 	.word	0x00004e60
        /*0f34*/ 	.word	0x000000ff
        /*0f38*/ 	.word	0x00000000
        /*0f3c*/ 	.short	0x010a
        /*0f3e*/ 	.byte	0x05
	.zero		1


	//   ....[229]....
        /*0f40*/ 	.word	0x00004ef0
        /*0f44*/ 	.word	0x000000ff
        /*0f48*/ 	.word	0x00000000
        /*0f4c*/ 	.short	0x010a
        /*0f4e*/ 	.byte	0x05
	.zero		1


	//   ....[230]....
        /*0f50*/ 	.word	0x00004f80
        /*0f54*/ 	.word	0x000000ff
        /*0f58*/ 	.word	0x00000000
        /*0f5c*/ 	.short	0x010a
        /*0f5e*/ 	.byte	0x05
	.zero		1


	//   ....[231]....
        /*0f60*/ 	.word	0x00005010
        /*0f64*/ 	.word	0x000000ff
        /*0f68*/ 	.word	0x00000000
        /*0f6c*/ 	.short	0x010a
        /*0f6e*/ 	.byte	0x05
	.zero		1


	//   ....[232]....
        /*0f70*/ 	.word	0x000050a0
        /*0f74*/ 	.word	0x000000ff
        /*0f78*/ 	.word	0x00000000
        /*0f7c*/ 	.short	0x010a
        /*0f7e*/ 	.byte	0x05
	.zero		1


	//   ....[233]....
        /*0f80*/ 	.word	0x00005130
        /*0f84*/ 	.word	0x000000ff
        /*0f88*/ 	.word	0x00000000
        /*0f8c*/ 	.short	0x010a
        /*0f8e*/ 	.byte	0x05
	.zero		1


	//   ....[234]....
        /*0f90*/ 	.word	0x000051c0
        /*0f94*/ 	.word	0x000000ff
        /*0f98*/ 	.word	0x00000000
        /*0f9c*/ 	.short	0x010a
        /*0f9e*/ 	.byte	0x05
	.zero		1


	//   ....[235]....
        /*0fa0*/ 	.word	0x00005250
        /*0fa4*/ 	.word	0x000000ff
        /*0fa8*/ 	.word	0x00000000
        /*0fac*/ 	.short	0x010a
        /*0fae*/ 	.byte	0x05
	.zero		1


	//   ....[236]....
        /*0fb0*/ 	.word	0x000052e0
        /*0fb4*/ 	.word	0x000000ff
        /*0fb8*/ 	.word	0x00000000
        /*0fbc*/ 	.short	0x010a
        /*0fbe*/ 	.byte	0x05
	.zero		1


	//   ....[237]....
        /*0fc0*/ 	.word	0x00005370
        /*0fc4*/ 	.word	0x000000ff
        /*0fc8*/ 	.word	0x00000000
        /*0fcc*/ 	.short	0x010a
        /*0fce*/ 	.byte	0x05
	.zero		1


	//   ....[238]....
        /*0fd0*/ 	.word	0x00005400
        /*0fd4*/ 	.word	0x000000ff
        /*0fd8*/ 	.word	0x00000000
        /*0fdc*/ 	.short	0x010a
        /*0fde*/ 	.byte	0x05
	.zero		1


	//   ....[239]....
        /*0fe0*/ 	.word	0x00005490
        /*0fe4*/ 	.word	0x000000ff
        /*0fe8*/ 	.word	0x00000000
        /*0fec*/ 	.short	0x010a
        /*0fee*/ 	.byte	0x05
	.zero		1


	//   ....[240]....
        /*0ff0*/ 	.word	0x00005520
        /*0ff4*/ 	.word	0x000000ff
        /*0ff8*/ 	.word	0x00000000
        /*0ffc*/ 	.short	0x010a
        /*0ffe*/ 	.byte	0x05
	.zero		1


	//   ....[241]....
        /*1000*/ 	.word	0x000055b0
        /*1004*/ 	.word	0x000000ff
        /*1008*/ 	.word	0x00000000
        /*100c*/ 	.short	0x010a
        /*100e*/ 	.byte	0x05
	.zero		1


	//   ....[242]....
        /*1010*/ 	.word	0x00005640
        /*1014*/ 	.word	0x000000ff
        /*1018*/ 	.word	0x00000000
        /*101c*/ 	.short	0x010a
        /*101e*/ 	.byte	0x05
	.zero		1


	//   ....[243]....
        /*1020*/ 	.word	0x000056d0
        /*1024*/ 	.word	0x000000ff
        /*1028*/ 	.word	0x00000000
        /*102c*/ 	.short	0x010a
        /*102e*/ 	.byte	0x05
	.zero		1


	//   ....[244]....
        /*1030*/ 	.word	0x00005760
        /*1034*/ 	.word	0x000000ff
        /*1038*/ 	.word	0x00000000
        /*103c*/ 	.short	0x010a
        /*103e*/ 	.byte	0x05
	.zero		1


	//   ....[245]....
        /*1040*/ 	.word	0x000057f0
        /*1044*/ 	.word	0x000000ff
        /*1048*/ 	.word	0x00000000
        /*104c*/ 	.short	0x010a
        /*104e*/ 	.byte	0x05
	.zero		1


	//   ....[246]....
        /*1050*/ 	.word	0x00005880
        /*1054*/ 	.word	0x000000ff
        /*1058*/ 	.word	0x00000000
        /*105c*/ 	.short	0x010a
        /*105e*/ 	.byte	0x05
	.zero		1


	//   ....[247]....
        /*1060*/ 	.word	0x00005920
        /*1064*/ 	.word	0x00000000
        /*1068*/ 	.word	0x00000000
        /*106c*/ 	.short	0x010a
        /*106e*/ 	.byte	0xff
	.zero		1


	//   ....[248]....
        /*1070*/ 	.word	0x00005a40
        /*1074*/ 	.word	0x00000002
        /*1078*/ 	.word	0x00000500
        /*107c*/ 	.short	0x010a
        /*107e*/ 	.byte	0xff
	.zero		1


	//   ....[249]....
        /*1080*/ 	.word	0x00005ab0
        /*1084*/ 	.word	0x00000002
        /*1088*/ 	.word	0x00000000
        /*108c*/ 	.short	0x0101
        /*108e*/ 	.byte	0xff
	.zero		1


	//   ....[250]....
        /*1090*/ 	.word	0x00005ad0
        /*1094*/ 	.word	0x000000ff
        /*1098*/ 	.word	0x000004b0
        /*109c*/ 	.short	0x010a
        /*109e*/ 	.byte	0x04
	.zero		1


	//   ....[251]....
        /*10a0*/ 	.word	0x00005bf0
        /*10a4*/ 	.word	0x00000002
        /*10a8*/ 	.word	0x000004a0
        /*10ac*/ 	.short	0x010a
        /*10ae*/ 	.byte	0xff
	.zero		1


	//   ....[252]....
        /*10b0*/ 	.word	0x00005cf0
        /*10b4*/ 	.word	0x00000002
        /*10b8*/ 	.word	0x00000000
        /*10bc*/ 	.short	0x0101
        /*10be*/ 	.byte	0xff
	.zero		1


	//   ....[253]....
        /*10c0*/ 	.word	0x00005d80
        /*10c4*/ 	.word	0x000000ff
        /*10c8*/ 	.word	0x000004b0
        /*10cc*/ 	.short	0x0106
        /*10ce*/ 	.byte	0x04
	.zero		1


	//   ....[254]....
        /*10d0*/ 	.word	0x00005da0
        /*10d4*/ 	.word	0x000000ff
        /*10d8*/ 	.word	0x000004b0
        /*10dc*/ 	.short	0x010a
        /*10de*/ 	.byte	0x04
	.zero		1


	//   ....[255]....
        /*10e0*/ 	.word	0x00005e30
        /*10e4*/ 	.word	0x000000ff
        /*10e8*/ 	.word	0x000004b0
        /*10ec*/ 	.short	0x0106
        /*10ee*/ 	.byte	0x07
	.zero		1


	//   ....[0]....
        /*10f0*/ 	.word	0x00005e70
        /*10f4*/ 	.word	0x00000000
        /*10f8*/ 	.word	0x000004b0
        /*10fc*/ 	.short	0x010a
        /*10fe*/ 	.byte	0xff
	.zero		1


	//   ....[1]....
        /*1100*/ 	.word	0x000060b0
        /*1104*/ 	.word	0x000000ff
        /*1108*/ 	.word	0x00000008
        /*110c*/ 	.short	0x010a
        /*110e*/ 	.byte	0x05
	.zero		1


	//   ....[2]....
        /*1110*/ 	.word	0x000060d0
        /*1114*/ 	.word	0x000000ff
        /*1118*/ 	.word	0x00000008
        /*111c*/ 	.short	0x010a
        /*111e*/ 	.byte	0x05
	.zero		1


	//   ....[3]....
        /*1120*/ 	.word	0x00006260
        /*1124*/ 	.word	0x000000ff
        /*1128*/ 	.word	0x00000008
        /*112c*/ 	.short	0x010a
        /*112e*/ 	.byte	0x05
	.zero		1


	//   ....[4]....
        /*1130*/ 	.word	0x00006280
        /*1134*/ 	.word	0x000000ff
        /*1138*/ 	.word	0x00000008
        /*113c*/ 	.short	0x010a
        /*113e*/ 	.byte	0x05
	.zero		1


	//   ....[5]....
        /*1140*/ 	.word	0x00006340
        /*1144*/ 	.word	0x000000ff
        /*1148*/ 	.word	0x00000000
        /*114c*/ 	.short	0x0101
        /*114e*/ 	.byte	0x04
	.zero		1


	//   ....[6]....
        /*1150*/ 	.word	0x00006620
        /*1154*/ 	.word	0x00000000
        /*1158*/ 	.word	0x000004a0
        /*115c*/ 	.short	0x010a
        /*115e*/ 	.byte	0xff
	.zero		1


	//   ....[7]....
        /*1160*/ 	.word	0x000066e0
        /*1164*/ 	.word	0x00000000
        /*1168*/ 	.word	0x00000000
        /*116c*/ 	.short	0x0101
        /*116e*/ 	.byte	0xff
	.zero		1


	//   ....[8]....
        /*1170*/ 	.word	0x00006790
        /*1174*/ 	.word	0x000000ff
        /*1178*/ 	.word	0x00000000
        /*117c*/ 	.short	0x010a
        /*117e*/ 	.byte	0x04
	.zero		1


	//   ....[9]....
        /*1180*/ 	.word	0x000067a0
        /*1184*/ 	.word	0x000000ff
        /*1188*/ 	.word	0x000004e0
        /*118c*/ 	.short	0x010a
        /*118e*/ 	.byte	0x13
	.zero		1


	//   ....[10]....
        /*1190*/ 	.word	0x00006860
        /*1194*/ 	.word	0x000000ff
        /*1198*/ 	.word	0x00000000
        /*119c*/ 	.short	0x010a
        /*119e*/ 	.byte	0x06
	.zero		1


	//   ....[11]....
        /*11a0*/ 	.word	0x00006980
        /*11a4*/ 	.word	0x000000ff
        /*11a8*/ 	.word	0x00000000
        /*11ac*/ 	.short	0x010a
        /*11ae*/ 	.byte	0x04
	.zero		1


	//   ....[12]....
        /*11b0*/ 	.word	0x00006ba0
        /*11b4*/ 	.word	0x000000ff
        /*11b8*/ 	.word	0x00000000
        /*11bc*/ 	.short	0x010a
        /*11be*/ 	.byte	0x04
	.zero		1


	//   ....[13]....
        /*11c0*/ 	.word	0x00006c30
        /*11c4*/ 	.word	0x000000ff
        /*11c8*/ 	.word	0x00000000
        /*11cc*/ 	.short	0x010a
        /*11ce*/ 	.byte	0x05
	.zero		1


	//   ....[14]....
        /*11d0*/ 	.word	0x00006cc0
        /*11d4*/ 	.word	0x000000ff
        /*11d8*/ 	.word	0x00000000
        /*11dc*/ 	.short	0x010a
        /*11de*/ 	.byte	0x05
	.zero		1


	//   ....[15]....
        /*11e0*/ 	.word	0x00006d60
        /*11e4*/ 	.word	0x00000000
        /*11e8*/ 	.word	0x00000000
        /*11ec*/ 	.short	0x010a
        /*11ee*/ 	.byte	0xff
	.zero		1


	//   ....[16]....
        /*11f0*/ 	.word	0x00006da0
        /*11f4*/ 	.word	0x00000000
        /*11f8*/ 	.word	0x00000000
        /*11fc*/ 	.short	0x010a
        /*11fe*/ 	.byte	0xff
	.zero		1


	//   ....[17]....
        /*1200*/ 	.word	0x00006e10
        /*1204*/ 	.word	0x000000ff
        /*1208*/ 	.word	0x00000000
        /*120c*/ 	.short	0x0101
        /*120e*/ 	.byte	0x04
	.zero		1


	//   ....[18]....
        /*1210*/ 	.word	0x00006e50
        /*1214*/ 	.word	0x000000ff
        /*1218*/ 	.word	0x00000520
        /*121c*/ 	.short	0x010a
        /*121e*/ 	.byte	0x0d
	.zero		1


	//   ....[19]....
        /*1220*/ 	.word	0x00006ea0
        /*1224*/ 	.word	0x000000ff
        /*1228*/ 	.word	0x00000000
        /*122c*/ 	.short	0x0101
        /*122e*/ 	.byte	0x04
	.zero		1


	//   ....[20]....
        /*1230*/ 	.word	0x00007350
        /*1234*/ 	.word	0x00000003
        /*1238*/ 	.word	0x000004a0
        /*123c*/ 	.short	0x010a
        /*123e*/ 	.byte	0xff
	.zero		1


	//   ....[21]....
        /*1240*/ 	.word	0x000074c0
        /*1244*/ 	.word	0x00000000
        /*1248*/ 	.word	0x00000000
        /*124c*/ 	.short	0x0101
        /*124e*/ 	.byte	0xff
	.zero		1


	//   ....[22]....
        /*1250*/ 	.word	0x00007980
        /*1254*/ 	.word	0x000000ff
        /*1258*/ 	.word	0x00000498
        /*125c*/ 	.short	0x010a
        /*125e*/ 	.byte	0x11
	.zero		1


	//   ....[23]....
        /*1260*/ 	.word	0x00007b10
        /*1264*/ 	.word	0x000000ff
        /*1268*/ 	.word	0x00000488
        /*126c*/ 	.short	0x010a
        /*126e*/ 	.byte	0x11
	.zero		1


	//   ....[24]....
        /*1270*/ 	.word	0x00007d20
        /*1274*/ 	.word	0x000000ff
        /*1278*/ 	.word	0x00000480
        /*127c*/ 	.short	0x010b
        /*127e*/ 	.byte	0x11
	.zero		1


	//   ....[25]....
        /*1280*/ 	.word	0x00007d30
        /*1284*/ 	.word	0x000000ff
        /*1288*/ 	.word	0x00000000
        /*128c*/ 	.short	0x0101
        /*128e*/ 	.byte	0x37
	.zero		1


	//   ....[26]....
        /*1290*/ 	.word	0x00007d70
        /*1294*/ 	.word	0x00000000
        /*1298*/ 	.word	0x00000488
        /*129c*/ 	.short	0x010a
        /*129e*/ 	.byte	0xff
	.zero		1


	//   ....[27]....
        /*12a0*/ 	.word	0x000080b0
        /*12a4*/ 	.word	0x00000003
        /*12a8*/ 	.word	0x000004a0
        /*12ac*/ 	.short	0x010a
        /*12ae*/ 	.byte	0xff
	.zero		1


	//   ....[28]....
        /*12b0*/ 	.word	0x00008230
        /*12b4*/ 	.word	0x00000000
        /*12b8*/ 	.word	0x00000000
        /*12bc*/ 	.short	0x0101
        /*12be*/ 	.byte	0xff
	.zero		1


	//   ....[29]....
        /*12c0*/ 	.word	0x00008ca0
        /*12c4*/ 	.word	0x000000ff
        /*12c8*/ 	.word	0x00000480
        /*12cc*/ 	.short	0x010a
        /*12ce*/ 	.byte	0x2c
	.zero		1


	//   ....[30]....
        /*12d0*/ 	.word	0x00008cb0
        /*12d4*/ 	.word	0x00000053
        /*12d8*/ 	.word	0x000004c0
        /*12dc*/ 	.short	0x010a
        /*12de*/ 	.byte	0xff
	.zero		1


	//   ....[31]....
        /*12e0*/ 	.word	0x00008e00
        /*12e4*/ 	.word	0x000000ff
        /*12e8*/ 	.word	0x00000480
        /*12ec*/ 	.short	0x010a
        /*12ee*/ 	.byte	0x2c
	.zero		1


	//   ....[32]....
        /*12f0*/ 	.word	0x00008ee0
        /*12f4*/ 	.word	0x000000ff
        /*12f8*/ 	.word	0x00000000
        /*12fc*/ 	.short	0x0101
        /*12fe*/ 	.byte	0x04
	.zero		1


	//   ....[33]....
        /*1300*/ 	.word	0x00008f40
        /*1304*/ 	.word	0x00000053
        /*1308*/ 	.word	0x000004c0
        /*130c*/ 	.short	0x010a
        /*130e*/ 	.byte	0xff
	.zero		1


	//   ....[34]....
        /*1310*/ 	.word	0x000091a0
        /*1314*/ 	.word	0x00000053
        /*1318*/ 	.word	0x00000000
        /*131c*/ 	.short	0x0101
        /*131e*/ 	.byte	0xff
	.zero		1


	//   ....[35]....
        /*1320*/ 	.word	0x00009be0
        /*1324*/ 	.word	0x00000000
        /*1328*/ 	.word	0x00000510
        /*132c*/ 	.short	0x010a
        /*132e*/ 	.byte	0xff
	.zero		1


	//   ....[36]....
        /*1330*/ 	.word	0x00009c40
        /*1334*/ 	.word	0x00000000
        /*1338*/ 	.word	0x00000240
        /*133c*/ 	.short	0x010a
        /*133e*/ 	.byte	0xff
	.zero		1


	//   ....[37]....
        /*1340*/ 	.word	0x00009ca0
        /*1344*/ 	.word	0x00000000
        /*1348*/ 	.word	0x00000240
        /*134c*/ 	.short	0x010a
        /*134e*/ 	.byte	0xff
	.zero		1


	//   ....[38]....
        /*1350*/ 	.word	0x00009cf0
        /*1354*/ 	.word	0x00000003
        /*1358*/ 	.word	0x000004a0
        /*135c*/ 	.short	0x010a
        /*135e*/ 	.byte	0xff
	.zero		1


	//   ....[39]....
        /*1360*/ 	.word	0x00009d50
        /*1364*/ 	.word	0x00000000
        /*1368*/ 	.word	0x00000000
        /*136c*/ 	.short	0x010a
        /*136e*/ 	.byte	0xff
	.zero		1


	//   ....[40]....
        /*1370*/ 	.word	0x00009db0
        /*1374*/ 	.word	0x00000000
        /*1378*/ 	.word	0x00000000
        /*137c*/ 	.short	0x010a
        /*137e*/ 	.byte	0xff
	.zero		1


	//   ....[41]....
        /*1380*/ 	.word	0x00009e10
        /*1384*/ 	.word	0x00000000
        /*1388*/ 	.word	0x00000000
        /*138c*/ 	.short	0x010a
        /*138e*/ 	.byte	0xff
	.zero		1


	//   ....[42]....
        /*1390*/ 	.word	0x00009e70
        /*1394*/ 	.word	0x00000000
        /*1398*/ 	.word	0x00000000
        /*139c*/ 	.short	0x010a
        /*139e*/ 	.byte	0xff
	.zero		1


	//   ....[43]....
        /*13a0*/ 	.word	0x00009ed0
        /*13a4*/ 	.word	0x00000000
        /*13a8*/ 	.word	0x00000000
        /*13ac*/ 	.short	0x010a
        /*13ae*/ 	.byte	0xff
	.zero		1


	//   ....[44]....
        /*13b0*/ 	.word	0x00009f30
        /*13b4*/ 	.word	0x00000000
        /*13b8*/ 	.word	0x00000000
        /*13bc*/ 	.short	0x010a
        /*13be*/ 	.byte	0xff
	.zero		1


	//   ....[45]....
        /*13c0*/ 	.word	0x00009f90
        /*13c4*/ 	.word	0x00000000
        /*13c8*/ 	.word	0x00000000
        /*13cc*/ 	.short	0x010a
        /*13ce*/ 	.byte	0xff
	.zero		1


	//   ....[46]....
        /*13d0*/ 	.word	0x00009ff0
        /*13d4*/ 	.word	0x00000000
        /*13d8*/ 	.word	0x00000000
        /*13dc*/ 	.short	0x010a
        /*13de*/ 	.byte	0xff
	.zero		1


	//   ....[47]....
        /*13e0*/ 	.word	0x0000a050
        /*13e4*/ 	.word	0x00000000
        /*13e8*/ 	.word	0x00000000
        /*13ec*/ 	.short	0x010a
        /*13ee*/ 	.byte	0xff
	.zero		1


	//   ....[48]....
        /*13f0*/ 	.word	0x0000a0b0
        /*13f4*/ 	.word	0x00000000
        /*13f8*/ 	.word	0x00000000
        /*13fc*/ 	.short	0x010a
        /*13fe*/ 	.byte	0xff
	.zero		1


	//   ....[49]....
        /*1400*/ 	.word	0x0000a110
        /*1404*/ 	.word	0x00000000
        /*1408*/ 	.word	0x00000000
        /*140c*/ 	.short	0x010a
        /*140e*/ 	.byte	0xff
	.zero		1


	//   ....[50]....
        /*1410*/ 	.word	0x0000a170
        /*1414*/ 	.word	0x00000000
        /*1418*/ 	.word	0x00000000
        /*141c*/ 	.short	0x010a
        /*141e*/ 	.byte	0xff
	.zero		1


	//   ....[51]....
        /*1420*/ 	.word	0x0000a1d0
        /*1424*/ 	.word	0x00000000
        /*1428*/ 	.word	0x00000000
        /*142c*/ 	.short	0x010a
        /*142e*/ 	.byte	0xff
	.zero		1


	//   ....[52]....
        /*1430*/ 	.word	0x0000a230
        /*1434*/ 	.word	0x00000000
        /*1438*/ 	.word	0x00000000
        /*143c*/ 	.short	0x010a
        /*143e*/ 	.byte	0xff
	.zero		1


	//   ....[53]....
        /*1440*/ 	.word	0x0000a290
        /*1444*/ 	.word	0x00000000
        /*1448*/ 	.word	0x00000000
        /*144c*/ 	.short	0x010a
        /*144e*/ 	.byte	0xff
	.zero		1


	//   ....[54]....
        /*1450*/ 	.word	0x0000a2f0
        /*1454*/ 	.word	0x00000000
        /*1458*/ 	.word	0x00000000
        /*145c*/ 	.short	0x010a
        /*145e*/ 	.byte	0xff
	.zero		1


	//   ....[55]....
        /*1460*/ 	.word	0x0000a350
        /*1464*/ 	.word	0x00000000
        /*1468*/ 	.word	0x00000000
        /*146c*/ 	.short	0x010a
        /*146e*/ 	.byte	0xff
	.zero		1


	//   ....[56]....
        /*1470*/ 	.word	0x0000a3b0
        /*1474*/ 	.word	0x00000000
        /*1478*/ 	.word	0x00000000
        /*147c*/ 	.short	0x010a
        /*147e*/ 	.byte	0xff
	.zero		1


	//   ....[57]....
        /*1480*/ 	.word	0x0000a410
        /*1484*/ 	.word	0x00000000
        /*1488*/ 	.word	0x00000000
        /*148c*/ 	.short	0x010a
        /*148e*/ 	.byte	0xff
	.zero		1


	//   ....[58]....
        /*1490*/ 	.word	0x0000a470
        /*1494*/ 	.word	0x00000000
        /*1498*/ 	.word	0x00000000
        /*149c*/ 	.short	0x010a
        /*149e*/ 	.byte	0xff
	.zero		1


	//   ....[59]....
        /*14a0*/ 	.word	0x0000a4d0
        /*14a4*/ 	.word	0x00000000
        /*14a8*/ 	.word	0x00000000
        /*14ac*/ 	.short	0x010a
        /*14ae*/ 	.byte	0xff
	.zero		1


	//   ....[60]....
        /*14b0*/ 	.word	0x0000a530
        /*14b4*/ 	.word	0x00000000
        /*14b8*/ 	.word	0x00000000
        /*14bc*/ 	.short	0x010a
        /*14be*/ 	.byte	0xff
	.zero		1


	//   ....[61]....
        /*14c0*/ 	.word	0x0000a590
        /*14c4*/ 	.word	0x00000000
        /*14c8*/ 	.word	0x00000000
        /*14cc*/ 	.short	0x010a
        /*14ce*/ 	.byte	0xff
	.zero		1


	//   ....[62]....
        /*14d0*/ 	.word	0x0000a5f0
        /*14d4*/ 	.word	0x00000000
        /*14d8*/ 	.word	0x00000000
        /*14dc*/ 	.short	0x010a
        /*14de*/ 	.byte	0xff
	.zero		1


	//   ....[63]....
        /*14e0*/ 	.word	0x0000a650
        /*14e4*/ 	.word	0x00000000
        /*14e8*/ 	.word	0x00000000
        /*14ec*/ 	.short	0x010a
        /*14ee*/ 	.byte	0xff
	.zero		1


	//   ....[64]....
        /*14f0*/ 	.word	0x0000a6b0
        /*14f4*/ 	.word	0x00000000
        /*14f8*/ 	.word	0x00000000
        /*14fc*/ 	.short	0x010a
        /*14fe*/ 	.byte	0xff
	.zero		1


	//   ....[65]....
        /*1500*/ 	.word	0x0000a710
        /*1504*/ 	.word	0x00000000
        /*1508*/ 	.word	0x00000000
        /*150c*/ 	.short	0x010a
        /*150e*/ 	.byte	0xff
	.zero		1


	//   ....[66]....
        /*1510*/ 	.word	0x0000a770
        /*1514*/ 	.word	0x00000000
        /*1518*/ 	.word	0x00000000
        /*151c*/ 	.short	0x010a
        /*151e*/ 	.byte	0xff
	.zero		1


	//   ....[67]....
        /*1520*/ 	.word	0x0000a7d0
        /*1524*/ 	.word	0x00000000
        /*1528*/ 	.word	0x00000000
        /*152c*/ 	.short	0x010a
        /*152e*/ 	.byte	0xff
	.zero		1


	//   ....[68]....
        /*1530*/ 	.word	0x0000a830
        /*1534*/ 	.word	0x00000000
        /*1538*/ 	.word	0x00000000
        /*153c*/ 	.short	0x010a
        /*153e*/ 	.byte	0xff
	.zero		1


	//   ....[69]....
        /*1540*/ 	.word	0x0000a890
        /*1544*/ 	.word	0x00000000
        /*1548*/ 	.word	0x00000000
        /*154c*/ 	.short	0x010a
        /*154e*/ 	.byte	0xff
	.zero		1


	//   ....[70]....
        /*1550*/ 	.word	0x0000a8f0
        /*1554*/ 	.word	0x00000000
        /*1558*/ 	.word	0x00000000
        /*155c*/ 	.short	0x010a
        /*155e*/ 	.byte	0xff
	.zero		1


	//   ....[71]....
        /*1560*/ 	.word	0x0000a950
        /*1564*/ 	.word	0x00000000
        /*1568*/ 	.word	0x00000000
        /*156c*/ 	.short	0x010a
        /*156e*/ 	.byte	0xff
	.zero		1


	//   ....[72]....
        /*1570*/ 	.word	0x0000a9b0
        /*1574*/ 	.word	0x00000000
        /*1578*/ 	.word	0x00000000
        /*157c*/ 	.short	0x010a
        /*157e*/ 	.byte	0xff
	.zero		1


	//   ....[73]....
        /*1580*/ 	.word	0x0000aa10
        /*1584*/ 	.word	0x00000000
        /*1588*/ 	.word	0x00000000
        /*158c*/ 	.short	0x010a
        /*158e*/ 	.byte	0xff
	.zero		1


	//   ....[74]....
        /*1590*/ 	.word	0x0000aa70
        /*1594*/ 	.word	0x00000000
        /*1598*/ 	.word	0x00000000
        /*159c*/ 	.short	0x010a
        /*159e*/ 	.byte	0xff
	.zero		1


	//   ....[75]....
        /*15a0*/ 	.word	0x0000aad0
        /*15a4*/ 	.word	0x00000000
        /*15a8*/ 	.word	0x00000000
        /*15ac*/ 	.short	0x010a
        /*15ae*/ 	.byte	0xff
	.zero		1


	//   ....[76]....
        /*15b0*/ 	.word	0x0000ab30
        /*15b4*/ 	.word	0x00000000
        /*15b8*/ 	.word	0x00000000
        /*15bc*/ 	.short	0x010a
        /*15be*/ 	.byte	0xff
	.zero		1


	//   ....[77]....
        /*15c0*/ 	.word	0x0000ab90
        /*15c4*/ 	.word	0x00000000
        /*15c8*/ 	.word	0x00000000
        /*15cc*/ 	.short	0x010a
        /*15ce*/ 	.byte	0xff
	.zero		1


	//   ....[78]....
        /*15d0*/ 	.word	0x0000abf0
        /*15d4*/ 	.word	0x00000000
        /*15d8*/ 	.word	0x00000000
        /*15dc*/ 	.short	0x010a
        /*15de*/ 	.byte	0xff
	.zero		1


	//   ....[79]....
        /*15e0*/ 	.word	0x0000ac50
        /*15e4*/ 	.word	0x00000000
        /*15e8*/ 	.word	0x00000000
        /*15ec*/ 	.short	0x010a
        /*15ee*/ 	.byte	0xff
	.zero		1


	//   ....[80]....
        /*15f0*/ 	.word	0x0000acb0
        /*15f4*/ 	.word	0x00000000
        /*15f8*/ 	.word	0x00000000
        /*15fc*/ 	.short	0x010a
        /*15fe*/ 	.byte	0xff
	.zero		1


	//   ....[81]....
        /*1600*/ 	.word	0x0000ad10
        /*1604*/ 	.word	0x00000000
        /*1608*/ 	.word	0x00000000
        /*160c*/ 	.short	0x010a
        /*160e*/ 	.byte	0xff
	.zero		1


	//   ....[82]....
        /*1610*/ 	.word	0x0000ad70
        /*1614*/ 	.word	0x00000000
        /*1618*/ 	.word	0x00000000
        /*161c*/ 	.short	0x010a
        /*161e*/ 	.byte	0xff
	.zero		1


	//   ....[83]....
        /*1620*/ 	.word	0x0000add0
        /*1624*/ 	.word	0x00000000
        /*1628*/ 	.word	0x00000000
        /*162c*/ 	.short	0x010a
        /*162e*/ 	.byte	0xff
	.zero		1


	//   ....[84]....
        /*1630*/ 	.word	0x0000ae30
        /*1634*/ 	.word	0x00000000
        /*1638*/ 	.word	0x00000000
        /*163c*/ 	.short	0x010a
        /*163e*/ 	.byte	0xff
	.zero		1


	//   ....[85]....
        /*1640*/ 	.word	0x0000ae90
        /*1644*/ 	.word	0x00000000
        /*1648*/ 	.word	0x00000000
        /*164c*/ 	.short	0x010a
        /*164e*/ 	.byte	0xff
	.zero		1


	//   ....[86]....
        /*1650*/ 	.word	0x0000aef0
        /*1654*/ 	.word	0x00000000
        /*1658*/ 	.word	0x00000000
        /*165c*/ 	.short	0x010a
        /*165e*/ 	.byte	0xff
	.zero		1


	//   ....[87]....
        /*1660*/ 	.word	0x0000af50
        /*1664*/ 	.word	0x00000000
        /*1668*/ 	.word	0x00000000
        /*166c*/ 	.short	0x010a
        /*166e*/ 	.byte	0xff
	.zero		1


	//   ....[88]....
        /*1670*/ 	.word	0x0000afb0
        /*1674*/ 	.word	0x00000000
        /*1678*/ 	.word	0x00000000
        /*167c*/ 	.short	0x010a
        /*167e*/ 	.byte	0xff
	.zero		1


	//   ....[89]....
        /*1680*/ 	.word	0x0000b010
        /*1684*/ 	.word	0x00000000
        /*1688*/ 	.word	0x00000000
        /*168c*/ 	.short	0x010a
        /*168e*/ 	.byte	0xff
	.zero		1


	//   ....[90]....
        /*1690*/ 	.word	0x0000b070
        /*1694*/ 	.word	0x00000000
        /*1698*/ 	.word	0x00000000
        /*169c*/ 	.short	0x010a
        /*169e*/ 	.byte	0xff
	.zero		1


	//   ....[91]....
        /*16a0*/ 	.word	0x0000b0d0
        /*16a4*/ 	.word	0x00000000
        /*16a8*/ 	.word	0x00000000
        /*16ac*/ 	.short	0x010a
        /*16ae*/ 	.byte	0xff
	.zero		1


	//   ....[92]....
        /*16b0*/ 	.word	0x0000b130
        /*16b4*/ 	.word	0x00000000
        /*16b8*/ 	.word	0x00000000
        /*16bc*/ 	.short	0x010a
        /*16be*/ 	.byte	0xff
	.zero		1


	//   ....[93]....
        /*16c0*/ 	.word	0x0000b190
        /*16c4*/ 	.word	0x00000000
        /*16c8*/ 	.word	0x00000000
        /*16cc*/ 	.short	0x010a
        /*16ce*/ 	.byte	0xff
	.zero		1


	//   ....[94]....
        /*16d0*/ 	.word	0x0000b1f0
        /*16d4*/ 	.word	0x00000000
        /*16d8*/ 	.word	0x00000000
        /*16dc*/ 	.short	0x010a
        /*16de*/ 	.byte	0xff
	.zero		1


	//   ....[95]....
        /*16e0*/ 	.word	0x0000b250
        /*16e4*/ 	.word	0x00000000
        /*16e8*/ 	.word	0x00000000
        /*16ec*/ 	.short	0x010a
        /*16ee*/ 	.byte	0xff
	.zero		1


	//   ....[96]....
        /*16f0*/ 	.word	0x0000b2b0
        /*16f4*/ 	.word	0x00000000
        /*16f8*/ 	.word	0x00000000
        /*16fc*/ 	.short	0x010a
        /*16fe*/ 	.byte	0xff
	.zero		1


	//   ....[97]....
        /*1700*/ 	.word	0x0000b310
        /*1704*/ 	.word	0x00000000
        /*1708*/ 	.word	0x00000000
        /*170c*/ 	.short	0x010a
        /*170e*/ 	.byte	0xff
	.zero		1


	//   ....[98]....
        /*1710*/ 	.word	0x0000b370
        /*1714*/ 	.word	0x00000000
        /*1718*/ 	.word	0x00000000
        /*171c*/ 	.short	0x010a
        /*171e*/ 	.byte	0xff
	.zero		1


	//   ....[99]....
        /*1720*/ 	.word	0x0000b3d0
        /*1724*/ 	.word	0x00000000
        /*1728*/ 	.word	0x00000000
        /*172c*/ 	.short	0x010a
        /*172e*/ 	.byte	0xff
	.zero		1


	//   ....[100]....
        /*1730*/ 	.word	0x0000b430
        /*1734*/ 	.word	0x00000000
        /*1738*/ 	.word	0x00000000
        /*173c*/ 	.short	0x010a
        /*173e*/ 	.byte	0xff
	.zero		1


	//   ....[101]....
        /*1740*/ 	.word	0x0000b490
        /*1744*/ 	.word	0x00000000
        /*1748*/ 	.word	0x00000000
        /*174c*/ 	.short	0x010a
        /*174e*/ 	.byte	0xff
	.zero		1


	//   ....[102]....
        /*1750*/ 	.word	0x0000b4f0
        /*1754*/ 	.word	0x00000000
        /*1758*/ 	.word	0x00000000
        /*175c*/ 	.short	0x010a
        /*175e*/ 	.byte	0xff
	.zero		1


	//   ....[103]....
        /*1760*/ 	.word	0x0000b550
        /*1764*/ 	.word	0x00000000
        /*1768*/ 	.word	0x00000000
        /*176c*/ 	.short	0x010a
        /*176e*/ 	.byte	0xff
	.zero		1


	//   ....[104]....
        /*1770*/ 	.word	0x0000b5b0
        /*1774*/ 	.word	0x00000000
        /*1778*/ 	.word	0x00000000
        /*177c*/ 	.short	0x010a
        /*177e*/ 	.byte	0xff
	.zero		1


	//   ....[105]....
        /*1780*/ 	.word	0x0000b610
        /*1784*/ 	.word	0x00000000
        /*1788*/ 	.word	0x00000000
        /*178c*/ 	.short	0x010a
        /*178e*/ 	.byte	0xff
	.zero		1


	//   ....[106]....
        /*1790*/ 	.word	0x0000b670
        /*1794*/ 	.word	0x00000000
        /*1798*/ 	.word	0x00000000
        /*179c*/ 	.short	0x010a
        /*179e*/ 	.byte	0xff
	.zero		1


	//   ....[107]....
        /*17a0*/ 	.word	0x0000b6d0
        /*17a4*/ 	.word	0x00000000
        /*17a8*/ 	.word	0x00000000
        /*17ac*/ 	.short	0x010a
        /*17ae*/ 	.byte	0xff
	.zero		1


	//   ....[108]....
        /*17b0*/ 	.word	0x0000b730
        /*17b4*/ 	.word	0x00000000
        /*17b8*/ 	.word	0x00000000
        /*17bc*/ 	.short	0x010a
        /*17be*/ 	.byte	0xff
	.zero		1


	//   ....[109]....
        /*17c0*/ 	.word	0x0000b790
        /*17c4*/ 	.word	0x00000000
        /*17c8*/ 	.word	0x00000000
        /*17cc*/ 	.short	0x010a
        /*17ce*/ 	.byte	0xff
	.zero		1


	//   ....[110]....
        /*17d0*/ 	.word	0x0000b7e0
        /*17d4*/ 	.word	0x00000002
        /*17d8*/ 	.word	0x00000500
        /*17dc*/ 	.short	0x010a
        /*17de*/ 	.byte	0xff
	.zero		1


	//   ....[111]....
        /*17e0*/ 	.word	0x0000b840
        /*17e4*/ 	.word	0x00000002
        /*17e8*/ 	.word	0x000004b0
        /*17ec*/ 	.short	0x010a
        /*17ee*/ 	.byte	0xff
	.zero		1


	//   ....[112]....
        /*17f0*/ 	.word	0x0000b890
        /*17f4*/ 	.word	0x00000002
        /*17f8*/ 	.word	0x000004a0
        /*17fc*/ 	.short	0x010a
        /*17fe*/ 	.byte	0xff
	.zero		1


	//   ....[113]....
        /*1800*/ 	.word	0x0000b8f0
        /*1804*/ 	.word	0x00000000
        /*1808*/ 	.word	0x000004b0
        /*180c*/ 	.short	0x010a
        /*180e*/ 	.byte	0xff
	.zero		1


	//   ....[114]....
        /*1810*/ 	.word	0x0000b950
        /*1814*/ 	.word	0x00000005
        /*1818*/ 	.word	0x00000008
        /*181c*/ 	.short	0x010a
        /*181e*/ 	.byte	0xff
	.zero		1


	//   ....[115]....
        /*1820*/ 	.word	0x0000ba40
        /*1824*/ 	.word	0x00000000
        /*1828*/ 	.word	0x00000008
        /*182c*/ 	.short	0x010a
        /*182e*/ 	.byte	0xff
	.zero		1


	//   ....[116]....
        /*1830*/ 	.word	0x0000ba90
        /*1834*/ 	.word	0x00000000
        /*1838*/ 	.word	0x000004a0
        /*183c*/ 	.short	0x010a
        /*183e*/ 	.byte	0xff
	.zero		1


	//   ....[117]....
        /*1840*/ 	.word	0x0000baf0
        /*1844*/ 	.word	0x00000000
        /*1848*/ 	.word	0x000004e0
        /*184c*/ 	.short	0x010a
        /*184e*/ 	.byte	0xff
	.zero		1


	//   ....[118]....
        /*1850*/ 	.word	0x0000bb50
        /*1854*/ 	.word	0x00000000
        /*1858*/ 	.word	0x00000000
        /*185c*/ 	.short	0x010a
        /*185e*/ 	.byte	0xff
	.zero		1


	//   ....[119]....
        /*1860*/ 	.word	0x0000bbb0
        /*1864*/ 	.word	0x00000000
        /*1868*/ 	.word	0x00000000
        /*186c*/ 	.short	0x010a
        /*186e*/ 	.byte	0xff
	.zero		1


	//   ....[120]....
        /*1870*/ 	.word	0x0000bc10
        /*1874*/ 	.word	0x00000000
        /*1878*/ 	.word	0x00000000
        /*187c*/ 	.short	0x010a
        /*187e*/ 	.byte	0xff
	.zero		1


	//   ....[121]....
        /*1880*/ 	.word	0x0000bc70
        /*1884*/ 	.word	0x00000000
        /*1888*/ 	.word	0x00000000
        /*188c*/ 	.short	0x010a
        /*188e*/ 	.byte	0xff
	.zero		1


	//   ....[122]....
        /*1890*/ 	.word	0x0000bcd0
        /*1894*/ 	.word	0x00000000
        /*1898*/ 	.word	0x00000520
        /*189c*/ 	.short	0x010a
        /*189e*/ 	.byte	0xff
	.zero		1


	//   ....[123]....
        /*18a0*/ 	.word	0x0000bd20
        /*18a4*/ 	.word	0x00000003
        /*18a8*/ 	.word	0x000004a0
        /*18ac*/ 	.short	0x010a
        /*18ae*/ 	.byte	0xff
	.zero		1


	//   ....[124]....
        /*18b0*/ 	.word	0x0000bd80
        /*18b4*/ 	.word	0x00000000
        /*18b8*/ 	.word	0x00000498
        /*18bc*/ 	.short	0x010a
        /*18be*/ 	.byte	0xff
	.zero		1


	//   ....[125]....
        /*18c0*/ 	.word	0x0000bde0
        /*18c4*/ 	.word	0x00000000
        /*18c8*/ 	.word	0x00000488
        /*18cc*/ 	.short	0x010a
        /*18ce*/ 	.byte	0xff
	.zero		1


	//   ....[126]....
        /*18d0*/ 	.word	0x0000be30
        /*18d4*/ 	.word	0x00000003
        /*18d8*/ 	.word	0x000004a0
        /*18dc*/ 	.short	0x010a
        /*18de*/ 	.byte	0xff
	.zero		1


	//   ....[127]....
        /*18e0*/ 	.word	0x0000be90
        /*18e4*/ 	.word	0x00000000
        /*18e8*/ 	.word	0x00000480
        /*18ec*/ 	.short	0x010a
        /*18ee*/ 	.byte	0xff
	.zero		1


	//   ....[128]....
        /*18f0*/ 	.word	0x0000bee0
        /*18f4*/ 	.word	0x00000053
        /*18f8*/ 	.word	0x000004c0
        /*18fc*/ 	.short	0x010a
        /*18fe*/ 	.byte	0xff
	.zero		1


	//----- nvinfo : EIATTR_NUM_MBARRIERS
	.align		4
.L_47:
        /*1900*/ 	.byte	0x03, 0x38
        /*1902*/ 	.short	0x00a5


	//----- nvinfo : EIATTR_EXIT_INSTR_OFFSETS
	.align		4
        /*1904*/ 	.byte	0x04, 0x1c
        /*1906*/ 	.short	(.L_49 - .L_48)


	//   ....[0]....
.L_48:
        /*1908*/ 	.word	0x00005950


	//   ....[1]....
        /*190c*/ 	.word	0x00005e40


	//   ....[2]....
        /*1910*/ 	.word	0x00005ea0


	//   ....[3]....
        /*1914*/ 	.word	0x000070d0


	//   ....[4]....
        /*1918*/ 	.word	0x00007da0


	//   ....[5]....
        /*191c*/ 	.word	0x00007de0


	//   ....[6]....
        /*1920*/ 	.word	0x00009bd0


	//----- nvinfo : EIATTR_MAX_THREADS
	.align		4
.L_49:
        /*1924*/ 	.byte	0x04, 0x05
        /*1926*/ 	.short	(.L_51 - .L_50)
.L_50:
        /*1928*/ 	.word	0x00000100
        /*192c*/ 	.word	0x00000001
        /*1930*/ 	.word	0x00000001


	//----- nvinfo : EIATTR_CRS_STACK_SIZE
	.align		4
.L_51:
        /*1934*/ 	.byte	0x04, 0x1e
        /*1936*/ 	.short	(.L_53 - .L_52)
.L_52:
        /*1938*/ 	.word	0x00000000


	//----- nvinfo : EIATTR_CBANK_PARAM_SIZE
	.align		4
.L_53:
        /*193c*/ 	.byte	0x03, 0x19
        /*193e*/ 	.short	0x0800


	//----- nvinfo : EIATTR_PARAM_CBANK
	.align		4
        /*1940*/ 	.byte	0x04, 0x0a
        /*1942*/ 	.short	(.L_55 - .L_54)
	.align		4
.L_54:
        /*1944*/ 	.word	index@(.nv.constant0._ZN7cutlass13device_kernelINS_4gemm6kernel13GemmUniversalIN4cute5tupleIJiiiiEEENS1_10collective13CollectiveMmaINS1_35MainloopSm100TmaUmmaWarpSpecializedILi72ELi2ELi4ENS5_IJNS4_1CILi4EEENSA_ILi1EEESC_EEEEENS5_IJNSA_ILi128EEENSA_ILi64EEENSA_ILi32EEEEEEaNS5_IJlSC_lEEEaSJ_NS4_8TiledMMAINS4_8MMA_AtomIJNS4_21SM100_MMA_S8_2x1SM_SSIaaiLi128ELi64ELNS4_4UMMA5MajorE0ELSO_0ELNSN_8SaturateE0EEEEEENS4_6LayoutINS5_IJSC_SC_SC_EEENS5_IJNSA_ILi0EEESU_SU_EEEEENS5_IJNS4_10UnderscoreESX_SX_EEEEENS4_18SM100_TMA_2SM_LOADENS4_14ComposedLayoutINS4_7SwizzleILi1ELi4ELi3EEENS4_18smem_ptr_flag_bitsILi8EEENSS_INS5_IJNSA_ILi8EEESH_EEENS5_IJSH_SC_EEEEEEEvNS4_8identityENS4_28SM100_TMA_2SM_LOAD_MULTICASTES1A_vS1B_EENS_8epilogue10collective18CollectiveEpilogueINS1E_23Sm100TmaWarpSpecializedILi1ELi1ELi32ELb0ELb0EEEJNS5_IJSG_SG_SH_EEENS5_IJNSS_ISG_SC_EES1K_EEEaSJ_aSJ_NS1E_6fusion15FusionCallbacksIS1I_NS1M_17LinearCombinationIaiaiLNS_15FloatRoundStyleE2EEES1J_S1L_JEEENS4_5SM1004TMEM4LOAD26SM100_TMEM_LOAD_32dp32b32xENS4_13SM90_TMA_LOADENS11_INS12_ILi2ELi4ELi3EEES15_NSS_INS5_IJS16_SG_EEENS5_IJSG_SC_EEEEEEENS4_39AutoVectorizingCopyWithAssumedAlignmentILi128EEENS4_14SM90_TMA_STOREES21_S23_S23_EEEvvEEEEvNT_6ParamsE)
        /*1948*/ 	.short	0x0380
        /*194a*/ 	.short	0x0800


	//----- nvinfo : EIATTR_SW_WAR
	.align		4
.L_55:
        /*194c*/ 	.byte	0x04, 0x36
        /*194e*/ 	.short	(.L_57 - .L_56)
.L_56:
        /*1950*/ 	.word	0x00000008
.L_57:


//--------------------- .nv.callgraph             --------------------------
	.section	.nv.callgraph,"",@"SHT_CUDA_CALLGRAPH"
	.align	4
	.sectionentsize	8
	.align		4
        /*0000*/ 	.word	0x00000000
	.align		4
        /*0004*/ 	.word	0xffffffff
	.align		4
        /*0008*/ 	.word	index@(_ZN7cutlass13device_kernelINS_4gemm6kernel13GemmUniversalIN4cute5tupleIJiiiiEEENS1_10collective13CollectiveMmaINS1_35MainloopSm100TmaUmmaWarpSpecializedILi72ELi2ELi4ENS5_IJNS4_1CILi4EEENSA_ILi1EEESC_EEEEENS5_IJNSA_ILi128EEENSA_ILi64EEENSA_ILi32EEEEEEaNS5_IJlSC_lEEEaSJ_NS4_8TiledMMAINS4_8MMA_AtomIJNS4_21SM100_MMA_S8_2x1SM_SSIaaiLi128ELi64ELNS4_4UMMA5MajorE0ELSO_0ELNSN_8SaturateE0EEEEEENS4_6LayoutINS5_IJSC_SC_SC_EEENS5_IJNSA_ILi0EEESU_SU_EEEEENS5_IJNS4_10UnderscoreESX_SX_EEEEENS4_18SM100_TMA_2SM_LOADENS4_14ComposedLayoutINS4_7SwizzleILi1ELi4ELi3EEENS4_18smem_ptr_flag_bitsILi8EEENSS_INS5_IJNSA_ILi8EEESH_EEENS5_IJSH_SC_EEEEEEEvNS4_8identityENS4_28SM100_TMA_2SM_LOAD_MULTICASTES1A_vS1B_EENS_8epilogue10collective18CollectiveEpilogueINS1E_23Sm100TmaWarpSpecializedILi1ELi1ELi32ELb0ELb0EEEJNS5_IJSG_SG_SH_EEENS5_IJNSS_ISG_SC_EES1K_EEEaSJ_aSJ_NS1E_6fusion15FusionCallbacksIS1I_NS1M_17LinearCombinationIaiaiLNS_15FloatRoundStyleE2EEES1J_S1L_JEEENS4_5SM1004TMEM4LOAD26SM100_TMEM_LOAD_32dp32b32xENS4_13SM90_TMA_LOADENS11_INS12_ILi2ELi4ELi3EEES15_NSS_INS5_IJS16_SG_EEENS5_IJSG_SC_EEEEEEENS4_39AutoVectorizingCopyWithAssumedAlignmentILi128EEENS4_14SM90_TMA_STOREES21_S23_S23_EEEvvEEEEvNT_6ParamsE)
	.align		4
        /*000c*/ 	.word	index@(__assertfail)
	.align		4
        /*0010*/ 	.word	0x00000000
	.align		4
        /*0014*/ 	.word	0xfffffffe
	.align		4
        /*0018*/ 	.word	0x00000000
	.align		4
        /*001c*/ 	.word	0xfffffffd
	.align		4
        /*0020*/ 	.word	0x00000000
	.align		4
        /*0024*/ 	.word	0xfffffffc


//--------------------- .nv.constant4             --------------------------
	.section	.nv.constant4,"a",@progbits
	.align	8
	.align		8
.nv.constant4:
        /*0000*/ 	.dword	__assertfail
	.align		8
        /*0008*/ 	.dword	__unnamed_1
	.align		8
        /*0010*/ 	.dword	__unnamed_2
	.align		8
        /*0018*/ 	.dword	_ZN40_INTERNAL_7a1015ae_4_k_cu_c05b4dd0_327434cuda3std3__45__cpo5beginE
	.align		8
        /*0020*/ 	.dword	_ZN40_INTERNAL_7a1015ae_4_k_cu_c05b4dd0_327434cuda3std3__45__cpo3endE
	.align		8
        /*0028*/ 	.dword	_ZN40_INTERNAL_7a1015ae_4_k_cu_c05b4dd0_327434cuda3std3__45__cpo6cbeginE
	.align		8
        /*0030*/ 	.dword	_ZN40_INTERNAL_7a1015ae_4_k_cu_c05b4dd0_327434cuda3std3__45__cpo4cendE
	.align		8
        /*0038*/ 	.dword	_ZN40_INTERNAL_7a1015ae_4_k_cu_c05b4dd0_327434cuda3std3__442_GLOBAL__N__7a1015ae_4_k_cu_c05b4dd0_327436ignoreE
	.align		8
        /*0040*/ 	.dword	_ZN40_INTERNAL_7a1015ae_4_k_cu_c05b4dd0_327434cuda3std3__419piecewise_constructE
	.align		8
        /*0048*/ 	.dword	_ZN40_INTERNAL_7a1015ae_4_k_cu_c05b4dd0_327434cuda3std3__48in_placeE
	.align		8
        /*0050*/ 	.dword	_ZN40_INTERNAL_7a1015ae_4_k_cu_c05b4dd0_327434cuda3std6ranges3__45__cpo4swapE
	.align		8
        /*0058*/ 	.dword	_ZN40_INTERNAL_7a1015ae_4_k_cu_c05b4dd0_327434cuda3std6ranges3__45__cpo9iter_moveE
	.align		8
        /*0060*/ 	.dword	_ZN40_INTERNAL_7a1015ae_4_k_cu_c05b4dd0_327434cute7productE
	.align		8
        /*0068*/ 	.dword	_ZN40_INTERNAL_7a1015ae_4_k_cu_c05b4dd0_327434cute1_E
	.align		8
        /*0070*/ 	.dword	$str$25
	.align		8
        /*0078*/ 	.dword	$str$26
	.align		8
        /*0080*/ 	.dword	$str$27
	.align		8
        /*0088*/ 	.dword	$str$28


//--------------------- .text._ZN7cutlass13device_kernelINS_4gemm6kernel13GemmUniversalIN4cute5tupleIJiiiiEEENS1_10collective13CollectiveMmaINS1_35MainloopSm100TmaUmmaWarpSpecializedILi72ELi2ELi4ENS5_IJNS4_1CILi4EEENSA_ILi1EEESC_EEEEENS5_IJNSA_ILi128EEENSA_ILi64EEENSA_ILi32EEEEEEaNS5_IJlSC_lEEEaSJ_NS4_8TiledMMAINS4_8MMA_AtomIJNS4_21SM100_MMA_S8_2x1SM_SSIaaiLi128ELi64ELNS4_4UMMA5MajorE0ELSO_0ELNSN_8SaturateE0EEEEEENS4_6LayoutINS5_IJSC_SC_SC_EEENS5_IJNSA_ILi0EEESU_SU_EEEEENS5_IJNS4_10UnderscoreESX_SX_EEEEENS4_18SM100_TMA_2SM_LOADENS4_14ComposedLayoutINS4_7SwizzleILi1ELi4ELi3EEENS4_18smem_ptr_flag_bitsILi8EEENSS_INS5_IJNSA_ILi8EEESH_EEENS5_IJSH_SC_EEEEEEEvNS4_8identityENS4_28SM100_TMA_2SM_LOAD_MULTICASTES1A_vS1B_EENS_8epilogue10collective18CollectiveEpilogueINS1E_23Sm100TmaWarpSpecializedILi1ELi1ELi32ELb0ELb0EEEJNS5_IJSG_SG_SH_EEENS5_IJNSS_ISG_SC_EES1K_EEEaSJ_aSJ_NS1E_6fusion15FusionCallbacksIS1I_NS1M_17LinearCombinationIaiaiLNS_15FloatRoundStyleE2EEES1J_S1L_JEEENS4_5SM1004TMEM4LOAD26SM100_TMEM_LOAD_32dp32b32xENS4_13SM90_TMA_LOADENS11_INS12_ILi2ELi4ELi3EEES15_NSS_INS5_IJS16_SG_EEENS5_IJSG_SC_EEEEEEENS4_39AutoVectorizingCopyWithAssumedAlignmentILi128EEENS4_14SM90_TMA_STOREES21_S23_S23_EEEvvEEEEvNT_6ParamsE --------------------------
	.section	.text._ZN7cutlass13device_kernelINS_4gemm6kernel13GemmUniversalIN4cute5tupleIJiiiiEEENS1_10collective13CollectiveMmaINS1_35MainloopSm100TmaUmmaWarpSpecializedILi72ELi2ELi4ENS5_IJNS4_1CILi4EEENSA_ILi1EEESC_EEEEENS5_IJNSA_ILi128EEENSA_ILi64EEENSA_ILi32EEEEEEaNS5_IJlSC_lEEEaSJ_NS4_8TiledMMAINS4_8MMA_AtomIJNS4_21SM100_MMA_S8_2x1SM_SSIaaiLi128ELi64ELNS4_4UMMA5MajorE0ELSO_0ELNSN_8SaturateE0EEEEEENS4_6LayoutINS5_IJSC_SC_SC_EEENS5_IJNSA_ILi0EEESU_SU_EEEEENS5_IJNS4_10UnderscoreESX_SX_EEEEENS4_18SM100_TMA_2SM_LOADENS4_14ComposedLayoutINS4_7SwizzleILi1ELi4ELi3EEENS4_18smem_ptr_flag_bitsILi8EEENSS_INS5_IJNSA_ILi8EEESH_EEENS5_IJSH_SC_EEEEEEEvNS4_8identityENS4_28SM100_TMA_2SM_LOAD_MULTICASTES1A_vS1B_EENS_8epilogue10collective18CollectiveEpilogueINS1E_23Sm100TmaWarpSpecializedILi1ELi1ELi32ELb0ELb0EEEJNS5_IJSG_SG_SH_EEENS5_IJNSS_ISG_SC_EES1K_EEEaSJ_aSJ_NS1E_6fusion15FusionCallbacksIS1I_NS1M_17LinearCombinationIaiaiLNS_15FloatRoundStyleE2EEES1J_S1L_JEEENS4_5SM1004TMEM4LOAD26SM100_TMEM_LOAD_32dp32b32xENS4_13SM90_TMA_LOADENS11_INS12_ILi2ELi4ELi3EEES15_NSS_INS5_IJS16_SG_EEENS5_IJSG_SC_EEEEEEENS4_39AutoVectorizingCopyWithAssumedAlignmentILi128EEENS4_14SM90_TMA_STOREES21_S23_S23_EEEvvEEEEvNT_6ParamsE,"ax",@progbits
	.align	128
.text._ZN7cutlass13device_kernelINS_4gemm6kernel13GemmUniversalIN4cute5tupleIJiiiiEEENS1_10collective13CollectiveMmaINS1_35MainloopSm100TmaUmmaWarpSpecializedILi72ELi2ELi4ENS5_IJNS4_1CILi4EEENSA_ILi1EEESC_EEEEENS5_IJNSA_ILi128EEENSA_ILi64EEENSA_ILi32EEEEEEaNS5_IJlSC_lEEEaSJ_NS4_8TiledMMAINS4_8MMA_AtomIJNS4_21SM100_MMA_S8_2x1SM_SSIaaiLi128ELi64ELNS4_4UMMA5MajorE0ELSO_0ELNSN_8SaturateE0EEEEEENS4_6LayoutINS5_IJSC_SC_SC_EEENS5_IJNSA_ILi0EEESU_SU_EEEEENS5_IJNS4_10UnderscoreESX_SX_EEEEENS4_18SM100_TMA_2SM_LOADENS4_14ComposedLayoutINS4_7SwizzleILi1ELi4ELi3EEENS4_18smem_ptr_flag_bitsILi8EEENSS_INS5_IJNSA_ILi8EEESH_EEENS5_IJSH_SC_EEEEEEEvNS4_8identityENS4_28SM100_TMA_2SM_LOAD_MULTICASTES1A_vS1B_EENS_8epilogue10collective18CollectiveEpilogueINS1E_23Sm100TmaWarpSpecializedILi1ELi1ELi32ELb0ELb0EEEJNS5_IJSG_SG_SH_EEENS5_IJNSS_ISG_SC_EES1K_EEEaSJ_aSJ_NS1E_6fusion15FusionCallbacksIS1I_NS1M_17LinearCombinationIaiaiLNS_15FloatRoundStyleE2EEES1J_S1L_JEEENS4_5SM1004TMEM4LOAD26SM100_TMEM_LOAD_32dp32b32xENS4_13SM90_TMA_LOADENS11_INS12_ILi2ELi4ELi3EEES15_NSS_INS5_IJS16_SG_EEENS5_IJSG_SC_EEEEEEENS4_39AutoVectorizingCopyWithAssumedAlignmentILi128EEENS4_14SM90_TMA_STOREES21_S23_S23_EEEvvEEEEvNT_6ParamsE:
        .type           _ZN7cutlass13device_kernelINS_4gemm6kernel13GemmUniversalIN4cute5tupleIJiiiiEEENS1_10collective13CollectiveMmaINS1_35MainloopSm100TmaUmmaWarpSpecializedILi72ELi2ELi4ENS5_IJNS4_1CILi4EEENSA_ILi1EEESC_EEEEENS5_IJNSA_ILi128EEENSA_ILi64EEENSA_ILi32EEEEEEaNS5_IJlSC_lEEEaSJ_NS4_8TiledMMAINS4_8MMA_AtomIJNS4_21SM100_MMA_S8_2x1SM_SSIaaiLi128ELi64ELNS4_4UMMA5MajorE0ELSO_0ELNSN_8SaturateE0EEEEEENS4_6LayoutINS5_IJSC_SC_SC_EEENS5_IJNSA_ILi0EEESU_SU_EEEEENS5_IJNS4_10UnderscoreESX_SX_EEEEENS4_18SM100_TMA_2SM_LOADENS4_14ComposedLayoutINS4_7SwizzleILi1ELi4ELi3EEENS4_18smem_ptr_flag_bitsILi8EEENSS_INS5_IJNSA_ILi8EEESH_EEENS5_IJSH_SC_EEEEEEEvNS4_8identityENS4_28SM100_TMA_2SM_LOAD_MULTICASTES1A_vS1B_EENS_8epilogue10collective18CollectiveEpilogueINS1E_23Sm100TmaWarpSpecializedILi1ELi1ELi32ELb0ELb0EEEJNS5_IJSG_SG_SH_EEENS5_IJNSS_ISG_SC_EES1K_EEEaSJ_aSJ_NS1E_6fusion15FusionCallbacksIS1I_NS1M_17LinearCombinationIaiaiLNS_15FloatRoundStyleE2EEES1J_S1L_JEEENS4_5SM1004TMEM4LOAD26SM100_TMEM_LOAD_32dp32b32xENS4_13SM90_TMA_LOADENS11_INS12_ILi2ELi4ELi3EEES15_NSS_INS5_IJS16_SG_EEENS5_IJSG_SC_EEEEEEENS4_39AutoVectorizingCopyWithAssumedAlignmentILi128EEENS4_14SM90_TMA_STOREES21_S23_S23_EEEvvEEEEvNT_6ParamsE,@function
        .size           _ZN7cutlass13device_kernelINS_4gemm6kernel13GemmUniversalIN4cute5tupleIJiiiiEEENS1_10collective13CollectiveMmaINS1_35MainloopSm100TmaUmmaWarpSpecializedILi72ELi2ELi4ENS5_IJNS4_1CILi4EEENSA_ILi1EEESC_EEEEENS5_IJNSA_ILi128EEENSA_ILi64EEENSA_ILi32EEEEEEaNS5_IJlSC_lEEEaSJ_NS4_8TiledMMAINS4_8MMA_AtomIJNS4_21SM100_MMA_S8_2x1SM_SSIaaiLi128ELi64ELNS4_4UMMA5MajorE0ELSO_0ELNSN_8SaturateE0EEEEEENS4_6LayoutINS5_IJSC_SC_SC_EEENS5_IJNSA_ILi0EEESU_SU_EEEEENS5_IJNS4_10UnderscoreESX_SX_EEEEENS4_18SM100_TMA_2SM_LOADENS4_14ComposedLayoutINS4_7SwizzleILi1ELi4ELi3EEENS4_18smem_ptr_flag_bitsILi8EEENSS_INS5_IJNSA_ILi8EEESH_EEENS5_IJSH_SC_EEEEEEEvNS4_8identityENS4_28SM100_TMA_2SM_LOAD_MULTICASTES1A_vS1B_EENS_8epilogue10collective18CollectiveEpilogueINS1E_23Sm100TmaWarpSpecializedILi1ELi1ELi32ELb0ELb0EEEJNS5_IJSG_SG_SH_EEENS5_IJNSS_ISG_SC_EES1K_EEEaSJ_aSJ_NS1E_6fusion15FusionCallbacksIS1I_NS1M_17LinearCombinationIaiaiLNS_15FloatRoundStyleE2EEES1J_S1L_JEEENS4_5SM1004TMEM4LOAD26SM100_TMEM_LOAD_32dp32b32xENS4_13SM90_TMA_LOADENS11_INS12_ILi2ELi4ELi3EEES15_NSS_INS5_IJS16_SG_EEENS5_IJSG_SC_EEEEEEENS4_39AutoVectorizingCopyWithAssumedAlignmentILi128EEENS4_14SM90_TMA_STOREES21_S23_S23_EEEvvEEEEvNT_6ParamsE,(.L_x_354 - _ZN7cutlass13device_kernelINS_4gemm6kernel13GemmUniversalIN4cute5tupleIJiiiiEEENS1_10collective13CollectiveMmaINS1_35MainloopSm100TmaUmmaWarpSpecializedILi72ELi2ELi4ENS5_IJNS4_1CILi4EEENSA_ILi1EEESC_EEEEENS5_IJNSA_ILi128EEENSA_ILi64EEENSA_ILi32EEEEEEaNS5_IJlSC_lEEEaSJ_NS4_8TiledMMAINS4_8MMA_AtomIJNS4_21SM100_MMA_S8_2x1SM_SSIaaiLi128ELi64ELNS4_4UMMA5MajorE0ELSO_0ELNSN_8SaturateE0EEEEEENS4_6LayoutINS5_IJSC_SC_SC_EEENS5_IJNSA_ILi0EEESU_SU_EEEEENS5_IJNS4_10UnderscoreESX_SX_EEEEENS4_18SM100_TMA_2SM_LOADENS4_14ComposedLayoutINS4_7SwizzleILi1ELi4ELi3EEENS4_18smem_ptr_flag_bitsILi8EEENSS_INS5_IJNSA_ILi8EEESH_EEENS5_IJSH_SC_EEEEEEEvNS4_8identityENS4_28SM100_TMA_2SM_LOAD_MULTICASTES1A_vS1B_EENS_8epilogue10collective18CollectiveEpilogueINS1E_23Sm100TmaWarpSpecializedILi1ELi1ELi32ELb0ELb0EEEJNS5_IJSG_SG_SH_EEENS5_IJNSS_ISG_SC_EES1K_EEEaSJ_aSJ_NS1E_6fusion15FusionCallbacksIS1I_NS1M_17LinearCombinationIaiaiLNS_15FloatRoundStyleE2EEES1J_S1L_JEEENS4_5SM1004TMEM4LOAD26SM100_TMEM_LOAD_32dp32b32xENS4_13SM90_TMA_LOADENS11_INS12_ILi2ELi4ELi3EEES15_NSS_INS5_IJS16_SG_EEENS5_IJSG_SC_EEEEEEENS4_39AutoVectorizingCopyWithAssumedAlignmentILi128EEENS4_14SM90_TMA_STOREES21_S23_S23_EEEvvEEEEvNT_6ParamsE)
        .other          _ZN7cutlass13device_kernelINS_4gemm6kernel13GemmUniversalIN4cute5tupleIJiiiiEEENS1_10collective13CollectiveMmaINS1_35MainloopSm100TmaUmmaWarpSpecializedILi72ELi2ELi4ENS5_IJNS4_1CILi4EEENSA_ILi1EEESC_EEEEENS5_IJNSA_ILi128EEENSA_ILi64EEENSA_ILi32EEEEEEaNS5_IJlSC_lEEEaSJ_NS4_8TiledMMAINS4_8MMA_AtomIJNS4_21SM100_MMA_S8_2x1SM_SSIaaiLi128ELi64ELNS4_4UMMA5MajorE0ELSO_0ELNSN_8SaturateE0EEEEEENS4_6LayoutINS5_IJSC_SC_SC_EEENS5_IJNSA_ILi0EEESU_SU_EEEEENS5_IJNS4_10UnderscoreESX_SX_EEEEENS4_18SM100_TMA_2SM_LOADENS4_14ComposedLayoutINS4_7SwizzleILi1ELi4ELi3EEENS4_18smem_ptr_flag_bitsILi8EEENSS_INS5_IJNSA_ILi8EEESH_EEENS5_IJSH_SC_EEEEEEEvNS4_8identityENS4_28SM100_TMA_2SM_LOAD_MULTICASTES1A_vS1B_EENS_8epilogue10collective18CollectiveEpilogueINS1E_23Sm100TmaWarpSpecializedILi1ELi1ELi32ELb0ELb0EEEJNS5_IJSG_SG_SH_EEENS5_IJNSS_ISG_SC_EES1K_EEEaSJ_aSJ_NS1E_6fusion15FusionCallbacksIS1I_NS1M_17LinearCombinationIaiaiLNS_15FloatRoundStyleE2EEES1J_S1L_JEEENS4_5SM1004TMEM4LOAD26SM100_TMEM_LOAD_32dp32b32xENS4_13SM90_TMA_LOADENS11_INS12_ILi2ELi4ELi3EEES15_NSS_INS5_IJS16_SG_EEENS5_IJSG_SC_EEEEEEENS4_39AutoVectorizingCopyWithAssumedAlignmentILi128EEENS4_14SM90_TMA_STOREES21_S23_S23_EEEvvEEEEvNT_6ParamsE,@"STO_CUDA_ENTRY STV_DEFAULT"
_ZN7cutlass13device_kernelINS_4gemm6kernel13GemmUniversalIN4cute5tupleIJiiiiEEENS1_10collective13CollectiveMmaINS1_35MainloopSm100TmaUmmaWarpSpecializedILi72ELi2ELi4ENS5_IJNS4_1CILi4EEENSA_ILi1EEESC_EEEEENS5_IJNSA_ILi128EEENSA_ILi64EEENSA_ILi32EEEEEEaNS5_IJlSC_lEEEaSJ_NS4_8TiledMMAINS4_8MMA_AtomIJNS4_21SM100_MMA_S8_2x1SM_SSIaaiLi128ELi64ELNS4_4UMMA5MajorE0ELSO_0ELNSN_8SaturateE0EEEEEENS4_6LayoutINS5_IJSC_SC_SC_EEENS5_IJNSA_ILi0EEESU_SU_EEEEENS5_IJNS4_10UnderscoreESX_SX_EEEEENS4_18SM100_TMA_2SM_LOADENS4_14ComposedLayoutINS4_7SwizzleILi1ELi4ELi3EEENS4_18smem_ptr_flag_bitsILi8EEENSS_INS5_IJNSA_ILi8EEESH_EEENS5_IJSH_SC_EEEEEEEvNS4_8identityENS4_28SM100_TMA_2SM_LOAD_MULTICASTES1A_vS1B_EENS_8epilogue10collective18CollectiveEpilogueINS1E_23Sm100TmaWarpSpecializedILi1ELi1ELi32ELb0ELb0EEEJNS5_IJSG_SG_SH_EEENS5_IJNSS_ISG_SC_EES1K_EEEaSJ_aSJ_NS1E_6fusion15FusionCallbacksIS1I_NS1M_17LinearCombinationIaiaiLNS_15FloatRoundStyleE2EEES1J_S1L_JEEENS4_5SM1004TMEM4LOAD26SM100_TMEM_LOAD_32dp32b32xENS4_13SM90_TMA_LOADENS11_INS12_ILi2ELi4ELi3EEES15_NSS_INS5_IJS16_SG_EEENS5_IJSG_SC_EEEEEEENS4_39AutoVectorizingCopyWithAssumedAlignmentILi128EEENS4_14SM90_TMA_STOREES21_S23_S23_EEEvvEEEEvNT_6ParamsE:
[----:B------:R-:W1:Y:S01]  /*0000*/  LDC R1, c[0x0][0x37c] ;  /* 0x0000df00ff017b82 */ /* 0x000e620000000800 */
[----:B------:R-:W2:Y:S01]  /*0010*/  S2R R78, SR_TID.X ;  /* 0x00000000004e7919 */ /* 0x000ea20000002100 */
[----:B------:R-:W3:Y:S06]  /*0020*/  LDCU.64 UR8, c[0x0][0x890] ;  /* 0x00011200ff0877ac */ /* 0x000eec0008000a00 */
[----:B------:R-:W4:Y:S01]  /*0030*/  S2UR UR55, SR_CgaCtaId ;  /* 0x00000000003779c3 */ /* 0x000f220000008800 */
[----:B------:R-:W-:Y:S02]  /*0040*/  PRMT R81, RZ, 0x7610, R81 ;  /* 0x00007610ff517816 */ /* 0x000fe40000000051 */
[----:B------:R-:W-:Y:S01]  /*0050*/  ELECT P1, URZ, PT ;  /* 0x0000000000ff782f */ /* 0x000fe20003820000 */
[----:B---3--:R-:W-:-:S04]  /*0060*/  UISETP.NE.U32.AND UP0, UPT, UR8, URZ, UPT ;  /* 0x000000ff0800728c */ /* 0x008fc8000bf05070 */
[----:B------:R-:W-:Y:S02]  /*0070*/  UISETP.NE.AND.EX UP0, UPT, UR9, URZ, UPT, UP0 ;  /* 0x000000ff0900728c */ /* 0x000fe4000bf05300 */
[----:B----4-:R-:W-:Y:S02]  /*0080*/  ULOP3.LUT UR27, UR55, 0x1, URZ, 0xc0, !UPT ;  /* 0x00000001371b7892 */ /* 0x010fe4000f8ec0ff */
[----:B------:R-:W-:Y:S01]  /*0090*/  ULOP3.LUT UR28, UR55, 0x1, URZ, 0x3c, !UPT ;  /* 0x00000001371c7892 */ /* 0x000fe2000f8e3cff */
[----:B--2---:R-:W-:-:S05]  /*00a0*/  SHF.R.U32.HI R82, RZ, 0x5, R78 ;  /* 0x00000005ff527819 */ /* 0x004fca000001164e */
[----:B------:R-:W2:Y:S02]  /*00b0*/  SHFL.IDX PT, R0, R82, RZ, 0x1f ;  /* 0x00001fff52007589 */ /* 0x000ea400000e0000 */
[----:B--2---:R-:W-:Y:S01]  /*00c0*/  R2UR UR20, R0 ;  /* 0x00000000001472ca */ /* 0x004fe200000e0000 */
[----:B-1----:R-:W-:-:S14]  /*00d0*/  BRA.U UP0, `(.L_x_0) ;  /* 0x0000000100307547 */ /* 0x002fdc000b800000 */
[----:B------:R-:W1:Y:S02]  /*00e0*/  LDCU.64 UR4, c[0x0][0x888] ;  /* 0x00011100ff0477ac */ /* 0x000e640008000a00 */
[----:B-1----:R-:W-:-:S04]  /*00f0*/  UISETP.NE.U32.AND UP0, UPT, UR4, URZ, UPT ;  /* 0x000000ff0400728c */ /* 0x002fc8000bf05070 */
[----:B------:R-:W-:-:S09]  /*0100*/  UISETP.NE.AND.EX UP0, UPT, UR5, URZ, UPT, UP0 ;  /* 0x000000ff0500728c */ /* 0x000fd2000bf05300 */
[----:B------:R-:W-:Y:S05]  /*0110*/  BRA.U !UP0, `(.L_x_1) ;  /* 0x0000000108147547 */ /* 0x000fea000b800000 */
[----:B------:R-:W1:Y:S01]  /*0120*/  LDC.64 R40, c[0x0][0x888] ;  /* 0x00022200ff287b82 */ /* 0x000e620000000a00 */
[----:B------:R-:W1:Y:S02]  /*0130*/  LDCU.64 UR4, c[0x0][0x358] ;  /* 0x00006b00ff0477ac */ /* 0x000e640008000a00 */
[----:B-1----:R1:W5:Y:S01]  /*0140*/  LDG.E R40, desc[UR4][R40.64] ;  /* 0x0000000428287981 */ /* 0x002362000c1e1900 */
[----:B------:R-:W-:Y:S01]  /*0150*/  HFMA2 R81, -RZ, RZ, 0, 5.9604644775390625e-08 ;  /* 0x00000001ff517431 */ /* 0x000fe200000001ff */
[----:B------:R-:W-:Y:S05]  /*0160*/  BRA `(.L_x_0) ;  /* 0x00000000000c7947 */ /* 0x000fea0003800000 */
.L_x_1:
[----:B------:R-:W1:Y:S01]  /*0170*/  LDCU UR4, c[0x0][0x880] ;  /* 0x00011000ff0477ac */ /* 0x000e620008000800 */
[----:B------:R-:W-:Y:S01]  /*0180*/  HFMA2 R81, -RZ, RZ, 0, 5.9604644775390625e-08 ;  /* 0x00000001ff517431 */ /* 0x000fe200000001ff */
[----:B-1----:R-:W-:-:S07]  /*0190*/  MOV R40, UR4 ;  /* 0x0000000400287c02 */ /* 0x002fce0008000f00 */
.L_x_0:
[----:B------:R-:W2:Y:S02]  /*01a0*/  LDCU.64 UR4, c[0x0][0x8b0] ;  /* 0x00011600ff0477ac */ /* 0x000ea40008000a00 */
[----:B--2---:R-:W-:-:S04]  /*01b0*/  UISETP.NE.U32.AND UP0, UPT, UR4, URZ, UPT ;  /* 0x000000ff0400728c */ /* 0x004fc8000bf05070 */
[----:B------:R-:W-:-:S09]  /*01c0*/  UISETP.NE.AND.EX UP0, UPT, UR5, URZ, UPT, UP0 ;  /* 0x000000ff0500728c */ /* 0x000fd2000bf05300 */
[----:B------:R-:W-:Y:S05]  /*01d0*/  BRA.U UP0, `(.L_x_2) ;  /* 0x0000000100287547 */ /* 0x000fea000b800000 */
[----:B------:R-:W2:Y:S02]  /*01e0*/  LDCU.64 UR4, c[0x0][0x8a8] ;  /* 0x00011500ff0477ac */ /* 0x000ea40008000a00 */
[----:B--2---:R-:W-:-:S04]  /*01f0*/  UISETP.NE.U32.AND UP0, UPT, UR4, URZ, UPT ;  /* 0x000000ff0400728c */ /* 0x004fc8000bf05070 */
[----:B------:R-:W-:-:S09]  /*0200*/  UISETP.NE.AND.EX UP0, UPT, UR5, URZ, UPT, UP0 ;  /* 0x000000ff0500728c */ /* 0x000fd2000bf05300 */
[----:B------:R-:W-:Y:S05]  /*0210*/  BRA.U !UP0, `(.L_x_3) ;  /* 0x0000000108107547 */ /* 0x000fea000b800000 */
[----:B------:R-:W2:Y:S01]  /*0220*/  LDC.64 R38, c[0x0][0x8a8] ;  /* 0x00022a00ff267b82 */ /* 0x000ea20000000a00 */
[----:B------:R-:W2:Y:S02]  /*0230*/  LDCU.64 UR4, c[0x0][0x358] ;  /* 0x00006b00ff0477ac */ /* 0x000ea40008000a00 */
[----:B--2---:R2:W5:Y:S01]  /*0240*/  LDG.E R38, desc[UR4][R38.64] ;  /* 0x0000000426267981 */ /* 0x004562000c1e1900 */
[----:B------:R-:W-:Y:S05]  /*0250*/  BRA `(.L_x_2) ;  /* 0x0000000000087947 */ /* 0x000fea0003800000 */
.L_x_3:
[----:B------:R-:W2:Y:S02]  /*0260*/  LDCU UR4, c[0x0][0x8a0] ;  /* 0x00011400ff0477ac */ /* 0x000ea40008000800 */
[----:B--2---:R-:W-:Y:S02]  /*0270*/  MOV R38, UR4 ;  /* 0x0000000400267c02 */ /* 0x004fe40008000f00 */
.L_x_2:
[----:B------:R-:W-:Y:S01]  /*0280*/  IMAD.U32 R0, RZ, RZ, UR20 ;  /* 0x00000014ff007e24 */ /* 0x000fe2000f8e00ff */
[----:B------:R-:W-:Y:S04]  /*0290*/  BSSY.RECONVERGENT B0, `(.L_x_4) ;  /* 0x000000c000007945 */ /* 0x000fe80003800200 */
[C---:B------:R-:W-:Y:S02]  /*02a0*/  ISETP.NE.OR P2, PT, R0.reuse, 0x1, !P1 ;  /* 0x000000010000780c */ /* 0x040fe40004f45670 */
[----:B------:R-:W-:-:S11]  /*02b0*/  ISETP.NE.OR P0, PT, R0, 0x3, !P1 ;  /* 0x000000030000780c */ /* 0x000fd60004f05670 */
[----:B------:R-:W-:Y:S05]  /*02c0*/  @P2 BRA `(.L_x_5) ;  /* 0x0000000000202947 */ /* 0x000fea0003800000 */
[----:B------:R-:W3:Y:S02]  /*02d0*/  LDCU.64 UR4, c[0x0][0x348] ;  /* 0x00006900ff0477ac */ /* 0x000ee40008000a00 */
[----:B---3--:R-:W-:Y:S02]  /*02e0*/  UIADD3 UR6, UP1, UPT, UR4, 0x80, URZ ;  /* 0x0000008004067890 */ /* 0x008fe4000ff3e0ff */
[----:B------:R-:W-:Y:S02]  /*02f0*/  UIADD3 UR4, UP0, UPT, UR4, 0x180, URZ ;  /* 0x0000018004047890 */ /* 0x000fe4000ff1e0ff */
[----:B------:R-:W-:Y:S02]  /*0300*/  UIADD3.X UR7, UPT, UPT, URZ, UR5, URZ, UP1, !UPT ;  /* 0x00000005ff077290 */ /* 0x000fe40008ffe4ff */
[----:B------:R-:W-:-:S07]  /*0310*/  UIADD3.X UR5, UPT, UPT, URZ, UR5, URZ, UP0, !UPT ;  /* 0x00000005ff057290 */ /* 0x000fce00087fe4ff */
[----:B------:R3:W-:Y:S02]  /*0320*/  UTMACCTL.PF [UR6] ;  /* 0x00000000060079b9 */ /* 0x0007e40008040000 */
[----:B------:R3:W-:Y:S02]  /*0330*/  UTMACCTL.PF [UR4] ;  /* 0x00000000040079b9 */ /* 0x0007e40008040000 */
[----:B---3--:R-:W-:Y:S01]  /*0340*/  NOP ;  /* 0x0000000000007918 */ /* 0x008fe20000000000 */
.L_x_5:
[----:B------:R-:W-:Y:S05]  /*0350*/  BSYNC.RECONVERGENT B0 ;  /* 0x0000000000007941 */ /* 0x000fea0003800200 */
.L_x_4:
[----:B------:R-:W-:Y:S04]  /*0360*/  BSSY.RECONVERGENT B0, `(.L_x_6) ;  /* 0x000000a000007945 */ /* 0x000fe80003800200 */
        /* <DEDUP_REMOVED lines=9> */
.L_x_7:
[----:B------:R-:W-:Y:S05]  /*0400*/  BSYNC.RECONVERGENT B0 ;  /* 0x0000000000007941 */ /* 0x000fea0003800200 */
.L_x_6:
[----:B------:R-:W3:Y:S01]  /*0410*/  LDCU.64 UR4, c[0x0][0x888] ;  /* 0x00011100ff0477ac */ /* 0x000ee20008000a00 */
[----:B------:R-:W-:Y:S02]  /*0420*/  UISETP.EQ.U32.AND UP2, UPT, UR8, URZ, UPT ;  /* 0x000000ff0800728c */ /* 0x000fe4000bf42070 */
[----:B------:R-:W-:Y:S02]  /*0430*/  UPLOP3.LUT UP4, UPT, UPT, UPT, UPT, 0x80, 0x8 ;  /* 0x000000000008789c */ /* 0x000fe40003f8f070 */
[----:B---3--:R-:W-:-:S04]  /*0440*/  UISETP.NE.U32.AND UP0, UPT, UR4, URZ, UPT ;  /* 0x000000ff0400728c */ /* 0x008fc8000bf05070 */
[----:B------:R-:W-:-:S04]  /*0450*/  UISETP.NE.AND.EX UP1, UPT, UR5, URZ, UPT, UP0 ;  /* 0x000000ff0500728c */ /* 0x000fc8000bf25300 */
[----:B------:R-:W-:-:S04]  /*0460*/  UISETP.EQ.OR.EX UP3, UPT, UR9, URZ, !UP1, UP2 ;  /* 0x000000ff0900728c */ /* 0x000fc8000cf62720 */
[----:B------:R-:W-:-:S05]  /*0470*/  UP2UR UR61, UPR, URZ, 0x8 ;  /* 0x00000008ff3d7883 */ /* 0x000fca0008000000 */
[----:B------:R-:W-:Y:S07]  /*0480*/  BRA.U !UP3, `(.L_x_8) ;  /* 0x000000010b207547 */ /* 0x000fee000b800000 */
[----:B-----5:R-:W-:Y:S01]  /*0490*/  R2UR UR5, R40 ;  /* 0x00000000280572ca */ /* 0x020fe200000e0000 */
[----:B------:R-:W-:Y:S02]  /*04a0*/  UISETP.NE.U32.AND UP2, UPT, UR8, URZ, UPT ;  /* 0x000000ff0800728c */ /* 0x000fe4000bf45070 */
[----:B------:R-:W-:Y:S02]  /*04b0*/  USEL UR4, URZ, 0xffffffff, UP1 ;  /* 0xffffffffff047887 */ /* 0x000fe40008800000 */
[----:B------:R-:W-:-:S08]  /*04c0*/  UISETP.NE.AND.EX UP2, UPT, UR9, URZ, UPT, UP2 ;  /* 0x000000ff0900728c */ /* 0x000fd0000bf45320 */
[----:B------:R-:W-:-:S04]  /*04d0*/  UISETP.NE.AND UP0, UPT, UR5, URZ, UPT ;  /* 0x000000ff0500728c */ /* 0x000fc8000bf05270 */
[----:B------:R-:W-:-:S04]  /*04e0*/  @!UP2 USEL UR4, URZ, 0xffffffff, UP0 ;  /* 0xffffffffff04a887 */ /* 0x000fc80008000000 */
[----:B------:R-:W-:-:S04]  /*04f0*/  ULOP3.LUT UR4, UR4, 0x1, URZ, 0xc0, !UPT ;  /* 0x0000000104047892 */ /* 0x000fc8000f8ec0ff */
[----:B------:R-:W-:-:S11]  /*0500*/  UISETP.NE.U32.AND UP4, UPT, UR4, 0x1, UPT ;  /* 0x000000010400788c */ /* 0x000fd6000bf85070 */
.L_x_8:
[----:B------:R-:W3:Y:S01]  /*0510*/  SHFL.IDX PT, R0, R82, RZ, 0x1f ;  /* 0x00001fff52007589 */ /* 0x000ee200000e0000 */
[----:B------:R-:W-:-:S04]  /*0520*/  UISETP.NE.AND UP0, UPT, UR20, 0x2, UPT ;  /* 0x000000021400788c */ /* 0x000fc8000bf05270 */
[----:B------:R-:W-:Y:S02]  /*0530*/  UISETP.EQ.AND UP2, UPT, UR27, URZ, !UP0 ;  /* 0x000000ff1b00728c */ /* 0x000fe4000c742270 */
[----:B------:R-:W-:-:S04]  /*0540*/  USEL UR37, URZ, 0x1, UP0 ;  /* 0x00000001ff257887 */ /* 0x000fc80008000000 */
[----:B------:R-:W-:Y:S02]  /*0550*/  PLOP3.LUT P3, PT, P1, PT, UP2, 0x80, 0x8 ;  /* 0x000000000008781c */ /* 0x000fe40000f6f028 */
[----:B---3--:R-:W-:-:S13]  /*0560*/  ISETP.NE.AND P0, PT, R0, RZ, PT ;  /* 0x000000ff0000720c */ /* 0x008fda0003f05270 */
[----:B------:R-:W-:Y:S05]  /*0570*/  @P0 BRA `(.L_x_9) ;  /* 0x0000000800800947 */ /* 0x000fea0003800000 */
[----:B------:R-:W-:Y:S01]  /*0580*/  ELECT P0, URZ, PT ;  /* 0x0000000000ff782f */ /* 0x000fe20003800000 */
[----:B------:R-:W-:-:S12]  /*0590*/  BSSY.RECONVERGENT B0, `(.L_x_9) ;  /* 0x000009e000007945 */ /* 0x000fd80003800200 */
[----:B------:R-:W-:Y:S05]  /*05a0*/  @!P0 BRA `(.L_x_10) ;  /* 0x0000000800708947 */ /* 0x000fea0003800000 */
[----:B------:R-:W-:Y:S01]  /*05b0*/  UMOV UR4, 0x400 ;  /* 0x0000040000047882 */ /* 0x000fe20000000000 */
[----:B------:R-:W-:Y:S01]  /*05c0*/  UMOV UR8, 0x1 ;  /* 0x0000000100087882 */ /* 0x000fe20000000000 */
[----:B------:R-:W-:Y:S01]  /*05d0*/  UMOV UR6, 0x2 ;  /* 0x0000000200067882 */ /* 0x000fe20000000000 */
[----:B------:R-:W-:Y:S02]  /*05e0*/  ULEA UR4, UR55, UR4, 0x18 ;  /* 0x0000000437047291 */ /* 0x000fe4000f8ec0ff */
[----:B------:R-:W-:-:S04]  /*05f0*/  UIADD3 UR8, UPT, UPT, -UR8, 0x100000, URZ ;  /* 0x0010000008087890 */ /* 0x000fc8000fffe1ff */
[----:B------:R-:W-:Y:S02]  /*0600*/  USHF.L.U32 UR9, UR8, 0xb, URZ ;  /* 0x0000000b08097899 */ /* 0x000fe400080006ff */
[----:B------:R-:W-:Y:S02]  /*0610*/  USHF.L.U32 UR8, UR8, 0x1, URZ ;  /* 0x0000000108087899 */ /* 0x000fe400080006ff */
[----:B------:R-:W-:-:S04]  /*0620*/  UIADD3 UR6, UPT, UPT, -UR6, 0x100000, URZ ;  /* 0x0010000006067890 */ /* 0x000fc8000fffe1ff */
[----:B------:R-:W-:Y:S02]  /*0630*/  USHF.L.U32 UR7, UR6, 0xb, URZ ;  /* 0x0000000b06077899 */ /* 0x000fe400080006ff */
[----:B------:R-:W-:Y:S01]  /*0640*/  USHF.L.U32 UR6, UR6, 0x1, URZ ;  /* 0x0000000106067899 */ /* 0x000fe200080006ff */
[----:B------:R-:W3:Y:S03]  /*0650*/  FENCE.VIEW.ASYNC.S ;  /* 0x00000000000073c6 */ /* 0x000ee60000000000 */
[----:B---3--:R3:W4:Y:S08]  /*0660*/  SYNCS.EXCH.64 URZ, [UR4], UR8 ;  /* 0x0000000804ff75b2 */ /* 0x0087300008000100 */
[----:B------:R3:W1:Y:S01]  /*0670*/  SYNCS.EXCH.64 URZ, [UR4+0x240], UR6 ;  /* 0x0002400604ff75b2 */ /* 0x0006620008000100 */
        /* <DEDUP_REMOVED lines=141> */
[----:B------:R3:W1:Y:S02]  /*0f50*/  SYNCS.EXCH.64 URZ, [UR4+0x478], UR6 ;  /* 0x0004780604ff75b2 */ /* 0x0006640008000100 */
[----:B---34-:R-:W-:Y:S01]  /*0f60*/  NOP ;  /* 0x0000000000007918 */ /* 0x018fe20000000000 */
.L_x_10:
[----:B------:R-:W-:Y:S05]  /*0f70*/  BSYNC.RECONVERGENT B0 ;  /* 0x0000000000007941 */ /* 0x000fea0003800200 */
.L_x_9:
[----:B------:R-:W3:Y:S01]  /*0f80*/  SHFL.IDX PT, R0, R82, RZ, 0x1f ;  /* 0x00001fff52007589 */ /* 0x000ee200000e0000 */
[----:B------:R-:W-:Y:S01]  /*0f90*/  NOP ;  /* 0x0000000000007918 */ /* 0x000fe20000000000 */
[----:B---3--:R-:W-:-:S13]  /*0fa0*/  ISETP.NE.AND P0, PT, R0, 0x1, PT ;  /* 0x000000010000780c */ /* 0x008fda0003f05270 */
[----:B------:R-:W-:Y:S05]  /*0fb0*/  @P0 BRA `(.L_x_11) ;  /* 0x00000000003c0947 */ /* 0x000fea0003800000 */
        /* <DEDUP_REMOVED lines=10> */
[----:B------:R-:W-:Y:S01]  /*1060*/  ELECT P0, URZ, PT ;  /* 0x0000000000ff782f */ /* 0x000fe20003800000 */
[----:B------:R-:W3:Y:S02]  /*1070*/  FENCE.VIEW.ASYNC.S ;  /* 0x00000000000073c6 */ /* 0x000ee40000000000 */
[----:B---3--:R3:W4:Y:S08]  /*1080*/  SYNCS.EXCH.64 URZ, [UR4+0x480], UR8 ;  /* 0x0004800804ff75b2 */ /* 0x0087300008000100 */
[----:B------:R3:W1:Y:S01]  /*1090*/  SYNCS.EXCH.64 URZ, [UR4+0x488], UR6 ;  /* 0x0004880604ff75b2 */ /* 0x0006620008000100 */
[----:B------:R-:W-:Y:S01]  /*10a0*/  NOP ;  /* 0x0000000000007918 */ /* 0x000fe20000000000 */
.L_x_11:
[----:B------:R-:W2:Y:S01]  /*10b0*/  SHFL.IDX PT, R0, R82, RZ, 0x1f ;  /* 0x00001fff52007589 */ /* 0x000ea200000e0000 */
[----:B------:R-:W-:Y:S01]  /*10c0*/  NOP ;  /* 0x0000000000007918 */ /* 0x000fe20000000000 */
[----:B--2---:R-:W-:-:S13]  /*10d0*/  ISETP.NE.AND P0, PT, R0, 0x3, PT ;  /* 0x000000030000780c */ /* 0x004fda0003f05270 */
[----:B------:R-:W-:Y:S05]  /*10e0*/  @P0 BRA `(.L_x_12) ;  /* 0x00000000002c0947 */ /* 0x000fea0003800000 */
[----:B---3--:R-:W-:Y:S01]  /*10f0*/  UMOV UR6, 0x400 ;  /* 0x0000040000067882 */ /* 0x008fe20000000000 */
[----:B------:R-:W-:Y:S01]  /*1100*/  UMOV UR4, 0x20 ;  /* 0x0000002000047882 */ /* 0x000fe20000000000 */
[----:B------:R-:W-:Y:S02]  /*1110*/  ULEA UR6, UR55, UR6, 0x18 ;  /* 0x0000000637067291 */ /* 0x000fe4000f8ec0ff */
[----:B------:R-:W-:-:S04]  /*1120*/  UIADD3 UR4, UPT, UPT, -UR4, 0x100000, URZ ;  /* 0x0010000004047890 */ /* 0x000fc8000fffe1ff */
[----:B------:R-:W-:Y:S02]  /*1130*/  USHF.L.U32 UR5, UR4, 0xb, URZ ;  /* 0x0000000b04057899 */ /* 0x000fe400080006ff */
[----:B------:R-:W-:Y:S01]  /*1140*/  USHF.L.U32 UR4, UR4, 0x1, URZ ;  /* 0x0000000104047899 */ /* 0x000fe200080006ff */
[----:B------:R-:W-:Y:S01]  /*1150*/  ELECT P0, URZ, PT ;  /* 0x0000000000ff782f */ /* 0x000fe20003800000 */
[----:B------:R-:W2:Y:S10]  /*1160*/  FENCE.VIEW.ASYNC.S ;  /* 0x00000000000073c6 */ /* 0x000eb40000000000 */
[----:B--2---:R2:W3:Y:S01]  /*1170*/  SYNCS.EXCH.64 URZ, [UR6+0x490], UR4 ;  /* 0x0004900406ff75b2 */ /* 0x0044e20008000100 */
[----:B------:R2:W1:Y:S01]  /*1180*/  SYNCS.EXCH.64 URZ, [UR6+0x498], UR4 ;  /* 0x0004980406ff75b2 */ /* 0x0004620008000100 */
[----:B------:R-:W-:Y:S01]  /*1190*/  NOP ;  /* 0x0000000000007918 */ /* 0x000fe20000000000 */
.L_x_12:
[----:B------:R-:W4:Y:S01]  /*11a0*/  SHFL.IDX PT, R0, R82, RZ, 0x1f ;  /* 0x00001fff52007589 */ /* 0x000f2200000e0000 */
[----:B------:R-:W-:Y:S01]  /*11b0*/  NOP ;  /* 0x0000000000007918 */ /* 0x000fe20000000000 */
[----:B----4-:R-:W-:-:S13]  /*11c0*/  ISETP.NE.AND P0, PT, R0, 0x4, PT ;  /* 0x000000040000780c */ /* 0x010fda0003f05270 */
[----:B------:R-:W-:Y:S05]  /*11d0*/  @P0 BRA `(.L_x_13) ;  /* 0x0000000000480947 */ /* 0x000fea0003800000 */
[----:B--23--:R-:W-:Y:S01]  /*11e0*/  UMOV UR4, 0x3a0 ;  /* 0x000003a000047882 */ /* 0x00cfe20000000000 */
[----:B------:R-:W-:Y:S01]  /*11f0*/  UMOV UR6, 0x400 ;  /* 0x0000040000067882 */ /* 0x000fe20000000000 */
[----:B------:R-:W-:Y:S01]  /*1200*/  USEL UR4, UR4, 0x320, UP4 ;  /* 0x0000032004047887 */ /* 0x000fe2000a000000 */
        /* <DEDUP_REMOVED lines=9> */
[----:B------:R-:W2:Y:S02]  /*12a0*/  FENCE.VIEW.ASYNC.S ;  /* 0x00000000000073c6 */ /* 0x000ea40000000000 */
[----:B--2---:R4:W2:Y:S08]  /*12b0*/  SYNCS.EXCH.64 URZ, [UR6+0x4a0], UR8 ;  /* 0x0004a00806ff75b2 */ /* 0x0048b00008000100 */
[----:B------:R4:W3:Y:S01]  /*12c0*/  SYNCS.EXCH.64 URZ, [UR6+0x4b0], UR4 ;  /* 0x0004b00406ff75b2 */ /* 0x0008e20008000100 */
[----:B------:R4:W1:Y:S01]  /*12d0*/  SYNCS.EXCH.64 URZ, [UR6+0x4a8], UR8 ;  /* 0x0004a80806ff75b2 */ /* 0x0008620008000100 */
[----:B------:R4:W1:Y:S02]  /*12e0*/  SYNCS.EXCH.64 URZ, [UR6+0x4b8], UR4 ;  /* 0x0004b80406ff75b2 */ /* 0x0008640008000100 */
[----:B----4-:R-:W-:Y:S01]  /*12f0*/  NOP ;  /* 0x0000000000007918 */ /* 0x010fe20000000000 */
.L_x_13:
[----:B------:R-:W4:Y:S01]  /*1300*/  SHFL.IDX PT, R0, R82, RZ, 0x1f ;  /* 0x00001fff52007589 */ /* 0x000f2200000e0000 */
[----:B------:R-:W-:Y:S01]  /*1310*/  NOP ;  /* 0x0000000000007918 */ /* 0x000fe20000000000 */
[----:B----4-:R-:W-:-:S13]  /*1320*/  ISETP.NE.AND P0, PT, R0, 0x5, PT ;  /* 0x000000050000780c */ /* 0x010fda0003f05270 */
[----:B------:R-:W-:Y:S05]  /*1330*/  @P0 BRA `(.L_x_14) ;  /* 0x0000000000540947 */ /* 0x000fea0003800000 */
[----:B--23--:R-:W-:Y:S01]  /*1340*/  UMOV UR4, 0x400 ;  /* 0x0000040000047882 */ /* 0x00cfe20000000000 */
        /* <DEDUP_REMOVED lines=14> */
[----:B------:R4:W1:Y:S01]  /*1430*/  SYNCS.EXCH.64 URZ, [UR4+0x4e8], UR8 ;  /* 0x0004e80804ff75b2 */ /* 0x0008620008000100 */
[----:B------:R4:W1:Y:S01]  /*1440*/  SYNCS.EXCH.64 URZ, [UR4+0x4d0], UR6 ;  /* 0x0004d00604ff75b2 */ /* 0x0008620008000100 */
[----:B------:R4:W1:Y:S01]  /*1450*/  SYNCS.EXCH.64 URZ, [UR4+0x4f0], UR8 ;  /* 0x0004f00804ff75b2 */ /* 0x0008620008000100 */
[----:B------:R4:W1:Y:S01]  /*1460*/  SYNCS.EXCH.64 URZ, [UR4+0x4d8], UR6 ;  /* 0x0004d80604ff75b2 */ /* 0x0008620008000100 */
[----:B------:R4:W1:Y:S02]  /*1470*/  SYNCS.EXCH.64 URZ, [UR4+0x4f8], UR8 ;  /* 0x0004f80804ff75b2 */ /* 0x0008640008000100 */
[----:B----4-:R-:W-:Y:S01]  /*1480*/  NOP ;  /* 0x0000000000007918 */ /* 0x010fe20000000000 */
.L_x_14:
[----:B------:R-:W4:Y:S01]  /*1490*/  SHFL.IDX PT, R0, R82, RZ, 0x1f ;  /* 0x00001fff52007589 */ /* 0x000f2200000e0000 */
[----:B------:R-:W-:Y:S01]  /*14a0*/  ISETP.NE.OR P1, PT, RZ, UR20, !P1 ;  /* 0x00000014ff007c0c */ /* 0x000fe2000cf25670 */
[----:B------:R-:W-:Y:S01]  /*14b0*/  NOP ;  /* 0x0000000000007918 */ /* 0x000fe20000000000 */
[----:B----4-:R-:W-:-:S13]  /*14c0*/  ISETP.NE.AND P0, PT, R0, 0x3, PT ;  /* 0x000000030000780c */ /* 0x010fda0003f05270 */
[----:B------:R-:W-:Y:S05]  /*14d0*/  @P0 BRA `(.L_x_15) ;  /* 0x0000000000340947 */ /* 0x000fea0003800000 */
[----:B--23--:R-:W-:Y:S01]  /*14e0*/  UMOV UR4, 0x400 ;  /* 0x0000040000047882 */ /* 0x00cfe20000000000 */
[----:B------:R-:W-:Y:S01]  /*14f0*/  UMOV UR6, 0x20 ;  /* 0x0000002000067882 */ /* 0x000fe20000000000 */
[----:B------:R-:W-:Y:S02]  /*1500*/  ULEA UR4, UR55, UR4, 0x18 ;  /* 0x0000000437047291 */ /* 0x000fe4000f8ec0ff */
[----:B------:R-:W-:-:S04]  /*1510*/  UIADD3 UR6, UPT, UPT, -UR6, 0x100000, URZ ;  /* 0x0010000006067890 */ /* 0x000fc8000fffe1ff */
[----:B------:R-:W-:Y:S02]  /*1520*/  USHF.L.U32 UR7, UR6, 0xb, URZ ;  /* 0x0000000b06077899 */ /* 0x000fe400080006ff */
[----:B------:R-:W-:Y:S01]  /*1530*/  USHF.L.U32 UR6, UR6, 0x1, URZ ;  /* 0x0000000106067899 */ /* 0x000fe200080006ff */
[----:B------:R-:W-:Y:S01]  /*1540*/  ELECT P0, URZ, PT ;  /* 0x0000000000ff782f */ /* 0x000fe20003800000 */
[----:B------:R-:W2:Y:S10]  /*1550*/  FENCE.VIEW.ASYNC.S ;  /* 0x00000000000073c6 */ /* 0x000eb40000000000 */
[----:B--2---:R4:W2:Y:S01]  /*1560*/  SYNCS.EXCH.64 URZ, [UR4+0x500], UR6 ;  /* 0x0005000604ff75b2 */ /* 0x0048a20008000100 */
[----:B------:R4:W3:Y:S01]  /*1570*/  SYNCS.EXCH.64 URZ, [UR4+0x510], UR6 ;  /* 0x0005100604ff75b2 */ /* 0x0008e20008000100 */
[----:B------:R4:W1:Y:S01]  /*1580*/  SYNCS.EXCH.64 URZ, [UR4+0x508], UR6 ;  /* 0x0005080604ff75b2 */ /* 0x0008620008000100 */
[----:B------:R4:W1:Y:S02]  /*1590*/  SYNCS.EXCH.64 URZ, [UR4+0x518], UR6 ;  /* 0x0005180604ff75b2 */ /* 0x0008640008000100 */
[----:B----4-:R-:W-:Y:S01]  /*15a0*/  NOP ;  /* 0x0000000000007918 */ /* 0x010fe20000000000 */
.L_x_15:
[----:B------:R-:W-:Y:S01]  /*15b0*/  VOTEU.ALL UP0, P1 ;  /* 0x0000000000ff7886 */ /* 0x000fe20000800000 */
[----:B--23--:R-:W-:Y:S01]  /*15c0*/  UMOV UR4, 0x20 ;  /* 0x0000002000047882 */ /* 0x00cfe20000000000 */
[----:B------:R-:W2:Y:S01]  /*15d0*/  LDCU UR7, c[0x0][0x36c] ;  /* 0x00006d80ff0777ac */ /* 0x000ea20008000800 */
[----:B------:R-:W-:Y:S01]  /*15e0*/  NOP ;  /* 0x0000000000007918 */ /* 0x000fe20000000000 */
[----:B------:R-:W-:Y:S01]  /*15f0*/  LOP3.LUT R0, R78, 0x1f, RZ, 0xc0, !PT ;  /* 0x0000001f4e007812 */ /* 0x000fe200078ec0ff */
[----:B------:R-:W-:Y:S01]  /*1600*/  @!UP0 UMOV UR6, 0x400 ;  /* 0x0000040000068882 */ /* 0x000fe20000000000 */
[----:B------:R-:W-:-:S04]  /*1610*/  @!UP0 UIADD3 UR4, UPT, UPT, -UR4, 0x100000, URZ ;  /* 0x0010000004048890 */ /* 0x000fc8000fffe1ff */
[----:B------:R-:W-:Y:S02]  /*1620*/  @!UP0 USHF.L.U32 UR5, UR4, 0xb, URZ ;  /* 0x0000000b04058899 */ /* 0x000fe400080006ff */
[----:B------:R-:W-:Y:S02]  /*1630*/  @!UP0 USHF.L.U32 UR4, UR4, 0x1, URZ ;  /* 0x0000000104048899 */ /* 0x000fe400080006ff */
[----:B------:R-:W-:Y:S01]  /*1640*/  @!UP0 ULEA UR6, UR55, UR6, 0x18 ;  /* 0x0000000637068291 */ /* 0x000fe2000f8ec0ff */
[----:B------:R-:W-:Y:S01]  /*1650*/  VOTEU.ALL UP0, P1 ;  /* 0x0000000000ff7886 */ /* 0x000fe20000800000 */
[----:B------:R-:W-:Y:S02]  /*1660*/  UISETP.NE.AND UP5, UPT, UR20, URZ, UPT ;  /* 0x000000ff1400728c */ /* 0x000fe4000bfa5270 */
[----:B--2---:R-:W-:Y:S01]  /*1670*/  UISETP.EQ.U32.AND UP6, UPT, UR7, 0x1, UPT ;  /* 0x000000010700788c */ /* 0x004fe2000bfc2070 */
[----:B------:R-:W2:Y:S07]  /*1680*/  FENCE.VIEW.ASYNC.S ;  /* 0x00000000000073c6 */ /* 0x000eae0000000000 */
[----:B--2---:R2:W3:Y:S01]  /*1690*/  @!UP0 SYNCS.EXCH.64 URZ, [UR6+0x520], UR4 ;  /* 0x0005200406ff85b2 */ /* 0x0044e20008000100 */
[----:B------:R-:W-:Y:S05]  /*16a0*/  BRA.U !UP6, `(.L_x_16) ;  /* 0x000000010e087547 */ /* 0x000fea000b800000 */
[----:B-1-3--:R-:W-:Y:S01]  /*16b0*/  UCGABAR_ARV ;  /* 0x00000000000079c7 */ /* 0x00afe20008000000 */
[----:B------:R-:W-:Y:S05]  /*16c0*/  BRA `(.L_x_17) ;  /* 0x0000000000047947 */ /* 0x000fea0003800000 */
.L_x_16:
[----:B-1-3--:R-:W-:Y:S01]  /*16d0*/  NOP ;  /* 0x0000000000007918 */ /* 0x00afe20000000000 */
.L_x_17:
[----:B------:R-:W1:Y:S01]  /*16e0*/  S2UR UR23, SR_CTAID.X ;  /* 0x00000000001779c3 */ /* 0x000e620000002500 */
[----:B------:R-:W-:-:S05]  /*16f0*/  CS2R.32 R3, SR_CgaSize ;  /* 0x0000000000037805 */ /* 0x000fca0000008a00 */
[----:B------:R-:W-:-:S05]  /*1700*/  IMAD R3, R3, -0xa0, RZ ;  /* 0xffffff6003037824 */ /* 0x000fca00078e02ff */
[----:B--2---:R-:W-:-:S14]  /*1710*/  R2UR UR5, R3 ;  /* 0x00000000030572ca */ /* 0x004fdc00000e0000 */
[----:B------:R-:W2:Y:S01]  /*1720*/  LDCU UR5, c[0x0][UR5+0x2b0] ;  /* 0x00005600050577ac */ /* 0x000ea20008000800 */
[----:B------:R-:W-:-:S05]  /*1730*/  CS2R.32 R3, SR_CgaSize ;  /* 0x0000000000037805 */ /* 0x000fca0000008a00 */
[----:B------:R-:W-:-:S05]  /*1740*/  IMAD R3, R3, -0xa0, RZ ;  /* 0xffffff6003037824 */ /* 0x000fca00078e02ff */
[----:B------:R-:W-:-:S14]  /*1750*/  R2UR UR4, R3 ;  /* 0x00000000030472ca */ /* 0x000fdc00000e0000 */
[----:B------:R-:W3:Y:S01]  /*1760*/  LDCU UR4, c[0x0][UR4+0x2b4] ;  /* 0x00005680040477ac */ /* 0x000ee20008000800 */
[----:B------:R-:W4:Y:S01]  /*1770*/  S2UR UR46, SR_CTAID.Y ;  /* 0x00000000002e79c3 */ /* 0x000f220000002600 */
[----:B------:R-:W-:-:S05]  /*1780*/  CS2R.32 R3, SR_CgaSize ;  /* 0x0000000000037805 */ /* 0x000fca0000008a00 */
[----:B------:R-:W-:-:S05]  /*1790*/  IMAD R3, R3, -0xa0, RZ ;  /* 0xffffff6003037824 */ /* 0x000fca00078e02ff */
[----:B------:R-:W-:-:S14]  /*17a0*/  R2UR UR57, R3 ;  /* 0x00000000033972ca */ /* 0x000fdc00000e0000 */
[----:B------:R-:W3:Y:S01]  /*17b0*/  LDCU UR57, c[0x0][UR57+0x2a0] ;  /* 0x00005400393977ac */ /* 0x000ee20008000800 */
[----:B------:R-:W-:-:S05]  /*17c0*/  CS2R.32 R3, SR_CgaSize ;  /* 0x0000000000037805 */ /* 0x000fca0000008a00 */
[----:B------:R-:W-:-:S05]  /*17d0*/  IMAD R3, R3, -0xa0, RZ ;  /* 0xffffff6003037824 */ /* 0x000fca00078e02ff */
[----:B------:R-:W-:-:S14]  /*17e0*/  R2UR UR60, R3 ;  /* 0x00000000033c72ca */ /* 0x000fdc00000e0000 */
[----:B------:R-:W3:Y:S01]  /*17f0*/  LDCU UR60, c[0x0][UR60+0x2a4] ;  /* 0x000054803c3c77ac */ /* 0x000ee20008000800 */
[----:B------:R-:W-:Y:S01]  /*1800*/  UISETP.GT.U32.AND UP0, UPT, UR27, 0xffff, UPT ;  /* 0x0000ffff1b00788c */ /* 0x000fe2000bf04070 */
[----:B------:R-:W3:Y:S01]  /*1810*/  LDCU UR21, c[0x0][0xb24] ;  /* 0x00016480ff1577ac */ /* 0x000ee20008000800 */
[----:B------:R-:W3:Y:S01]  /*1820*/  LDCU UR42, c[0x0][0xb24] ;  /* 0x00016480ff2a77ac */ /* 0x000ee20008000800 */
[----:B-1----:R-:W-:Y:S01]  /*1830*/  I2FP.F32.U32 R3, UR23 ;  /* 0x0000001700037c45 */ /* 0x002fe20008201000 */
[----:B------:R-:W1:Y:S04]  /*1840*/  LDCU UR29, c[0x0][0xb30] ;  /* 0x00016600ff1d77ac */ /* 0x000e680008000800 */
[----:B--2---:R-:W-:Y:S01]  /*1850*/  FMUL R3, R3, UR5 ;  /* 0x0000000503037c20 */ /* 0x004fe20008400000 */
[----:B------:R-:W-:Y:S01]  /*1860*/  USEL UR5, UR27, 0xffff, !UP0 ;  /* 0x0000ffff1b057887 */ /* 0x000fe2000c000000 */
[----:B----4-:R-:W-:Y:S01]  /*1870*/  I2FP.F32.U32 R2, UR46 ;  /* 0x0000002e00027c45 */ /* 0x010fe20008201000 */
[----:B------:R-:W-:-:S03]  /*1880*/  USHF.L.U32 UR24, UR55, 0x8, URZ ;  /* 0x0000000837187899 */ /* 0x000fc600080006ff */
[----:B------:R-:W2:Y:S01]  /*1890*/  F2I.U32.TRUNC.NTZ R3, R3 ;  /* 0x0000000300037305 */ /* 0x000ea2000020f000 */
[----:B------:R-:W-:Y:S01]  /*18a0*/  ULOP3.LUT UR22, UR5, 0xffff, URZ, 0xc0, !UPT ;  /* 0x0000ffff05167892 */ /* 0x000fe2000f8ec0ff */
[----:B---3--:R-:W-:-:S06]  /*18b0*/  FMUL R2, R2, UR4 ;  /* 0x0000000402027c20 */ /* 0x008fcc0008400000 */
[----:B------:R-:W3:Y:S01]  /*18c0*/  F2I.U32.TRUNC.NTZ R2, R2 ;  /* 0x0000000200027305 */ /* 0x000ee2000020f000 */
[----:B--2---:R-:W-:Y:S02]  /*18d0*/  R2UR UR4, R3 ;  /* 0x00000000030472ca */ /* 0x004fe400000e0000 */
[----:B------:R-:W-:Y:S02]  /*18e0*/  PRMT R3, RZ, 0x7610, R3 ;  /* 0x00007610ff037816 */ /* 0x000fe40000000003 */
[----:B---3--:R-:W-:Y:S02]  /*18f0*/  R2UR UR6, R2 ;  /* 0x00000000020672ca */ /* 0x008fe400000e0000 */
[----:B------:R-:W-:-:S07]  /*1900*/  PRMT R2, RZ, 0x7610, R2 ;  /* 0x00007610ff027816 */ /* 0x000fce0000000002 */
[----:B------:R-:W-:-:S04]  /*1910*/  UIADD3 UR5, UPT, UPT, -UR4, URZ, URZ ;  /* 0x000000ff04057290 */ /* 0x000fc8000fffe1ff */
[----:B------:R-:W-:Y:S02]  /*1920*/  UIMAD UR57, UR57, UR5, UR23 ;  /* 0x00000005393972a4 */ /* 0x000fe4000f8e0217 */
[----:B------:R-:W-:-:S04]  /*1930*/  UIADD3 UR4, UPT, UPT, -UR6, URZ, URZ ;  /* 0x000000ff06047290 */ /* 0x000fc8000fffe1ff */
[----:B------:R-:W-:Y:S01]  /*1940*/  UIMAD UR60, UR60, UR4, UR46 ;  /* 0x000000043c3c72a4 */ /* 0x000fe2000f8e022e */
[----:B-1----:R-:W-:Y:S11]  /*1950*/  BRA.U UP5, `(.L_x_18) ;  /* 0x00000001053c7547 */ /* 0x002ff6000b800000 */
[----:B------:R-:W-:Y:S02]  /*1960*/  UISETP.NE.AND UP0, UPT, UR60, URZ, UPT ;  /* 0x000000ff3c00728c */ /* 0x000fe4000bf05270 */
[----:B------:R-:W-:Y:S02]  /*1970*/  ULOP3.LUT UR4, UR57, 0x2, URZ, 0x3c, !UPT ;  /* 0x0000000239047892 */ /* 0x000fe4000f8e3cff */
[----:B------:R-:W-:Y:S02]  /*1980*/  UISETP.GT.U32.AND UP2, UPT, UR57, 0x1, UP0 ;  /* 0x000000013900788c */ /* 0x000fe40008744070 */
[----:B------:R-:W-:Y:S02]  /*1990*/  UISETP.GT.U32.AND UP0, UPT, UR4, 0x1, UP0 ;  /* 0x000000010400788c */ /* 0x000fe40008704070 */
[----:B------:R-:W-:Y:S02]  /*19a0*/  USEL UR5, URZ, 0x2, UP2 ;  /* 0x00000002ff057887 */ /* 0x000fe40009000000 */
[----:B------:R-:W-:-:S02]  /*19b0*/  USEL UR6, URZ, 0x1, UP2 ;  /* 0x00000001ff067887 */ /* 0x000fc40009000000 */
[----:B------:R-:W-:Y:S02]  /*19c0*/  USEL UR4, URZ, 0x4, UP0 ;  /* 0x00000004ff047887 */ /* 0x000fe40008000000 */
[----:B------:R-:W-:Y:S02]  /*19d0*/  ULOP3.LUT UR7, UR57, 0xfffffffe, URZ, 0xc0, !UPT ;  /* 0xfffffffe39077892 */ /* 0x000fe4000f8ec0ff */
[----:B------:R-:W-:Y:S02]  /*19e0*/  USEL UR8, URZ, 0x8, UP0 ;  /* 0x00000008ff087887 */ /* 0x000fe40008000000 */
[----:B------:R-:W-:-:S03]  /*19f0*/  UIADD3 UR4, UPT, UPT, UR4, UR5, UR6 ;  /* 0x0000000504047290 */ /* 0x000fc6000fffe006 */
[----:B------:R-:W-:Y:S01]  /*1a00*/  UMOV UR5, 0x3 ;  /* 0x0000000300057882 */ /* 0x000fe20000000000 */
[----:B------:R-:W-:Y:S02]  /*1a10*/  UIADD3 UR4, UPT, UPT, UR4, UR8, URZ ;  /* 0x0000000804047290 */ /* 0x000fe4000fffe0ff */
[----:B------:R-:W-:-:S04]  /*1a20*/  USHF.L.U32 UR5, UR5, UR7, URZ ;  /* 0x0000000705057299 */ /* 0x000fc800080006ff */
[----:B------:R-:W-:Y:S02]  /*1a30*/  MOV R3, UR4 ;  /* 0x0000000400037c02 */ /* 0x000fe40008000f00 */
[----:B------:R-:W-:-:S07]  /*1a40*/  MOV R2, UR5 ;  /* 0x0000000500027c02 */ /* 0x000fce0008000f00 */
.L_x_18:
[----:B------:R-:W1:Y:S01]  /*1a50*/  S2UR UR36, SR_CTAID.Z ;  /* 0x00000000002479c3 */ /* 0x000e620000002700 */
[----:B------:R-:W-:Y:S01]  /*1a60*/  UISETP.GE.AND UP0, UPT, UR21, 0x1, UPT ;  /* 0x000000011500788c */ /* 0x000fe2000bf06270 */
[----:B------:R-:W-:Y:S01]  /*1a70*/  UMOV UR30, 0x5 ;  /* 0x00000005001e7882 */ /* 0x000fe20000000000 */
[----:B------:R-:W-:-:S07]  /*1a80*/  UMOV UR45, UR23 ;  /* 0x00000017002d7c82 */ /* 0x000fce0008000000 */
[----:B------:R-:W-:Y:S05]  /*1a90*/  BRA.U !UP0, `(.L_x_19) ;  /* 0x0000000108d47547 */ /* 0x000fea000b800000 */
[----:B------:R-:W2:Y:S01]  /*1aa0*/  LDCU.128 UR16, c[0x0][0xb10] ;  /* 0x00016200ff1077ac */ /* 0x000ea20008000c00 */
[----:B------:R-:W3:Y:S01]  /*1ab0*/  LDCU UR6, c[0x0][0x370] ;  /* 0x00006e00ff0677ac */ /* 0x000ee20008000800 */
[----:B------:R-:W4:Y:S01]  /*1ac0*/  LDCU UR7, c[0x0][0x374] ;  /* 0x00006e80ff0777ac */ /* 0x000f220008000800 */
[----:B------:R-:W1:Y:S01]  /*1ad0*/  LDCU UR25, c[0x0][0xb0c] ;  /* 0x00016180ff1977ac */ /* 0x000e620008000800 */
[----:B------:R-:W1:Y:S01]  /*1ae0*/  LDCU UR26, c[0x0][0xb20] ;  /* 0x00016400ff1a77ac */ /* 0x000e620008000800 */
[----:B------:R-:W1:Y:S01]  /*1af0*/  LDCU.64 UR8, c[0x0][0xb28] ;  /* 0x00016500ff0877ac */ /* 0x000e620008000a00 */
[----:B--2---:R-:W-:Y:S02]  /*1b00*/  UISETP.NE.AND UP3, UPT, UR18, 0x1, UPT ;  /* 0x000000011200788c */ /* 0x004fe4000bf65270 */
[----:B----4-:R-:W-:Y:S02]  /*1b10*/  UIMAD.WIDE.U32 UR10, UR7, UR19, URZ ;  /* 0x00000013070a72a5 */ /* 0x010fe4000f8e00ff */
[----:B---3--:R-:W-:-:S02]  /*1b20*/  UIMAD.WIDE.U32 UR12, UR6, UR16, URZ ;  /* 0x00000010060c72a5 */ /* 0x008fc4000f8e00ff */
[----:B-1----:R-:W-:Y:S02]  /*1b30*/  UISETP.NE.AND UP0, UPT, UR25, 0x1, UPT ;  /* 0x000000011900788c */ /* 0x002fe4000bf05270 */
[----:B------:R-:W-:Y:S01]  /*1b40*/  UIMAD.WIDE.U32 UR4, UR23, UR16, URZ ;  /* 0x00000010170472a5 */ /* 0x000fe2000f8e00ff */
[----:B------:R-:W-:Y:S02]  /*1b50*/  UMOV UR10, UR11 ;  /* 0x0000000b000a7c82 */ /* 0x000fe40008000000 */
[----:B------:R-:W-:Y:S01]  /*1b60*/  UMOV UR12, UR13 ;  /* 0x0000000d000c7c82 */ /* 0x000fe20008000000 */
[----:B------:R-:W-:Y:S02]  /*1b70*/  @UP3 USHF.R.U32.HI UR7, URZ, UR26, UR10 ;  /* 0x0000001aff073299 */ /* 0x000fe4000801160a */
[----:B------:R-:W-:Y:S01]  /*1b80*/  UISETP.NE.AND UP2, UPT, UR21, 0x1, UPT ;  /* 0x000000011500788c */ /* 0x000fe2000bf45270 */
[----:B------:R-:W-:Y:S02]  /*1b90*/  UMOV UR4, UR5 ;  /* 0x0000000500047c82 */ /* 0x000fe40008000000 */
[----:B------:R-:W-:-:S02]  /*1ba0*/  @UP0 USHF.R.U32.HI UR6, URZ, UR17, UR12 ;  /* 0x00000011ff060299 */ /* 0x000fc4000801160c */
[----:B------:R-:W-:Y:S02]  /*1bb0*/  USHF.R.U32.HI UR4, URZ, UR17, UR4 ;  /* 0x00000011ff047299 */ /* 0x000fe40008011604 */
[----:B------:R-:W-:Y:S02]  /*1bc0*/  UIMAD.WIDE.U32 UR12, UR46, UR19, URZ ;  /* 0x000000132e0c72a5 */ /* 0x000fe4000f8e00ff */
[----:B------:R-:W-:Y:S02]  /*1bd0*/  UIMAD.WIDE.U32 UR10, UR7, UR8, URZ ;  /* 0x00000008070a72a5 */ /* 0x000fe4000f8e00ff */
[----:B------:R-:W-:Y:S02]  /*1be0*/  UIMAD.WIDE.U32 UR14, UR6, UR8, URZ ;  /* 0x00000008060e72a5 */ /* 0x000fe4000f8e00ff */
[----:B------:R-:W-:-:S03]  /*1bf0*/  USEL UR5, UR23, UR4, !UP0 ;  /* 0x0000000417057287 */ /* 0x000fc6000c000000 */
[----:B------:R-:W-:Y:S01]  /*1c00*/  UMOV UR4, UR13 ;  /* 0x0000000d00047c82 */ /* 0x000fe20008000000 */
[----:B------:R-:W-:Y:S01]  /*1c10*/  UMOV UR10, UR11 ;  /* 0x0000000b000a7c82 */ /* 0x000fe20008000000 */
[----:B------:R-:W-:Y:S02]  /*1c20*/  USHF.R.U32.HI UR4, URZ, UR26, UR4 ;  /* 0x0000001aff047299 */ /* 0x000fe40008011604 */
[----:B------:R-:W-:Y:S01]  /*1c30*/  @UP2 USHF.R.U32.HI UR7, URZ, UR9, UR10 ;  /* 0x00000009ff072299 */ /* 0x000fe2000801160a */
[----:B------:R-:W-:Y:S01]  /*1c40*/  UMOV UR14, UR15 ;  /* 0x0000000f000e7c82 */ /* 0x000fe20008000000 */
[----:B------:R-:W-:Y:S02]  /*1c50*/  USEL UR4, UR46, UR4, !UP3 ;  /* 0x000000042e047287 */ /* 0x000fe4000d800000 */
[----:B------:R-:W-:Y:S02]  /*1c60*/  @UP2 USHF.R.U32.HI UR6, URZ, UR9, UR14 ;  /* 0x00000009ff062299 */ /* 0x000fe4000801160e */
[----:B------:R-:W-:-:S02]  /*1c70*/  UIMAD UR7, UR7, UR21, URZ ;  /* 0x00000015070772a4 */ /* 0x000fc4000f8e02ff */
[----:B------:R-:W-:Y:S02]  /*1c80*/  UIMAD UR12, UR6, UR21, URZ ;  /* 0x00000015060c72a4 */ /* 0x000fe4000f8e02ff */
[----:B------:R-:W-:Y:S02]  /*1c90*/  UISETP.GE.AND UP0, UPT, UR4, UR7, UPT ;  /* 0x000000070400728c */ /* 0x000fe4000bf06270 */
[----:B------:R-:W-:Y:S02]  /*1ca0*/  UIMAD.WIDE.U32 UR10, UR4, UR8, URZ ;  /* 0x00000008040a72a5 */ /* 0x000fe4000f8e00ff */
[----:B------:R-:W-:Y:S02]  /*1cb0*/  UISETP.GE.OR UP0, UPT, UR5, UR12, UP0 ;  /* 0x0000000c0500728c */ /* 0x000fe40008706670 */
[----:B------:R-:W-:Y:S02]  /*1cc0*/  UIMAD.WIDE.U32 UR12, UR5, UR8, URZ ;  /* 0x00000008050c72a5 */ /* 0x000fe4000f8e00ff */
[----:B------:R-:W-:Y:S01]  /*1cd0*/  UIADD3 UR10, UPT, UPT, -UR4, URZ, URZ ;  /* 0x000000ff040a7290 */ /* 0x000fe2000fffe1ff */
[----:B------:R-:W-:Y:S01]  /*1ce0*/  UMOV UR8, UR11 ;  /* 0x0000000b00087c82 */ /* 0x000fe20008000000 */
[----:B------:R-:W-:-:S02]  /*1cf0*/  UIADD3 UR45, UPT, UPT, -UR5, URZ, URZ ;  /* 0x000000ff052d7290 */ /* 0x000fc4000fffe1ff */
[----:B------:R-:W-:-:S03]  /*1d00*/  USHF.R.U32.HI UR8, URZ, UR9, UR8 ;  /* 0x00000009ff087299 */ /* 0x000fc60008011608 */
[----:B------:R-:W-:Y:S01]  /*1d10*/  @!UP0 UMOV UR7, UR13 ;  /* 0x0000000d00078c82 */ /* 0x000fe20008000000 */
[----:B------:R-:W-:Y:S02]  /*1d20*/  UIMAD UR46, UR18, UR10, UR46 ;  /* 0x0000000a122e72a4 */ /* 0x000fe4000f8e022e */
[----:B------:R-:W-:Y:S02]  /*1d30*/  USEL UR8, UR4, UR8, !UP2 ;  /* 0x0000000804087287 */ /* 0x000fe4000d000000 */
[----:B------:R-:W-:Y:S02]  /*1d40*/  @!UP0 USHF.R.U32.HI UR7, URZ, UR9, UR7 ;  /* 0x00000009ff078299 */ /* 0x000fe40008011607 */
[----:B------:R-:W-:Y:S02]  /*1d50*/  UIADD3 UR9, UPT, UPT, -UR8, URZ, URZ ;  /* 0x000000ff08097290 */ /* 0x000fe4000fffe1ff */
[----:B------:R-:W-:Y:S02]  /*1d60*/  @!UP0 USEL UR7, UR5, UR7, !UP2 ;  /* 0x0000000705078287 */ /* 0x000fe4000d000000 */
[----:B------:R-:W-:-:S02]  /*1d70*/  UIMAD UR9, UR21, UR9, UR4 ;  /* 0x00000009150972a4 */ /* 0x000fc4000f8e0204 */
[----:B------:R-:W-:Y:S02]  /*1d80*/  @!UP0 UIADD3 UR8, UPT, UPT, UR8, -UR7, URZ ;  /* 0x8000000708088290 */ /* 0x000fe4000fffe0ff */
[----:B------:R-:W-:Y:S02]  /*1d90*/  @!UP0 UIMAD UR6, UR9, UR6, UR7 ;  /* 0x00000006090682a4 */ /* 0x000fe4000f8e0207 */
[----:B------:R-:W-:Y:S02]  /*1da0*/  @!UP0 UIMAD UR4, UR8, UR21, UR5 ;  /* 0x00000015080482a4 */ /* 0x000fe4000f8e0205 */
[----:B------:R-:W-:Y:S02]  /*1db0*/  UIMAD UR45, UR25, UR45, UR23 ;  /* 0x0000002d192d72a4 */ /* 0x000fe4000f8e0217 */
[----:B------:R-:W-:Y:S01]  /*1dc0*/  UIMAD UR46, UR4, UR18, UR46 ;  /* 0x00000012042e72a4 */ /* 0x000fe2000f8e022e */
[----:B------:R-:W-:Y:S02]  /*1dd0*/  @!UP0 UMOV UR5, UR6 ;  /* 0x0000000600058c82 */ /* 0x000fe40008000000 */
[----:B------:R-:W-:-:S12]  /*1de0*/  UIMAD UR45, UR5, UR25, UR45 ;  /* 0x00000019052d72a4 */ /* 0x000fd8000f8e022d */
.L_x_19:
[----:B------:R-:W-:Y:S02]  /*1df0*/  UISETP.NE.AND UP2, UPT, UR29, 0x1, UPT ;  /* 0x000000011d00788c */ /* 0x000fe4000bf45270 */
[----:B------:R-:W-:Y:S02]  /*1e00*/  UISETP.NE.AND UP0, UPT, UR20, 0x2, UPT ;  /* 0x000000021400788c */ /* 0x000fe4000bf05270 */
[----:B------:R-:W-:Y:S02]  /*1e10*/  ULOP3.LUT UR24, UR24, 0x200, URZ, 0xc0, !UPT ;  /* 0x0000020018187892 */ /* 0x000fe4000f8ec0ff */
[----:B------:R-:W-:-:S03]  /*1e20*/  USHF.L.U32 UR21, UR30, UR22, URZ ;  /* 0x000000161e157299 */ /* 0x000fc600080006ff */
[----:B------:R-:W-:Y:S09]  /*1e30*/  BRA.U UP2, `(.L_x_20) ;  /* 0x0000000102407547 */ /* 0x000ff2000b800000 */
[----:B------:R-:W2:Y:S01]  /*1e40*/  LDCU.128 UR8, c[0x0][0xb10] ;  /* 0x00016200ff0877ac */ /* 0x000ea20008000c00 */
[----:B------:R-:W3:Y:S01]  /*1e50*/  LDCU UR12, c[0x0][0xb0c] ;  /* 0x00016180ff0c77ac */ /* 0x000ee20008000800 */
[----:B------:R-:W4:Y:S01]  /*1e60*/  LDCU UR13, c[0x0][0xb20] ;  /* 0x00016400ff0d77ac */ /* 0x000f220008000800 */
[----:B--2---:R-:W-:Y:S02]  /*1e70*/  UIMAD.WIDE.U32 UR4, UR45, UR8, URZ ;  /* 0x000000082d0472a5 */ /* 0x004fe4000f8e00ff */
[----:B------:R-:W-:Y:S02]  /*1e80*/  UIMAD.WIDE.U32 UR6, UR46, UR11, URZ ;  /* 0x0000000b2e0672a5 */ /* 0x000fe4000f8e00ff */
[----:B---3--:R-:W-:Y:S02]  /*1e90*/  UISETP.NE.AND UP2, UPT, UR12, 0x1, UPT ;  /* 0x000000010c00788c */ /* 0x008fe4000bf45270 */
[----:B------:R-:W-:-:S03]  /*1ea0*/  USHF.R.U32.HI UR5, URZ, UR9, UR5 ;  /* 0x00000009ff057299 */ /* 0x000fc60008011605 */
[----:B------:R-:W-:Y:S01]  /*1eb0*/  UMOV UR4, UR7 ;  /* 0x0000000700047c82 */ /* 0x000fe20008000000 */
[----:B------:R-:W-:Y:S02]  /*1ec0*/  USEL UR5, UR45, UR5, !UP2 ;  /* 0x000000052d057287 */ /* 0x000fe4000d000000 */
[----:B------:R-:W-:Y:S02]  /*1ed0*/  UISETP.NE.AND UP2, UPT, UR10, 0x1, UPT ;  /* 0x000000010a00788c */ /* 0x000fe4000bf45270 */
[----:B----4-:R-:W-:-:S04]  /*1ee0*/  USHF.R.U32.HI UR4, URZ, UR13, UR4 ;  /* 0x0000000dff047299 */ /* 0x010fc80008011604 */
[----:B------:R-:W-:-:S04]  /*1ef0*/  USEL UR4, UR46, UR4, !UP2 ;  /* 0x000000042e047287 */ /* 0x000fc8000d000000 */
[----:B------:R-:W-:Y:S02]  /*1f00*/  UIADD3 UR6, UPT, UPT, -UR4, UR5, URZ ;  /* 0x0000000504067290 */ /* 0x000fe4000fffe1ff */
[----:B------:R-:W-:Y:S02]  /*1f10*/  UIADD3 UR4, UPT, UPT, UR4, -UR5, URZ ;  /* 0x8000000504047290 */ /* 0x000fe4000fffe0ff */
[----:B------:R-:W-:Y:S02]  /*1f20*/  UIMAD UR46, UR6, UR10, UR46 ;  /* 0x0000000a062e72a4 */ /* 0x000fe4000f8e022e */
[----:B------:R-:W-:-:S12]  /*1f30*/  UIMAD UR45, UR4, UR12, UR45 ;  /* 0x0000000c042d72a4 */ /* 0x000fd8000f8e022d */
.L_x_20:
[----:B------:R-:W-:Y:S05]  /*1f40*/  BRA.U !UP6, `(.L_x_21) ;  /* 0x000000010e0c7547 */ /* 0x000fea000b800000 */
[----:B------:R-:W-:Y:S01]  /*1f50*/  UCGABAR_WAIT ;  /* 0x0000000000007dc7 */ /* 0x000fe20008000000 */
[----:B------:R-:W-:Y:S01]  /*1f60*/  CCTL.IVALL ;  /* 0x00000000ff00798f */ /* 0x000fe20002000000 */
[----:B------:R-:W-:Y:S05]  /*1f70*/  BRA `(.L_x_22) ;  /* 0x0000000000047947 */ /* 0x000fea0003800000 */
.L_x_21:
[----:B------:R-:W-:Y:S06]  /*1f80*/  BAR.SYNC.DEFER_BLOCKING 0x0 ;  /* 0x0000000000007b1d */ /* 0x000fec0000010000 */
.L_x_22:
[----:B------:R-:W-:Y:S05]  /*1f90*/  BRA.U UP0, `(.L_x_23) ;  /* 0x0000003900747547 */ /* 0x000fea000b800000 */
[----:B------:R-:W2:Y:S01]  /*1fa0*/  LDCU UR6, c[0x0][0x38c] ;  /* 0x00007180ff0677ac */ /* 0x000ea20008000800 */
[----:B------:R-:W-:Y:S01]  /*1fb0*/  PLOP3.LUT P1, PT, PT, PT, UP4, 0x80, 0x8 ;  /* 0x000000000008781c */ /* 0x000fe20003f2f048 */
[----:B------:R-:W-:Y:S01]  /*1fc0*/  IMAD.MOV.U32 R12, RZ, RZ, 0x1 ;  /* 0x00000001ff0c7424 */ /* 0x000fe200078e00ff */
[----:B------:R-:W-:Y:S01]  /*1fd0*/  ISETP.NE.AND P2, PT, R0, RZ, P3 ;  /* 0x000000ff0000720c */ /* 0x000fe20001f45270 */
[----:B------:R-:W-:Y:S01]  /*1fe0*/  UISETP.NE.AND UP1, UPT, UR20, URZ, UPT ;  /* 0x000000ff1400728c */ /* 0x000fe2000bf25270 */
[----:B------:R-:W-:Y:S02]  /*1ff0*/  PLOP3.LUT P1, PT, P1, PT, PT, 0x8, 0x80 ;  /* 0x000000000080781c */ /* 0x000fe40000f2e170 */
[----:B------:R-:W-:Y:S01]  /*2000*/  CS2R R10, SRZ ;  /* 0x00000000000a7805 */ /* 0x000fe2000001ff00 */
[----:B------:R-:W-:Y:S01]  /*2010*/  IMAD.MOV.U32 R9, RZ, RZ, RZ ;  /* 0x000000ffff097224 */ /* 0x000fe200078e00ff */
[----:B------:R-:W3:Y:S01]  /*2020*/  LDCU UR39, c[0x0][0x370] ;  /* 0x00006e00ff2777ac */ /* 0x000ee20008000800 */
[----:B------:R-:W-:Y:S01]  /*2030*/  IMAD.MOV.U32 R8, RZ, RZ, 0x1 ;  /* 0x00000001ff087424 */ /* 0x000fe200078e00ff */
[----:B------:R-:W4:Y:S01]  /*2040*/  LDCU.64 UR26, c[0x0][0x348] ;  /* 0x00006900ff1a77ac */ /* 0x000f220008000a00 */
[----:B------:R-:W-:-:S02]  /*2050*/  USHF.L.U32 UR49, UR23, 0x6, URZ ;  /* 0x0000000617317899 */ /* 0x000fc400080006ff */
[----:B--2---:R-:W-:Y:S02]  /*2060*/  UIADD3 UR5, UPT, UPT, UR6, 0x1f, URZ ;  /* 0x0000001f06057890 */ /* 0x004fe4000fffe0ff */
[----:B------:R-:W-:Y:S02]  /*2070*/  UIADD3 UR48, UPT, UPT, UR6, 0x3e, URZ ;  /* 0x0000003e06307890 */ /* 0x000fe4000fffe0ff */
[----:B------:R-:W-:Y:S01]  /*2080*/  USHF.R.S32.HI UR4, URZ, 0x1f, UR5 ;  /* 0x0000001fff047899 */ /* 0x000fe20008011405 */
[----:B------:R-:W2:Y:S03]  /*2090*/  LDCU UR38, c[0x0][0x374] ;  /* 0x00006e80ff2677ac */ /* 0x000ea60008000800 */
[----:B------:R-:W-:Y:S02]  /*20a0*/  ULEA.HI UR4, UR4, UR5, URZ, 0x5 ;  /* 0x0000000504047291 */ /* 0x000fe4000f8f28ff */
[----:B------:R-:W-:-:S02]  /*20b0*/  USHF.L.U32 UR5, UR23, 0x5, URZ ;  /* 0x0000000517057899 */ /* 0x000fc400080006ff */
[----:B------:R-:W-:Y:S02]  /*20c0*/  USHF.R.S32.HI UR41, URZ, 0x5, UR4 ;  /* 0x00000005ff297899 */ /* 0x000fe40008011404 */
[----:B------:R-:W-:Y:S02]  /*20d0*/  UIADD3 UR4, UPT, UPT, UR6, -0x1, URZ ;  /* 0xffffffff06047890 */ /* 0x000fe4000fffe0ff */
[----:B------:R-:W-:Y:S02]  /*20e0*/  UISETP.LT.U32.AND UP0, UPT, UR41, 0x48, UPT ;  /* 0x000000482900788c */ /* 0x000fe4000bf01070 */
[----:B------:R-:W-:Y:S02]  /*20f0*/  UISETP.GE.U32.AND UP2, UPT, UR4, -0x3f, UPT ;  /* 0xffffffc10400788c */ /* 0x000fe4000bf46070 */
[----:B------:R-:W-:Y:S02]  /*2100*/  USEL UR40, UR41, 0x48, UP0 ;  /* 0x0000004829287887 */ /* 0x000fe40008000000 */
[----:B------:R-:W-:-:S02]  /*2110*/  ULOP3.LUT UR5, UR5, 0x20, URZ, 0xc0, !UPT ;  /* 0x0000002005057892 */ /* 0x000fc4000f8ec0ff */
[----:B------:R-:W-:Y:S02]  /*2120*/  UIADD3 UR4, UPT, UPT, UR40, -0x1, URZ ;  /* 0xffffffff28047890 */ /* 0x000fe4000fffe0ff */
[----:B------:R-:W-:Y:S02]  /*2130*/  ULEA.HI UR44, UR24, UR5, URZ, 0x1b ;  /* 0x00000005182c7291 */ /* 0x000fe4000f8fd8ff */
[----:B------:R-:W-:Y:S02]  /*2140*/  USEL UR25, UR37, 0x2, UP1 ;  /* 0x0000000225197887 */ /* 0x000fe40008800000 */
[----:B------:R-:W-:Y:S02]  /*2150*/  @UP2 UIADD3 UR4, UPT, UPT, UR40, URZ, URZ ;  /* 0x000000ff28042290 */ /* 0x000fe4000fffe0ff */
[----:B------:R-:W-:Y:S02]  /*2160*/  UIADD3 UR47, UPT, UPT, UR41, -UR40, URZ ;  /* 0x80000028292f7290 */ /* 0x000fe4000fffe0ff */
[----:B------:R-:W-:-:S02]  /*2170*/  UIADD3 UR28, UPT, UPT, UR4, 0x1, URZ ;  /* 0x00000001041c7890 */ /* 0x000fc4000fffe0ff */
[----:B------:R-:W-:Y:S01]  /*2180*/  UIADD3 UR43, UPT, UPT, -UR4, URZ, URZ ;  /* 0x000000ff042b7290 */ /* 0x000fe2000fffe1ff */
[----:B--234-:R-:W-:-:S11]  /*2190*/  UMOV UR5, URZ ;  /* 0x000000ff00057c82 */ /* 0x01cfd60008000000 */
.L_x_43:
[----:B------:R-:W-:Y:S01]  /*21a0*/  UISETP.NE.AND UP0, UPT, UR55, URZ, UPT ;  /* 0x000000ff3700728c */ /* 0x000fe2000bf05270 */
[----:B------:R-:W2:Y:S08]  /*21b0*/  S2UR UR55, SR_CgaCtaId ;  /* 0x00000000003779c3 */ /* 0x000eb00000008800 */
[----:B------:R-:W-:Y:S05]  /*21c0*/  BRA.U UP0, `(.L_x_24) ;  /* 0x0000000100347547 */ /* 0x000fea000b800000 */
[----:B------:R-:W3:Y:S01]  /*21d0*/  S2R R0, SR_CgaCtaId ;  /* 0x0000000000007919 */ /* 0x000ee20000008800 */
[----:B------:R-:W-:-:S04]  /*21e0*/  MOV R2, 0x400 ;  /* 0x0000040000027802 */ /* 0x000fc80000000f00 */
[----:B---3--:R-:W-:Y:S02]  /*21f0*/  LEA R0, R0, R2, 0x18 ;  /* 0x0000000200007211 */ /* 0x008fe400078ec0ff */
[----:B------:R-:W-:-:S03]  /*2200*/  SHF.L.U32 R2, R8, 0x1f, RZ ;  /* 0x0000001f08027819 */ /* 0x000fc600000006ff */
[----:B------:R-:W-:-:S04]  /*2210*/  IMAD R0, R9, 0x8, R0 ;  /* 0x0000000809007824 */ /* 0x000fc800078e0200 */
[----:B------:R-:W3:Y:S02]  /*2220*/  SYNCS.PHASECHK.TRANS64.TRYWAIT P0, [R0+URZ+0x510], R2 ;  /* 0x00051002000075a7 */ /* 0x000ee400080011ff */
[----:B---3--:R-:W-:Y:S05]  /*2230*/  @!P0 BRA `(.L_x_25) ;  /* 0x0000007800688947 */ /* 0x008fea0003800000 */
.L_x_182:
[----:B------:R-:W-:Y:S01]  /*2240*/  VIADD R9, R9, 0x1 ;  /* 0x0000000109097836 */ /* 0x000fe20000000000 */
[----:B------:R3:W-:Y:S04]  /*2250*/  SYNCS.ARRIVE.TRANS64.A1T0 RZ, [R0+URZ+0x500], RZ ;  /* 0x000500ff00ff79a7 */ /* 0x0007e800081000ff */
[----:B------:R-:W-:-:S04]  /*2260*/  ISETP.NE.AND P0, PT, R9, 0x2, PT ;  /* 0x000000020900780c */ /* 0x000fc80003f05270 */
[----:B------:R-:W-:Y:S02]  /*2270*/  SEL R9, R9, RZ, P0 ;  /* 0x000000ff09097207 */ /* 0x000fe40000000000 */
[----:B---3--:R-:W-:-:S04]  /*2280*/  SEL R0, RZ, 0x1, P0 ;  /* 0x00000001ff007807 */ /* 0x008fc80000000000 */
[----:B------:R-:W-:-:S07]  /*2290*/  LOP3.LUT R8, R8, R0, RZ, 0x3c, !PT ;  /* 0x0000000008087212 */ /* 0x000fce00078e3cff */
.L_x_24:
[----:B------:R-:W-:Y:S01]  /*22a0*/  UMOV UR6, 0x400 ;  /* 0x0000040000067882 */ /* 0x000fe20000000000 */
[----:B------:R-:W-:Y:S01]  /*22b0*/  SHF.L.U32 R0, R12, 0x1f, RZ ;  /* 0x0000001f0c007819 */ /* 0x000fe200000006ff */
[----:B--2---:R-:W-:Y:S02]  /*22c0*/  ULEA UR6, UR55, UR6, 0x18 ;  /* 0x0000000637067291 */ /* 0x004fe4000f8ec0ff */
[----:B------:R-:W-:Y:S02]  /*22d0*/  UISETP.GE.U32.AND UP0, UPT, UR48, 0x3f, UPT ;  /* 0x0000003f3000788c */ /* 0x000fe4000bf06070 */
[----:B------:R-:W-:Y:S02]  /*22e0*/  ULEA UR4, UR5, UR6, 0x3 ;  /* 0x0000000605047291 */ /* 0x000fe4000f8e18ff */
[----:B------:R-:W-:Y:S01]  /*22f0*/  ULEA UR11, UR46, UR44, 0x6 ;  /* 0x0000002c2e0b7291 */ /* 0x000fe2000f8e30ff */
[----:B------:R-:W-:-:S06]  /*2300*/  UMOV UR7, URZ ;  /* 0x000000ff00077c82 */ /* 0x000fcc0008000000 */
[----:B------:R2:W3:Y:S01]  /*2310*/  SYNCS.PHASECHK.TRANS64.TRYWAIT P0, [UR4+0x240], R0 ;  /* 0x00024000ff0075a7 */ /* 0x0004e20008001104 */
[----:B------:R-:W-:-:S04]  /*2320*/  ULEA.HI UR4, UR45, UR45, URZ, 0x1 ;  /* 0x0000002d2d047291 */ /* 0x000fc8000f8f08ff */
[----:B------:R-:W-:-:S04]  /*2330*/  USHF.L.U32 UR4, UR4, 0x6, URZ ;  /* 0x0000000604047899 */ /* 0x000fc800080006ff */
[----:B------:R-:W-:-:S04]  /*2340*/  ULOP3.LUT UR35, UR4, 0xffffff80, URZ, 0xc0, !UPT ;  /* 0xffffff8004237892 */ /* 0x000fc8000f8ec0ff */
[----:B------:R-:W-:Y:S01]  /*2350*/  ULOP3.LUT UR35, UR35, 0x40, UR49, 0xf8, !UPT ;  /* 0x0000004023237892 */ /* 0x000fe2000f8ef831 */
[----:B------:R-:W-:Y:S11]  /*2360*/  BRA.U !UP0, `(.L_x_26) ;  /* 0x0000000108c47547 */ /* 0x000ff6000b800000 */
[----:B------:R-:W-:Y:S01]  /*2370*/  UMOV UR13, UR43 ;  /* 0x0000002b000d7c82 */ /* 0x000fe20008000000 */
[----:B------:R-:W-:Y:S01]  /*2380*/  UMOV UR4, UR5 ;  /* 0x0000000500047c82 */ /* 0x000fe20008000000 */
[----:B------:R-:W-:-:S05]  /*2390*/  UMOV UR34, URZ ;  /* 0x000000ff00227c82 */ /* 0x000fca0008000000 */
.L_x_32:
[----:B------:R-:W-:Y:S01]  /*23a0*/  ULEA UR33, UR4, UR6, 0x3 ;  /* 0x0000000604217291 */ /* 0x000fe2000f8e18ff */
[----:B------:R-:W-:Y:S01]  /*23b0*/  @P3 MOV R2, 0x1800 ;  /* 0x0000180000023802 */ /* 0x000fe20000000f00 */
[----:B-1-34-:R-:W-:Y:S10]  /*23c0*/  @P0 BRA `(.L_x_27) ;  /* 0x00000000000c0947 */ /* 0x01aff40003800000 */
[----:B------:R-:W-:-:S04]  /*23d0*/  SHF.L.U32 R3, R12, 0x1f, RZ ;  /* 0x0000001f0c037819 */ /* 0x000fc800000006ff */
[----:B------:R-:W3:Y:S02]  /*23e0*/  SYNCS.PHASECHK.TRANS64.TRYWAIT P0, [UR33+0x240], R3 ;  /* 0x00024003ff0075a7 */ /* 0x000ee40008001121 */
[----:B---3--:R-:W-:Y:S05]  /*23f0*/  @!P0 BRA `(.L_x_28) ;  /* 0x00000078000c8947 */ /* 0x008fea0003800000 */
.L_x_27:
[----:B------:R3:W-:Y:S01]  /*2400*/  @P3 SYNCS.ARRIVE.TRANS64 RZ, [UR33], R2 ;  /* 0x00000002ffff39a7 */ /* 0x0007e20008000021 */
[----:B------:R-:W-:Y:S02]  /*2410*/  ULOP3.LUT UR5, UR25, 0x2, URZ, 0xfc, !UPT ;  /* 0x0000000219057892 */ /* 0x000fe4000f8efcff */
[----:B------:R-:W-:Y:S02]  /*2420*/  UIADD3 UR13, UPT, UPT, UR13, 0x1, URZ ;  /* 0x000000010d0d7890 */ /* 0x000fe4000fffe0ff */
[----:B------:R-:W-:Y:S02]  /*2430*/  UISETP.NE.AND UP0, UPT, UR5, 0x2, UPT ;  /* 0x000000020500788c */ /* 0x000fe4000bf05270 */
[----:B------:R-:W-:-:S07]  /*2440*/  UISETP.NE.AND UP2, UPT, UR13, 0x1, UPT ;  /* 0x000000010d00788c */ /* 0x000fce000bf45270 */
[----:B------:R-:W-:Y:S05]  /*2450*/  BRA.U UP0, `(.L_x_29) ;  /* 0x0000000100047547 */ /* 0x000fea000b800000 */
[----:B-1----:R-:W-:Y:S05]  /*2460*/  BPT.TRAP 0x1 ;  /* 0x000000040000795c */ /* 0x002fea0000300000 */
.L_x_29:
[----:B------:R-:W-:Y:S04]  /*2470*/  BSSY.RECONVERGENT B0, `(.L_x_30) ;  /* 0x0000003000007945 */ /* 0x000fe80003800200 */
[----:B------:R-:W-:Y:S05]  /*2480*/  @!P2 BRA `(.L_x_31) ;  /* 0x000000000004a947 */ /* 0x000fea0003800000 */
[----:B-1----:R-:W-:Y:S05]  /*2490*/  BPT.TRAP 0x1 ;  /* 0x000000040000795c */ /* 0x002fea0000300000 */
.L_x_31:
[----:B-1----:R-:W-:Y:S05]  /*24a0*/  BSYNC.RECONVERGENT B0 ;  /* 0x0000000000007941 */ /* 0x002fea0003800200 */
.L_x_30:
[----:B------:R-:W-:Y:S02]  /*24b0*/  UIADD3 UR5, UPT, UPT, UR4, 0x1, URZ ;  /* 0x0000000104057890 */ /* 0x000fe4000fffe0ff */
[----:B------:R-:W-:Y:S02]  /*24c0*/  ULEA UR32, UR4, UR6, 0xb ;  /* 0x0000000604207291 */ /* 0x000fe4000f8e58ff */
[----:B------:R-:W-:Y:S02]  /*24d0*/  UISETP.NE.AND UP0, UPT, UR5, 0x48, UPT ;  /* 0x000000480500788c */ /* 0x000fe4000bf05270 */
[----:B------:R-:W-:Y:S02]  /*24e0*/  UIADD3 UR16, UP1, UPT, UR26, 0x80, URZ ;  /* 0x000000801a107890 */ /* 0x000fe4000ff3e0ff */
[----:B------:R-:W-:Y:S02]  /*24f0*/  USEL UR8, URZ, 0x1, UP0 ;  /* 0x00000001ff087887 */ /* 0x000fe40008000000 */
[----:B------:R-:W-:-:S02]  /*2500*/  USEL UR5, UR5, URZ, UP0 ;  /* 0x000000ff05057287 */ /* 0x000fc40008000000 */
[----:B------:R-:W-:Y:S02]  /*2510*/  UIADD3 UR14, UP0, UPT, UR26, 0x180, URZ ;  /* 0x000001801a0e7890 */ /* 0x000fe4000ff1e0ff */
[----:B------:R-:W-:Y:S01]  /*2520*/  LOP3.LUT R12, R12, UR8, RZ, 0x3c, !PT ;  /* 0x000000080c0c7c12 */ /* 0x000fe2000f8e3cff */
[----:B------:R-:W-:Y:S02]  /*2530*/  ULEA UR8, UR4, UR24, 0xa ;  /* 0x0000001804087291 */ /* 0x000fe4000f8e50ff */
[----:B------:R-:W-:Y:S01]  /*2540*/  ULEA UR7, UR5, UR6, 0x3 ;  /* 0x0000000605077291 */ /* 0x000fe2000f8e18ff */
[----:B--2---:R-:W-:Y:S01]  /*2550*/  SHF.L.U32 R0, R12, 0x1f, RZ ;  /* 0x0000001f0c007819 */ /* 0x004fe200000006ff */
[----:B------:R-:W-:Y:S02]  /*2560*/  ULOP3.LUT UR33, UR33, 0xfefffff8, URZ, 0xc0, !UPT ;  /* 0xfefffff821217892 */ /* 0x000fe4000f8ec0ff */
[----:B------:R-:W-:Y:S02]  /*2570*/  UIADD3.X UR17, UPT, UPT, URZ, UR27, URZ, UP1, !UPT ;  /* 0x0000001bff117290 */ /* 0x000fe40008ffe4ff */
[----:B------:R-:W-:-:S02]  /*2580*/  UIADD3 UR32, UPT, UPT, UR32, 0x2800, URZ ;  /* 0x0000280020207890 */ /* 0x000fc4000fffe0ff */
[----:B------:R-:W-:Y:S01]  /*2590*/  UIADD3 UR8, UPT, UPT, UR6, 0x26800, UR8 ;  /* 0x0002680006087890 */ /* 0x000fe2000fffe008 */
[----:B------:R4:W1:Y:S01]  /*25a0*/  SYNCS.PHASECHK.TRANS64.TRYWAIT P0, [UR7+0x240], R0 ;  /* 0x00024000ff0075a7 */ /* 0x0008620008001107 */
[----:B------:R-:W-:Y:S02]  /*25b0*/  UIADD3.X UR15, UPT, UPT, URZ, UR27, URZ, UP0, !UPT ;  /* 0x0000001bff0f7290 */ /* 0x000fe400087fe4ff */
[----:B------:R-:W-:Y:S01]  /*25c0*/  UPRMT UR4, URZ, 0x5410, UR21 ;  /* 0x00005410ff047896 */ /* 0x000fe20008000015 */
[----:B------:R-:W-:Y:S01]  /*25d0*/  UMOV UR18, 0x0 ;  /* 0x0000000000127882 */ /* 0x000fe20000000000 */
[----:B------:R-:W-:Y:S01]  /*25e0*/  UMOV UR19, 0x10000000 ;  /* 0x1000000000137882 */ /* 0x000fe20000000000 */
[----:B------:R-:W-:Y:S01]  /*25f0*/  UMOV UR10, UR34 ;  /* 0x00000022000a7c82 */ /* 0x000fe20008000000 */
[----:B------:R-:W-:Y:S01]  /*2600*/  UMOV UR12, UR36 ;  /* 0x00000024000c7c82 */ /* 0x000fe20008000000 */
[----:B------:R-:W-:Y:S01]  /*2610*/  UMOV UR9, UR33 ;  /* 0x0000002100097c82 */ /* 0x000fe20008000000 */
[----:B------:R2:W-:Y:S01]  /*2620*/  UTMALDG.3D.2CTA [UR32], [UR16], desc[UR18] ;  /* 0x00001220100075b4 */ /* 0x0005e20008211000 */
[----:B------:R-:W-:-:S02]  /*2630*/  UMOV UR7, UR28 ;  /* 0x0000001c00077c82 */ /* 0x000fc40008000000 */
[----:B------:R3:W-:Y:S01]  /*2640*/  UTMALDG.3D.MULTICAST.2CTA [UR8], [UR14], UR4, desc[UR18] ;  /* 0x000012080e0073b4 */ /* 0x0007e20008211804 */
[----:B--2---:R-:W-:Y:S01]  /*2650*/  UIADD3 UR34, UPT, UPT, UR34, 0x20, URZ ;  /* 0x0000002022227890 */ /* 0x004fe2000fffe0ff */
[----:B---3--:R-:W-:Y:S01]  /*2660*/  UMOV UR4, UR5 ;  /* 0x0000000500047c82 */ /* 0x008fe20008000000 */
[----:B------:R-:W-:Y:S10]  /*2670*/  BRA.U UP2, `(.L_x_32) ;  /* 0xfffffffd02487547 */ /* 0x000ff4000b83ffff */
.L_x_26:
[----:B------:R-:W-:Y:S01]  /*2680*/  ULEA UR4, UR5, UR6, 0x3 ;  /* 0x0000000605047291 */ /* 0x000fe2000f8e18ff */
[----:B--2-4-:R-:W-:Y:S01]  /*2690*/  SHF.L.U32 R0, R12, 0x1f, RZ ;  /* 0x0000001f0c007819 */ /* 0x014fe200000006ff */
[----:B------:R-:W-:Y:S01]  /*26a0*/  @!P1 SYNCS.ARRIVE.TRANS64.A1T0 RZ, [UR6+0x498], RZ ;  /* 0x000498ffffff99a7 */ /* 0x000fe20008100006 */
[----:B------:R-:W-:-:S06]  /*26b0*/  UISETP.GT.AND UP0, UPT, UR41, UR40, UPT ;  /* 0x000000282900728c */ /* 0x000fcc000bf04270 */
[----:B-1-3--:R1:W2:Y:S03]  /*26c0*/  SYNCS.PHASECHK.TRANS64.TRYWAIT P0, [UR4+0x240], R0 ;  /* 0x00024000ff0075a7 */ /* 0x00a2a60008001104 */
[----:B------:R-:W-:Y:S05]  /*26d0*/  BRA.U !UP0, `(.L_x_33) ;  /* 0x0000000108c47547 */ /* 0x000fea000b800000 */
[----:B------:R-:W-:Y:S01]  /*26e0*/  UIADD3 UR13, UPT, UPT, UR47, UR7, URZ ;  /* 0x000000072f0d7290 */ /* 0x000fe2000fffe0ff */
[----:B------:R-:W-:-:S11]  /*26f0*/  UMOV UR4, UR5 ;  /* 0x0000000500047c82 */ /* 0x000fd60008000000 */
.L_x_39:
[----:B------:R-:W-:Y:S01]  /*2700*/  ULEA UR17, UR4, UR6, 0x3 ;  /* 0x0000000604117291 */ /* 0x000fe2000f8e18ff */
[----:B--2---:R-:W-:Y:S01]  /*2710*/  @P3 MOV R2, 0x1800 ;  /* 0x0000180000023802 */ /* 0x004fe20000000f00 */
[----:B--2-4-:R-:W-:Y:S10]  /*2720*/  @P0 BRA `(.L_x_34) ;  /* 0x00000000000c0947 */ /* 0x014ff40003800000 */
[----:B------:R-:W-:-:S04]  /*2730*/  SHF.L.U32 R3, R12, 0x1f, RZ ;  /* 0x0000001f0c037819 */ /* 0x000fc800000006ff */
[----:B------:R-:W2:Y:S02]  /*2740*/  SYNCS.PHASECHK.TRANS64.TRYWAIT P0, [UR17+0x240], R3 ;  /* 0x00024003ff0075a7 */ /* 0x000ea40008001111 */
[----:B--2---:R-:W-:Y:S05]  /*2750*/  @!P0 BRA `(.L_x_35) ;  /* 0x00000074004c8947 */ /* 0x004fea0003800000 */
.L_x_34:
[----:B------:R2:W-:Y:S01]  /*2760*/  @P3 SYNCS.ARRIVE.TRANS64 RZ, [UR17], R2 ;  /* 0x00000002ffff39a7 */ /* 0x0005e20008000011 */
[----:B------:R-:W-:-:S04]  /*2770*/  ULOP3.LUT UR5, UR25, 0x2, URZ, 0xfc, !UPT ;  /* 0x0000000219057892 */ /* 0x000fc8000f8efcff */
[----:B------:R-:W-:-:S09]  /*2780*/  UISETP.NE.AND UP0, UPT, UR5, 0x2, UPT ;  /* 0x000000020500788c */ /* 0x000fd2000bf05270 */
[----:B------:R-:W-:Y:S05]  /*2790*/  BRA.U UP0, `(.L_x_36) ;  /* 0x0000000100047547 */ /* 0x000fea000b800000 */
[----:B------:R-:W-:Y:S05]  /*27a0*/  BPT.TRAP 0x1 ;  /* 0x000000040000795c */ /* 0x000fea0000300000 */
.L_x_36:
[----:B------:R-:W-:Y:S04]  /*27b0*/  BSSY.RECONVERGENT B0, `(.L_x_37) ;  /* 0x0000003000007945 */ /* 0x000fe80003800200 */
[----:B------:R-:W-:Y:S05]  /*27c0*/  @!P2 BRA `(.L_x_38) ;  /* 0x000000000004a947 */ /* 0x000fea0003800000 */
[----:B------:R-:W-:Y:S05]  /*27d0*/  BPT.TRAP 0x1 ;  /* 0x000000040000795c */ /* 0x000fea0000300000 */
.L_x_38:
[----:B------:R-:W-:Y:S05]  /*27e0*/  BSYNC.RECONVERGENT B0 ;  /* 0x0000000000007941 */ /* 0x000fea0003800200 */
.L_x_37:
[----:B------:R-:W-:Y:S02]  /*27f0*/  UIADD3 UR5, UPT, UPT, UR4, 0x1, URZ ;  /* 0x0000000104057890 */ /* 0x000fe4000fffe0ff */
[----:B------:R-:W-:Y:S02]  /*2800*/  USHF.L.U32 UR18, UR7, 0x5, URZ ;  /* 0x0000000507127899 */ /* 0x000fe400080006ff */
[----:B------:R-:W-:Y:S02]  /*2810*/  UISETP.NE.AND UP0, UPT, UR5, 0x48, UPT ;  /* 0x000000480500788c */ /* 0x000fe4000bf05270 */
[----:B------:R-:W-:Y:S02]  /*2820*/  UIADD3 UR7, UPT, UPT, UR7, 0x1, URZ ;  /* 0x0000000107077890 */ /* 0x000fe4000fffe0ff */
[----:B------:R-:W-:Y:S02]  /*2830*/  USEL UR9, URZ, 0x1, UP0 ;  /* 0x00000001ff097887 */ /* 0x000fe40008000000 */
[----:B------:R-:W-:-:S02]  /*2840*/  USEL UR5, UR5, URZ, UP0 ;  /* 0x000000ff05057287 */ /* 0x000fc40008000000 */
[----:B------:R-:W-:Y:S02]  /*2850*/  UIADD3 UR14, UP0, UPT, UR26, 0x180, URZ ;  /* 0x000001801a0e7890 */ /* 0x000fe4000ff1e0ff */
[----:B------:R-:W-:Y:S01]  /*2860*/  ULEA UR8, UR5, UR6, 0x3 ;  /* 0x0000000605087291 */ /* 0x000fe2000f8e18ff */
[----:B------:R-:W-:Y:S01]  /*2870*/  LOP3.LUT R12, R12, UR9, RZ, 0x3c, !PT ;  /* 0x000000090c0c7c12 */ /* 0x000fe2000f8e3cff */
[----:B------:R-:W-:Y:S02]  /*2880*/  ULEA UR16, UR4, UR6, 0xb ;  /* 0x0000000604107291 */ /* 0x000fe4000f8e58ff */
[----:B------:R-:W-:Y:S01]  /*2890*/  UIADD3 UR22, UP1, UPT, UR26, 0x80, URZ ;  /* 0x000000801a167890 */ /* 0x000fe2000ff3e0ff */
[----:B-1----:R-:W-:Y:S01]  /*28a0*/  SHF.L.U32 R0, R12, 0x1f, RZ ;  /* 0x0000001f0c007819 */ /* 0x002fe200000006ff */
[----:B------:R-:W-:Y:S02]  /*28b0*/  UIADD3.X UR15, UPT, UPT, URZ, UR27, URZ, UP0, !UPT ;  /* 0x0000001bff0f7290 */ /* 0x000fe400087fe4ff */
[----:B------:R-:W-:Y:S01]  /*28c0*/  UISETP.NE.AND UP0, UPT, UR7, UR13, UPT ;  /* 0x0000000d0700728c */ /* 0x000fe2000bf05270 */
[----:B------:R3:W4:Y:S01]  /*28d0*/  SYNCS.PHASECHK.TRANS64.TRYWAIT P0, [UR8+0x240], R0 ;  /* 0x00024000ff0075a7 */ /* 0x0007220008001108 */
[----:B------:R-:W-:-:S02]  /*28e0*/  ULEA UR8, UR4, UR24, 0xa ;  /* 0x0000001804087291 */ /* 0x000fc4000f8e50ff */
[----:B------:R-:W-:Y:S02]  /*28f0*/  ULOP3.LUT UR17, UR17, 0xfefffff8, URZ, 0xc0, !UPT ;  /* 0xfefffff811117892 */ /* 0x000fe4000f8ec0ff */
[----:B------:R-:W-:Y:S02]  /*2900*/  UIADD3 UR16, UPT, UPT, UR16, 0x2800, URZ ;  /* 0x0000280010107890 */ /* 0x000fe4000fffe0ff */
[----:B------:R-:W-:Y:S02]  /*2910*/  UIADD3.X UR23, UPT, UPT, URZ, UR27, URZ, UP1, !UPT ;  /* 0x0000001bff177290 */ /* 0x000fe40008ffe4ff */
[----:B------:R-:W-:Y:S02]  /*2920*/  UIADD3 UR8, UPT, UPT, UR6, 0x26800, UR8 ;  /* 0x0002680006087890 */ /* 0x000fe4000fffe008 */
[----:B------:R-:W-:Y:S01]  /*2930*/  UPRMT UR4, URZ, 0x5410, UR21 ;  /* 0x00005410ff047896 */ /* 0x000fe20008000015 */
[----:B------:R-:W-:Y:S01]  /*2940*/  UMOV UR30, 0x0 ;  /* 0x00000000001e7882 */ /* 0x000fe20000000000 */
[----:B------:R-:W-:Y:S01]  /*2950*/  UMOV UR31, 0x10000000 ;  /* 0x10000000001f7882 */ /* 0x000fe20000000000 */
[----:B------:R-:W-:Y:S01]  /*2960*/  UMOV UR19, UR35 ;  /* 0x0000002300137c82 */ /* 0x000fe20008000000 */
[----:B------:R-:W-:Y:S01]  /*2970*/  UMOV UR20, UR36 ;  /* 0x0000002400147c82 */ /* 0x000fe20008000000 */
[----:B------:R-:W-:Y:S01]  /*2980*/  UMOV UR12, UR36 ;  /* 0x00000024000c7c82 */ /* 0x000fe20008000000 */
[----:B------:R-:W-:Y:S01]  /*2990*/  UMOV UR9, UR17 ;  /* 0x0000001100097c82 */ /* 0x000fe20008000000 */
[----:B------:R-:W-:Y:S01]  /*29a0*/  UMOV UR10, UR18 ;  /* 0x00000012000a7c82 */ /* 0x000fe20008000000 */
[----:B------:R-:W-:Y:S01]  /*29b0*/  UTMALDG.3D.2CTA [UR16], [UR22], desc[UR30] ;  /* 0x00001e10160075b4 */ /* 0x000fe20008211000 */
[----:B------:R1:W-:Y:S02]  /*29c0*/  UTMALDG.3D.MULTICAST.2CTA [UR8], [UR14], UR4, desc[UR30] ;  /* 0x00001e080e0073b4 */ /* 0x0003e40008211804 */
[----:B-1----:R-:W-:Y:S01]  /*29d0*/  UMOV UR4, UR5 ;  /* 0x0000000500047c82 */ /* 0x002fe20008000000 */
[----:B---3--:R-:W-:Y:S05]  /*29e0*/  BRA.U UP0, `(.L_x_39) ;  /* 0xfffffffd00447547 */ /* 0x008fea000b83ffff */
.L_x_33:
[C---:B------:R-:W-:Y:S01]  /*29f0*/  LEA R3, R11.reuse, UR6, 0x3 ;  /* 0x000000060b037c11 */ /* 0x040fe2000f8e18ff */
[----:B------:R-:W-:Y:S01]  /*2a00*/  NOP ;  /* 0x0000000000007918 */ /* 0x000fe20000000000 */
[----:B-1----:R-:W-:Y:S02]  /*2a10*/  SHF.L.U32 R0, R10, 0x1f, RZ ;  /* 0x0000001f0a007819 */ /* 0x002fe400000006ff */
[----:B------:R-:W-:Y:S02]  /*2a20*/  LEA R4, R11, UR6, 0x4 ;  /* 0x000000060b047c11 */ /* 0x000fe4000f8e20ff */
[----:B--2-4-:R-:W1:Y:S02]  /*2a30*/  SYNCS.PHASECHK.TRANS64.TRYWAIT P0, [R3+URZ+0x4a0], R0 ;  /* 0x0004a000030075a7 */ /* 0x014e6400080011ff */
[----:B-1----:R-:W-:Y:S05]  /*2a40*/  @!P0 BRA `(.L_x_40) ;  /* 0x0000007000a88947 */ /* 0x002fea0003800000 */
.L_x_185:
[----:B------:R-:W2:Y:S01]  /*2a50*/  LDS.128 R4, [R4+0x530] ;  /* 0x0005300004047984 */ /* 0x000ea20000000c00 */
[----:B------:R-:W-:Y:S01]  /*2a60*/  UISETP.GE.AND UP0, UPT, UR42, 0x1, UPT ;  /* 0x000000012a00788c */ /* 0x000fe2000bf06270 */
[----:B------:R-:W-:Y:S01]  /*2a70*/  @!PT LDS RZ, [RZ] ;  /* 0x00000000fffff984 */ /* 0x000fe20000000800 */
[----:B------:R-:W-:Y:S01]  /*2a80*/  @!PT LDS RZ, [RZ] ;  /* 0x00000000fffff984 */ /* 0x000fe20000000800 */
[----:B------:R-:W-:Y:S01]  /*2a90*/  @!PT LDS RZ, [RZ] ;  /* 0x00000000fffff984 */ /* 0x000fe20000000800 */
[----:B------:R-:W-:Y:S01]  /*2aa0*/  @!PT LDS RZ, [RZ] ;  /* 0x00000000fffff984 */ /* 0x000fe20000000800 */
[----:B------:R3:W-:Y:S06]  /*2ab0*/  MEMBAR.ALL.CTA ;  /* 0x0000000000007992 */ /* 0x0007ec0000008000 */
[----:B---3--:R-:W3:Y:S01]  /*2ac0*/  FENCE.VIEW.ASYNC.S ;  /* 0x00000000000073c6 */ /* 0x008ee20000000000 */
[----:B--2---:R-:W-:-:S13]  /*2ad0*/  LOP3.LUT P0, RZ, R6, 0x1, RZ, 0xc0, !PT ;  /* 0x0000000106ff7812 */ /* 0x004fda000780c0ff */
[----:B---3--:R-:W-:Y:S01]  /*2ae0*/  VOTEU.ANY UP1, P0 ;  /* 0x0000000000ff7886 */ /* 0x008fe20000020100 */
[----:B------:R-:W-:-:S13]  /*2af0*/  PLOP3.LUT P0, PT, PT, PT, UP1, 0x80, 0x8 ;  /* 0x000000000008781c */ /* 0x000fda0003f0f018 */
[----:B-1----:R-:W-:Y:S02]  /*2b00*/  @P0 LOP3.LUT R0, R5, 0xffff, RZ, 0xc0, !PT ;  /* 0x0000ffff05000812 */ /* 0x002fe400078ec0ff */
[----:B------:R-:W-:Y:S02]  /*2b10*/  @P0 MOV R2, R4 ;  /* 0x0000000400020202 */ /* 0x000fe40000000f00 */
[----:B------:R-:W-:Y:S01]  /*2b20*/  @P0 R2UR UR7, R0 ;  /* 0x00000000000702ca */ /* 0x000fe200000e0000 */
[----:B------:R-:W-:Y:S01]  /*2b30*/  VIADD R0, R3, 0x4b0 ;  /* 0x000004b003007836 */ /* 0x000fe20000000000 */
[----:B------:R-:W-:Y:S02]  /*2b40*/  @P0 SHF.R.U32.HI R4, RZ, 0x10, R5 ;  /* 0x00000010ff040819 */ /* 0x000fe40000011605 */
[----:B------:R-:W-:Y:S02]  /*2b50*/  @P0 R2UR UR8, R2 ;  /* 0x00000000020802ca */ /* 0x000fe400000e0000 */
[----:B------:R-:W-:-:S02]  /*2b60*/  PRMT R0, RZ, 0x654, R0 ;  /* 0x00000654ff007816 */ /* 0x000fc40000000000 */
[----:B------:R-:W-:Y:S02]  /*2b70*/  @P0 R2UR UR4, R4 ;  /* 0x00000000040402ca */ /* 0x000fe400000e0000 */
[----:B------:R1:W-:Y:S03]  /*2b80*/  SYNCS.ARRIVE.TRANS64.RED.A1T0 RZ, [R0+URZ], RZ ;  /* 0x000000ff00ff79a7 */ /* 0x0003e600081004ff */
[----:B------:R-:W-:-:S04]  /*2b90*/  @UP1 UMOV UR29, UR7 ;  /* 0x00000007001d1c82 */ /* 0x000fc80008000000 */
[----:B------:R-:W-:-:S04]  /*2ba0*/  @UP1 UMOV UR37, UR8 ;  /* 0x0000000800251c82 */ /* 0x000fc80008000000 */
[----:B------:R-:W-:Y:S01]  /*2bb0*/  @UP1 UMOV UR36, UR4 ;  /* 0x0000000400241c82 */ /* 0x000fe20008000000 */
[----:B------:R-:W-:Y:S05]  /*2bc0*/  BRA.U !UP0, `(.L_x_41) ;  /* 0x0000000108d47547 */ /* 0x000fea000b800000 */
[----:B------:R-:W2:Y:S01]  /*2bd0*/  LDCU.128 UR12, c[0x0][0xb10] ;  /* 0x00016200ff0c77ac */ /* 0x000ea20008000c00 */
[----:B------:R-:W3:Y:S01]  /*2be0*/  LDCU UR30, c[0x0][0xb20] ;  /* 0x00016400ff1e77ac */ /* 0x000ee20008000800 */
[----:B------:R-:W4:Y:S01]  /*2bf0*/  LDCU UR20, c[0x0][0xb0c] ;  /* 0x00016180ff1477ac */ /* 0x000f220008000800 */
[----:B------:R-:W1:Y:S01]  /*2c00*/  LDCU.64 UR10, c[0x0][0xb28] ;  /* 0x00016500ff0a77ac */ /* 0x000e620008000a00 */
[----:B------:R-:W-:Y:S02]  /*2c10*/  UISETP.NE.AND UP3, UPT, UR42, 0x1, UPT ;  /* 0x000000012a00788c */ /* 0x000fe4000bf65270 */
[----:B--2---:R-:W-:Y:S02]  /*2c20*/  UIMAD.WIDE.U32 UR16, UR38, UR15, URZ ;  /* 0x0000000f261072a5 */ /* 0x004fe4000f8e00ff */
[----:B------:R-:W-:Y:S02]  /*2c30*/  UIMAD.WIDE.U32 UR8, UR39, UR12, URZ ;  /* 0x0000000c270872a5 */ /* 0x000fe4000f8e00ff */
[----:B------:R-:W-:-:S02]  /*2c40*/  UISETP.NE.AND UP0, UPT, UR14, 0x1, UPT ;  /* 0x000000010e00788c */ /* 0x000fc4000bf05270 */
[----:B------:R-:W-:Y:S01]  /*2c50*/  UIMAD.WIDE.U32 UR22, UR29, UR15, URZ ;  /* 0x0000000f1d1672a5 */ /* 0x000fe2000f8e00ff */
[----:B------:R-:W-:Y:S02]  /*2c60*/  UMOV UR16, UR17 ;  /* 0x0000001100107c82 */ /* 0x000fe40008000000 */
[----:B------:R-:W-:Y:S01]  /*2c70*/  UMOV UR8, UR9 ;  /* 0x0000000900087c82 */ /* 0x000fe20008000000 */
[----:B---3--:R-:W-:Y:S02]  /*2c80*/  USHF.R.U32.HI UR16, URZ, UR30, UR16 ;  /* 0x0000001eff107299 */ /* 0x008fe40008011610 */
[----:B----4-:R-:W-:Y:S02]  /*2c90*/  UISETP.NE.AND UP2, UPT, UR20, 0x1, UPT ;  /* 0x000000011400788c */ /* 0x010fe4000bf45270 */
[----:B------:R-:W-:Y:S02]  /*2ca0*/  USHF.R.U32.HI UR8, URZ, UR13, UR8 ;  /* 0x0000000dff087299 */ /* 0x000fe40008011608 */
[----:B------:R-:W-:-:S02]  /*2cb0*/  USEL UR7, UR38, UR16, !UP0 ;  /* 0x0000001026077287 */ /* 0x000fc4000c000000 */
[----:B------:R-:W-:Y:S02]  /*2cc0*/  USEL UR8, UR39, UR8, !UP2 ;  /* 0x0000000827087287 */ /* 0x000fe4000d000000 */
[----:B-1----:R-:W-:Y:S01]  /*2cd0*/  UIMAD.WIDE.U32 UR16, UR7, UR10, URZ ;  /* 0x0000000a071072a5 */ /* 0x002fe2000f8e00ff */
[----:B------:R-:W-:Y:S01]  /*2ce0*/  UMOV UR4, UR23 ;  /* 0x0000001700047c82 */ /* 0x000fe20008000000 */
[----:B------:R-:W-:Y:S02]  /*2cf0*/  UIMAD.WIDE.U32 UR18, UR37, UR12, URZ ;  /* 0x0000000c251272a5 */ /* 0x000fe4000f8e00ff */
[----:B------:R-:W-:-:S03]  /*2d00*/  UIMAD.WIDE.U32 UR22, UR8, UR10, URZ ;  /* 0x0000000a081672a5 */ /* 0x000fc6000f8e00ff */
[----:B------:R-:W-:Y:S01]  /*2d10*/  UMOV UR16, UR17 ;  /* 0x0000001100107c82 */ /* 0x000fe20008000000 */
[----:B------:R-:W-:Y:S02]  /*2d20*/  USHF.R.U32.HI UR4, URZ, UR30, UR4 ;  /* 0x0000001eff047299 */ /* 0x000fe40008011604 */
[----:B------:R-:W-:Y:S01]  /*2d30*/  @UP3 USHF.R.U32.HI UR7, URZ, UR11, UR16 ;  /* 0x0000000bff073299 */ /* 0x000fe20008011610 */
[----:B------:R-:W-:Y:S01]  /*2d40*/  UMOV UR18, UR19 ;  /* 0x0000001300127c82 */ /* 0x000fe20008000000 */
[----:B------:R-:W-:Y:S01]  /*2d50*/  UMOV UR22, UR23 ;  /* 0x0000001700167c82 */ /* 0x000fe20008000000 */
[----:B------:R-:W-:Y:S02]  /*2d60*/  USHF.R.U32.HI UR13, URZ, UR13, UR18 ;  /* 0x0000000dff0d7299 */ /* 0x000fe40008011612 */
[----:B------:R-:W-:Y:S02]  /*2d70*/  USEL UR4, UR29, UR4, !UP0 ;  /* 0x000000041d047287 */ /* 0x000fe4000c000000 */
[----:B------:R-:W-:-:S02]  /*2d80*/  @UP3 USHF.R.U32.HI UR8, URZ, UR11, UR22 ;  /* 0x0000000bff083299 */ /* 0x000fc40008011616 */
[----:B------:R-:W-:Y:S02]  /*2d90*/  UIMAD UR9, UR42, UR7, URZ ;  /* 0x000000072a0972a4 */ /* 0x000fe4000f8e02ff */
[----:B------:R-:W-:Y:S02]  /*2da0*/  USEL UR7, UR37, UR13, !UP2 ;  /* 0x0000000d25077287 */ /* 0x000fe4000d000000 */
[----:B------:R-:W-:Y:S02]  /*2db0*/  UIMAD UR12, UR42, UR8, URZ ;  /* 0x000000082a0c72a4 */ /* 0x000fe4000f8e02ff */
[----:B------:R-:W-:Y:S02]  /*2dc0*/  UISETP.GE.AND UP0, UPT, UR4, UR9, UPT ;  /* 0x000000090400728c */ /* 0x000fe4000bf06270 */
[----:B------:R-:W-:Y:S02]  /*2dd0*/  UIMAD.WIDE.U32 UR16, UR4, UR10, URZ ;  /* 0x0000000a041072a5 */ /* 0x000fe4000f8e00ff */
[----:B------:R-:W-:-:S02]  /*2de0*/  UISETP.GE.OR UP0, UPT, UR7, UR12, UP0 ;  /* 0x0000000c0700728c */ /* 0x000fc40008706670 */
[----:B------:R-:W-:Y:S02]  /*2df0*/  UIMAD.WIDE.U32 UR12, UR7, UR10, URZ ;  /* 0x0000000a070c72a5 */ /* 0x000fe4000f8e00ff */
[----:B------:R-:W-:Y:S01]  /*2e00*/  UIADD3 UR15, UPT, UPT, -UR4, URZ, URZ ;  /* 0x000000ff040f7290 */ /* 0x000fe2000fffe1ff */
[----:B------:R-:W-:Y:S01]  /*2e10*/  UMOV UR10, UR17 ;  /* 0x00000011000a7c82 */ /* 0x000fe20008000000 */
[----:B------:R-:W-:Y:S02]  /*2e20*/  UIADD3 UR12, UPT, UPT, -UR7, URZ, URZ ;  /* 0x000000ff070c7290 */ /* 0x000fe4000fffe1ff */
        /* <DEDUP_REMOVED lines=15> */
.L_x_41:
[----:B------:R-:W2:Y:S02]  /*2f20*/  LDCU UR4, c[0x0][0xb30] ;  /* 0x00016600ff0477ac */ /* 0x000ea40008000800 */
[----:B--2---:R-:W-:-:S09]  /*2f30*/  UISETP.NE.AND UP0, UPT, UR4, 0x1, UPT ;  /* 0x000000010400788c */ /* 0x004fd2000bf05270 */
[----:B------:R-:W-:Y:S05]  /*2f40*/  BRA.U UP0, `(.L_x_42) ;  /* 0x0000000100447547 */ /* 0x000fea000b800000 */
[----:B------:R-:W2:Y:S01]  /*2f50*/  LDCU.128 UR12, c[0x0][0xb10] ;  /* 0x00016200ff0c77ac */ /* 0x000ea20008000c00 */
[----:B------:R-:W3:Y:S01]  /*2f60*/  LDCU UR16, c[0x0][0xb0c] ;  /* 0x00016180ff1077ac */ /* 0x000ee20008000800 */
[----:B------:R-:W4:Y:S01]  /*2f70*/  LDCU UR17, c[0x0][0xb20] ;  /* 0x00016400ff1177ac */ /* 0x000f220008000800 */
[----:B--2---:R-:W-:Y:S02]  /*2f80*/  UIMAD.WIDE.U32 UR10, UR37, UR12, URZ ;  /* 0x0000000c250a72a5 */ /* 0x004fe4000f8e00ff */
[----:B------:R-:W-:Y:S02]  /*2f90*/  UIMAD.WIDE.U32 UR8, UR29, UR15, URZ ;  /* 0x0000000f1d0872a5 */ /* 0x000fe4000f8e00ff */
[----:B---3--:R-:W-:Y:S02]  /*2fa0*/  UISETP.NE.AND UP2, UPT, UR16, 0x1, UPT ;  /* 0x000000011000788c */ /* 0x008fe4000bf45270 */
[----:B------:R-:W-:Y:S01]  /*2fb0*/  UISETP.NE.AND UP0, UPT, UR14, 0x1, UPT ;  /* 0x000000010e00788c */ /* 0x000fe2000bf05270 */
[----:B------:R-:W-:-:S02]  /*2fc0*/  UMOV UR7, UR11 ;  /* 0x0000000b00077c82 */ /* 0x000fc40008000000 */
[----:B------:R-:W-:Y:S01]  /*2fd0*/  UMOV UR4, UR9 ;  /* 0x0000000900047c82 */ /* 0x000fe20008000000 */
[----:B------:R-:W-:Y:S02]  /*2fe0*/  USHF.R.U32.HI UR7, URZ, UR13, UR7 ;  /* 0x0000000dff077299 */ /* 0x000fe40008011607 */
[----:B----4-:R-:W-:Y:S02]  /*2ff0*/  USHF.R.U32.HI UR4, URZ, UR17, UR4 ;  /* 0x00000011ff047299 */ /* 0x010fe40008011604 */
[----:B------:R-:W-:Y:S02]  /*3000*/  USEL UR7, UR37, UR7, !UP2 ;  /* 0x0000000725077287 */ /* 0x000fe4000d000000 */
[----:B------:R-:W-:-:S04]  /*3010*/  USEL UR4, UR29, UR4, !UP0 ;  /* 0x000000041d047287 */ /* 0x000fc8000c000000 */
[----:B------:R-:W-:Y:S02]  /*3020*/  UIADD3 UR8, UPT, UPT, UR7, -UR4, URZ ;  /* 0x8000000407087290 */ /* 0x000fe4000fffe0ff */
[----:B------:R-:W-:Y:S02]  /*3030*/  UIADD3 UR4, UPT, UPT, -UR7, UR4, URZ ;  /* 0x0000000407047290 */ /* 0x000fe4000fffe1ff */
[----:B------:R-:W-:Y:S02]  /*3040*/  UIMAD UR29, UR8, UR14, UR29 ;  /* 0x0000000e081d72a4 */ /* 0x000fe4000f8e021d */
[----:B------:R-:W-:-:S12]  /*3050*/  UIMAD UR37, UR4, UR16, UR37 ;  /* 0x00000010042572a4 */ /* 0x000fd8000f8e0225 */
.L_x_42:
[----:B------:R-:W-:Y:S01]  /*3060*/  VIADD R11, R11, 0x1 ;  /* 0x000000010b0b7836 */ /* 0x000fe20000000000 */
[----:B------:R-:W-:Y:S01]  /*3070*/  PLOP3.LUT P1, PT, PT, PT, PT, 0x80, 0x8 ;  /* 0x000000000008781c */ /* 0x000fe20003f2f070 */
[----:B------:R-:W-:Y:S02]  /*3080*/  UIADD3 UR45, UPT, UPT, UR37, UR57, URZ ;  /* 0x00000039252d7290 */ /* 0x000fe4000fffe0ff */
[----:B------:R-:W-:Y:S01]  /*3090*/  UIADD3 UR46, UPT, UPT, UR29, UR60, URZ ;  /* 0x0000003c1d2e7290 */ /* 0x000fe2000fffe0ff */
[----:B------:R-:W-:-:S04]  /*30a0*/  ISETP.NE.AND P0, PT, R11, 0x2, PT ;  /* 0x000000020b00780c */ /* 0x000fc80003f05270 */
[----:B-1----:R-:W-:Y:S02]  /*30b0*/  SEL R0, RZ, 0x1, P0 ;  /* 0x00000001ff007807 */ /* 0x002fe40000000000 */
[----:B------:R-:W-:Y:S02]  /*30c0*/  SEL R11, R11, RZ, P0 ;  /* 0x000000ff0b0b7207 */ /* 0x000fe40000000000 */
[----:B------:R-:W-:Y:S01]  /*30d0*/  LOP3.LUT R10, R10, R0, RZ, 0x3c, !PT ;  /* 0x000000000a0a7212 */ /* 0x000fe200078e3cff */
[----:B------:R-:W-:Y:S06]  /*30e0*/  BRA.U UP1, `(.L_x_43) ;  /* 0xfffffff1012c7547 */ /* 0x000fec000b83ffff */
[----:B------:R-:W-:Y:S01]  /*30f0*/  UIADD3 UR7, UPT, UPT, UR6, 0x240, URZ ;  /* 0x0000024006077890 */ /* 0x000fe2000fffe0ff */
[----:B------:R-:W-:-:S03]  /*3100*/  SHF.L.U32 R2, R12, 0x1f, RZ ;  /* 0x0000001f0c027819 */ /* 0x000fc600000006ff */
[----:B------:R-:W-:-:S09]  /*3110*/  ULEA UR4, UR5, UR7, 0x3 ;  /* 0x0000000705047291 */ /* 0x000fd2000f8e18ff */
[----:B------:R-:W1:Y:S02]  /*3120*/  SYNCS.PHASECHK.TRANS64.TRYWAIT P0, [UR4], R2 ;  /* 0x00000002ff0075a7 */ /* 0x000e640008001104 */
[----:B-1----:R-:W-:Y:S05]  /*3130*/  @!P0 BRA `(.L_x_44) ;  /* 0x0000006c00008947 */ /* 0x002fea0003800000 */
.L_x_187:
[----:B------:R-:W-:-:S04]  /*3140*/  UIADD3 UR4, UPT, UPT, UR5, 0x1, URZ ;  /* 0x0000000105047890 */ /* 0x000fc8000fffe0ff */
[----:B------:R-:W-:-:S04]  /*3150*/  UISETP.NE.AND UP0, UPT, UR4, 0x48, UPT ;  /* 0x000000480400788c */ /* 0x000fc8000bf05270 */
[----:B------:R-:W-:Y:S02]  /*3160*/  USEL UR6, URZ, 0x1, UP0 ;  /* 0x00000001ff067887 */ /* 0x000fe40008000000 */
[----:B------:R-:W-:-:S04]  /*3170*/  USEL UR4, UR4, URZ, UP0 ;  /* 0x000000ff04047287 */ /* 0x000fc80008000000 */
[----:B------:R-:W-:Y:S01]  /*3180*/  ULEA UR5, UR4, UR7, 0x3 ;  /* 0x0000000704057291 */ /* 0x000fe2000f8e18ff */
[----:B-1----:R-:W-:-:S04]  /*3190*/  LOP3.LUT R2, R12, UR6, RZ, 0x3c, !PT ;  /* 0x000000060c027c12 */ /* 0x002fc8000f8e3cff */
[----:B------:R-:W-:-:S04]  /*31a0*/  SHF.L.U32 R3, R2, 0x1f, RZ ;  /* 0x0000001f02037819 */ /* 0x000fc800000006ff */
[----:B------:R-:W1:Y:S02]  /*31b0*/  SYNCS.PHASECHK.TRANS64.TRYWAIT P0, [UR5], R3 ;  /* 0x00000003ff0075a7 */ /* 0x000e640008001105 */
[----:B-1----:R-:W-:Y:S05]  /*31c0*/  @!P0 BRA `(.L_x_45) ;  /* 0x0000006800f48947 */ /* 0x002fea0003800000 */
.L_x_189:
[----:B------:R-:W-:-:S04]  /*31d0*/  UIADD3 UR4, UPT, UPT, UR4, 0x1, URZ ;  /* 0x0000000104047890 */ /* 0x000fc8000fffe0ff */
[----:B------:R-:W-:-:S04]  /*31e0*/  UISETP.NE.AND UP0, UPT, UR4, 0x48, UPT ;  /* 0x000000480400788c */ /* 0x000fc8000bf05270 */
[----:B------:R-:W-:Y:S02]  /*31f0*/  USEL UR6, URZ, 0x1, UP0 ;  /* 0x00000001ff067887 */ /* 0x000fe40008000000 */
[----:B------:R-:W-:-:S04]  /*3200*/  USEL UR4, UR4, URZ, UP0 ;  /* 0x000000ff04047287 */ /* 0x000fc80008000000 */
[----:B------:R-:W-:Y:S01]  /*3210*/  ULEA UR5, UR4, UR7, 0x3 ;  /* 0x0000000704057291 */ /* 0x000fe2000f8e18ff */
[----:B------:R-:W-:-:S04]  /*3220*/  LOP3.LUT R2, R2, UR6, RZ, 0x3c, !PT ;  /* 0x0000000602027c12 */ /* 0x000fc8000f8e3cff */
[----:B-1----:R-:W-:-:S04]  /*3230*/  SHF.L.U32 R3, R2, 0x1f, RZ ;  /* 0x0000001f02037819 */ /* 0x002fc800000006ff */
[----:B------:R-:W1:Y:S02]  /*3240*/  SYNCS.PHASECHK.TRANS64.TRYWAIT P0, [UR5], R3 ;  /* 0x00000003ff0075a7 */ /* 0x000e640008001105 */
[----:B-1----:R-:W-:Y:S05]  /*3250*/  @!P0 BRA `(.L_x_46) ;  /* 0x0000006800e88947 */ /* 0x002fea0003800000 */
.L_x_191:
        /* <DEDUP_REMOVED lines=9> */
.L_x_193:
        /* <DEDUP_REMOVED lines=9> */
.L_x_195:
        /* <DEDUP_REMOVED lines=9> */
.L_x_197:
        /* <DEDUP_REMOVED lines=9> */
.L_x_199:
        /* <DEDUP_REMOVED lines=9> */
.L_x_201:
        /* <DEDUP_REMOVED lines=9> */
.L_x_203:
        /* <DEDUP_REMOVED lines=9> */
.L_x_205:
        /* <DEDUP_REMOVED lines=9> */
.L_x_207:
        /* <DEDUP_REMOVED lines=9> */
.L_x_209:
        /* <DEDUP_REMOVED lines=9> */
.L_x_211:
        /* <DEDUP_REMOVED lines=9> */
.L_x_213:
        /* <DEDUP_REMOVED lines=9> */
.L_x_215:
        /* <DEDUP_REMOVED lines=9> */
.L_x_217:
        /* <DEDUP_REMOVED lines=9> */
.L_x_219:
        /* <DEDUP_REMOVED lines=9> */
.L_x_221:
        /* <DEDUP_REMOVED lines=9> */
.L_x_223:
        /* <DEDUP_REMOVED lines=9> */
.L_x_225:
        /* <DEDUP_REMOVED lines=9> */
.L_x_227:
        /* <DEDUP_REMOVED lines=9> */
.L_x_229:
        /* <DEDUP_REMOVED lines=9> */
.L_x_231:
        /* <DEDUP_REMOVED lines=9> */
.L_x_233:
        /* <DEDUP_REMOVED lines=9> */
.L_x_235:
        /* <DEDUP_REMOVED lines=9> */
.L_x_237:
        /* <DEDUP_REMOVED lines=9> */
.L_x_239:
        /* <DEDUP_REMOVED lines=9> */
.L_x_241:
        /* <DEDUP_REMOVED lines=9> */
.L_x_243:
        /* <DEDUP_REMOVED lines=9> */
.L_x_245:
        /* <DEDUP_REMOVED lines=9> */
.L_x_247:
        /* <DEDUP_REMOVED lines=9> */
.L_x_249:
        /* <DEDUP_REMOVED lines=9> */
.L_x_251:
        /* <DEDUP_REMOVED lines=9> */
.L_x_253:
        /* <DEDUP_REMOVED lines=9> */
.L_x_255:
        /* <DEDUP_REMOVED lines=9> */
.L_x_257:
        /* <DEDUP_REMOVED lines=9> */
.L_x_259:
        /* <DEDUP_REMOVED lines=9> */
.L_x_261:
        /* <DEDUP_REMOVED lines=9> */
.L_x_263:
        /* <DEDUP_REMOVED lines=9> */
.L_x_265:
        /* <DEDUP_REMOVED lines=9> */
.L_x_267:
        /* <DEDUP_REMOVED lines=9> */
.L_x_269:
        /* <DEDUP_REMOVED lines=9> */
.L_x_271:
        /* <DEDUP_REMOVED lines=9> */
.L_x_273:
        /* <DEDUP_REMOVED lines=9> */
.L_x_275:
        /* <DEDUP_REMOVED lines=9> */
.L_x_277:
        /* <DEDUP_REMOVED lines=9> */
.L_x_279:
        /* <DEDUP_REMOVED lines=9> */
.L_x_281:
        /* <DEDUP_REMOVED lines=9> */
.L_x_283:
        /* <DEDUP_REMOVED lines=9> */
.L_x_285:
        /* <DEDUP_REMOVED lines=9> */
.L_x_287:
        /* <DEDUP_REMOVED lines=9> */
.L_x_289:
        /* <DEDUP_REMOVED lines=9> */
.L_x_291:
        /* <DEDUP_REMOVED lines=9> */
.L_x_293:
        /* <DEDUP_REMOVED lines=9> */
.L_x_295:
        /* <DEDUP_REMOVED lines=9> */
.L_x_297:
        /* <DEDUP_REMOVED lines=9> */
.L_x_299:
        /* <DEDUP_REMOVED lines=9> */
.L_x_301:
        /* <DEDUP_REMOVED lines=9> */
.L_x_303:
        /* <DEDUP_REMOVED lines=9> */
.L_x_305:
        /* <DEDUP_REMOVED lines=9> */
.L_x_307:
        /* <DEDUP_REMOVED lines=9> */
.L_x_309:
        /* <DEDUP_REMOVED lines=9> */
.L_x_311:
        /* <DEDUP_REMOVED lines=9> */
.L_x_313:
        /* <DEDUP_REMOVED lines=9> */
.L_x_315:
        /* <DEDUP_REMOVED lines=9> */
.L_x_317:
        /* <DEDUP_REMOVED lines=9> */
.L_x_319:
        /* <DEDUP_REMOVED lines=9> */
.L_x_321:
        /* <DEDUP_REMOVED lines=9> */
.L_x_323:
        /* <DEDUP_REMOVED lines=9> */
.L_x_325:
        /* <DEDUP_REMOVED lines=9> */
.L_x_327:
[----:B------:R-:W-:-:S04]  /*58a0*/  UIADD3 UR4, UPT, UPT, UR4, 0x1, URZ ;  /* 0x0000000104047890 */ /* 0x000fc8000fffe0ff */
[----:B------:R-:W-:-:S04]  /*58b0*/  UISETP.NE.AND UP0, UPT, UR4, 0x48, UPT ;  /* 0x000000480400788c */ /* 0x000fc8000bf05270 */
[----:B------:R-:W-:Y:S02]  /*58c0*/  USEL UR5, URZ, 0x1, UP0 ;  /* 0x00000001ff057887 */ /* 0x000fe40008000000 */
[----:B------:R-:W-:-:S04]  /*58d0*/  USEL UR4, UR4, URZ, UP0 ;  /* 0x000000ff04047287 */ /* 0x000fc80008000000 */
[----:B------:R-:W-:Y:S01]  /*58e0*/  ULEA UR4, UR4, UR7, 0x3 ;  /* 0x0000000704047291 */ /* 0x000fe2000f8e18ff */
[----:B------:R-:W-:-:S04]  /*58f0*/  LOP3.LUT R2, R2, UR5, RZ, 0x3c, !PT ;  /* 0x0000000502027c12 */ /* 0x000fc8000f8e3cff */
[----:B------:R-:W-:Y:S01]  /*5900*/  SHF.L.U32 R2, R2, 0x1f, RZ ;  /* 0x0000001f02027819 */ /* 0x000fe200000006ff */
[----:B-1----:R-:W-:-:S07]  /*5910*/  IMAD.U32 R0, RZ, RZ, UR4 ;  /* 0x00000004ff007e24 */ /* 0x002fce000f8e00ff */
.L_x_115:
[----:B-1----:R1:W2:Y:S02]  /*5920*/  SYNCS.PHASECHK.TRANS64.TRYWAIT P0, [R0+URZ], R2 ;  /* 0x00000002000075a7 */ /* 0x0022a400080011ff */
[----:B--2---:R-:W-:Y:S05]  /*5930*/  @!P0 NANOSLEEP.SYNCS 0x989680 ;  /* 0x009896800000895d */ /* 0x004fea0003900000 */
[----:B------:R-:W2:Y:S02]  /*5940*/  @!P0 SYNCS.PHASECHK.TRANS64 P0, [R0+URZ], R2 ;  /* 0x00000002000085a7 */ /* 0x000ea400080010ff */
[----:B--2---:R-:W-:Y:S05]  /*5950*/  @P0 EXIT ;  /* 0x000000000000094d */ /* 0x004fea0003800000 */
[----:B------:R-:W-:Y:S05]  /*5960*/  BRA `(.L_x_115) ;  /* 0xfffffffc00ec7947 */ /* 0x000fea000383ffff */
.L_x_23:
[----:B------:R-:W-:-:S04]  /*5970*/  UISETP.NE.AND UP0, UPT, UR55, URZ, UPT ;  /* 0x000000ff3700728c */ /* 0x000fc8000bf05270 */
[----:B------:R-:W-:-:S09]  /*5980*/  UISETP.NE.OR UP0, UPT, UR20, 0x1, UP0 ;  /* 0x000000011400788c */ /* 0x000fd20008705670 */
[----:B------:R-:W-:Y:S05]  /*5990*/  BRA.U UP0, `(.L_x_116) ;  /* 0x0000000500487547 */ /* 0x000fea000b800000 */
[----:B------:R-:W-:Y:S01]  /*59a0*/  ISETP.GE.U32.AND P2, PT, R0, 0x4, PT ;  /* 0x000000040000780c */ /* 0x000fe20003f46070 */
[----:B------:R-:W-:Y:S01]  /*59b0*/  IMAD.MOV.U32 R12, RZ, RZ, 0x1 ;  /* 0x00000001ff0c7424 */ /* 0x000fe200078e00ff */
[----:B------:R-:W-:Y:S02]  /*59c0*/  CS2R R10, SRZ ;  /* 0x00000000000a7805 */ /* 0x000fe4000001ff00 */
[----:B------:R-:W-:Y:S01]  /*59d0*/  CS2R R8, SRZ ;  /* 0x0000000000087805 */ /* 0x000fe2000001ff00 */
[----:B------:R-:W-:Y:S01]  /*59e0*/  UMOV UR6, 0x400 ;  /* 0x0000040000067882 */ /* 0x000fe20000000000 */
[----:B------:R-:W-:Y:S01]  /*59f0*/  UMOV UR5, URZ ;  /* 0x000000ff00057c82 */ /* 0x000fe20008000000 */
[----:B------:R-:W-:-:S12]  /*5a00*/  ULEA UR6, UR55, UR6, 0x18 ;  /* 0x0000000637067291 */ /* 0x000fd8000f8ec0ff */
.L_x_120:
[----:B------:R-:W-:Y:S02]  /*5a10*/  LEA R2, R8, UR6, 0x3 ;  /* 0x0000000608027c11 */ /* 0x000fe4000f8e18ff */
[----:B------:R-:W-:-:S03]  /*5a20*/  SHF.L.U32 R4, R9, 0x1f, RZ ;  /* 0x0000001f09047819 */ /* 0x000fc600000006ff */
[----:B------:R-:W-:Y:S01]  /*5a30*/  VIADD R5, R2, 0x510 ;  /* 0x0000051002057836 */ /* 0x000fe20000000000 */
[----:B------:R-:W2:Y:S02]  /*5a40*/  SYNCS.PHASECHK.TRANS64.TRYWAIT P0, [R2+URZ+0x500], R4 ;  /* 0x00050004020075a7 */ /* 0x000ea400080011ff */
[----:B--2---:R-:W-:Y:S05]  /*5a50*/  @!P0 BRA `(.L_x_117) ;  /* 0x0000005c00608947 */ /* 0x004fea0003800000 */
.L_x_328:
[----:B------:R-:W-:Y:S01]  /*5a60*/  ULEA UR4, UR5, UR6, 0x3 ;  /* 0x0000000605047291 */ /* 0x000fe2000f8e18ff */
[----:B--2---:R-:W-:Y:S01]  /*5a70*/  PRMT R2, RZ, 0x654, R5 ;  /* 0x00000654ff027816 */ /* 0x004fe20000000005 */
[----:B------:R-:W-:Y:S01]  /*5a80*/  @!P2 IMAD.MOV.U32 R4, RZ, RZ, 0x10 ;  /* 0x00000010ff04a424 */ /* 0x000fe200078e00ff */
[----:B------:R-:W-:Y:S01]  /*5a90*/  SHF.L.U32 R5, R12, 0x1f, RZ ;  /* 0x0000001f0c057819 */ /* 0x000fe200000006ff */
[----:B------:R-:W-:Y:S01]  /*5aa0*/  UIADD3 UR7, UPT, UPT, UR4, 0x4a0, URZ ;  /* 0x000004a004077890 */ /* 0x000fe2000fffe0ff */
[----:B------:R2:W-:Y:S05]  /*5ab0*/  SYNCS.ARRIVE.TRANS64.RED.A1T0 RZ, [R2+URZ], RZ ;  /* 0x000000ff02ff79a7 */ /* 0x0005ea00081004ff */
[----:B------:R-:W-:Y:S01]  /*5ac0*/  IMAD.U32 R6, RZ, RZ, UR7 ;  /* 0x00000007ff067e24 */ /* 0x000fe2000f8e00ff */
[----:B------:R-:W3:Y:S04]  /*5ad0*/  SYNCS.PHASECHK.TRANS64.TRYWAIT P0, [UR4+0x4b0], R5 ;  /* 0x0004b005ff0075a7 */ /* 0x000ee80008001104 */
[----:B------:R-:W-:Y:S01]  /*5ae0*/  PRMT R6, R0, 0x654, R6 ;  /* 0x0000065400067816 */ /* 0x000fe20000000006 */
[----:B--23--:R-:W-:Y:S06]  /*5af0*/  @!P0 BRA `(.L_x_118) ;  /* 0x0000005c004c8947 */ /* 0x00cfec0003800000 */
.L_x_330:
[----:B------:R-:W-:Y:S01]  /*5b00*/  ULEA UR8, UR5, UR6, 0x4 ;  /* 0x0000000605087291 */ /* 0x000fe2000f8e20ff */
[----:B------:R-:W-:Y:S01]  /*5b10*/  SEL R3, R6, R3, !P2 ;  /* 0x0000000306037207 */ /* 0x000fe20005000000 */
[----:B------:R-:W-:Y:S01]  /*5b20*/  UIADD3 UR9, UPT, UPT, UR4, 0x4a0, URZ ;  /* 0x000004a004097890 */ /* 0x000fe2000fffe0ff */
[----:B--2---:R-:W-:Y:S01]  /*5b30*/  LEA R2, R11, UR6, 0x3 ;  /* 0x000000060b027c11 */ /* 0x004fe2000f8e18ff */
[----:B------:R-:W-:Y:S01]  /*5b40*/  UIADD3 UR8, UPT, UPT, UR8, 0x530, URZ ;  /* 0x0000053008087890 */ /* 0x000fe2000fffe0ff */
[----:B------:R2:W-:Y:S01]  /*5b50*/  @!P2 SYNCS.ARRIVE.TRANS64.RED RZ, [R3+URZ], R4 ;  /* 0x0000000403ffa9a7 */ /* 0x0005e200080004ff */
[----:B------:R-:W-:Y:S01]  /*5b60*/  UIADD3 UR4, UPT, UPT, UR5, 0x1, URZ ;  /* 0x0000000105047890 */ /* 0x000fe2000fffe0ff */
[----:B------:R-:W-:-:S03]  /*5b70*/  VIADD R8, R8, 0x1 ;  /* 0x0000000108087836 */ /* 0x000fc60000000000 */
[----:B------:R-:W-:Y:S02]  /*5b80*/  UISETP.NE.AND UP0, UPT, UR4, 0x2, UPT ;  /* 0x000000020400788c */ /* 0x000fe4000bf05270 */
[----:B------:R-:W-:Y:S01]  /*5b90*/  ISETP.NE.AND P0, PT, R8, 0x2, PT ;  /* 0x000000020800780c */ /* 0x000fe20003f05270 */
[----:B------:R-:W-:Y:S06]  /*5ba0*/  UGETNEXTWORKID.BROADCAST [UR8], [UR9] ;  /* 0x00000000080073ca */ /* 0x000fec0008000100 */
[----:B------:R-:W-:Y:S02]  /*5bb0*/  USEL UR7, URZ, 0x1, UP0 ;  /* 0x00000001ff077887 */ /* 0x000fe40008000000 */
[----:B------:R-:W-:-:S04]  /*5bc0*/  USEL UR5, UR4, URZ, UP0 ;  /* 0x000000ff04057287 */ /* 0x000fc80008000000 */
[----:B------:R-:W-:Y:S02]  /*5bd0*/  LOP3.LUT R12, R12, UR7, RZ, 0x3c, !PT ;  /* 0x000000070c0c7c12 */ /* 0x000fe4000f8e3cff */
[----:B--2---:R-:W-:-:S04]  /*5be0*/  SHF.L.U32 R4, R10, 0x1f, RZ ;  /* 0x0000001f0a047819 */ /* 0x004fc800000006ff */
[----:B------:R-:W2:Y:S02]  /*5bf0*/  SYNCS.PHASECHK.TRANS64.TRYWAIT P1, [R2+URZ+0x4a0], R4 ;  /* 0x0004a004020075a7 */ /* 0x000ea400080211ff */
[----:B--2---:R-:W-:Y:S05]  /*5c00*/  @!P1 BRA `(.L_x_119) ;  /* 0x0000005c00209947 */ /* 0x004fea0003800000 */
.L_x_331:
[C---:B--2---:R-:W-:Y:S01]  /*5c10*/  LEA R4, R11.reuse, UR6, 0x4 ;  /* 0x000000060b047c11 */ /* 0x044fe2000f8e20ff */
[----:B------:R-:W-:Y:S01]  /*5c20*/  VIADD R2, R2, 0x4b0 ;  /* 0x000004b002027836 */ /* 0x000fe20000000000 */
[----:B------:R-:W-:Y:S01]  /*5c30*/  SEL R8, R8, RZ, P0 ;  /* 0x000000ff08087207 */ /* 0x000fe20000000000 */
[----:B------:R-:W-:-:S03]  /*5c40*/  VIADD R11, R11, 0x1 ;  /* 0x000000010b0b7836 */ /* 0x000fc60000000000 */
[----:B------:R-:W2:Y:S01]  /*5c50*/  LDS.128 R4, [R4+0x530] ;  /* 0x0005300004047984 */ /* 0x000ea20000000c00 */
[----:B------:R-:W-:Y:S02]  /*5c60*/  PRMT R2, RZ, 0x654, R2 ;  /* 0x00000654ff027816 */ /* 0x000fe40000000002 */
[C---:B------:R-:W-:Y:S01]  /*5c70*/  ISETP.NE.AND P1, PT, R11.reuse, 0x2, PT ;  /* 0x000000020b00780c */ /* 0x040fe20003f25270 */
[----:B------:R-:W-:Y:S01]  /*5c80*/  @!PT LDS RZ, [RZ] ;  /* 0x00000000fffff984 */ /* 0x000fe20000000800 */
[----:B------:R-:W-:Y:S01]  /*5c90*/  @!PT LDS RZ, [RZ] ;  /* 0x00000000fffff984 */ /* 0x000fe20000000800 */
[----:B------:R-:W-:Y:S01]  /*5ca0*/  @!PT LDS RZ, [RZ] ;  /* 0x00000000fffff984 */ /* 0x000fe20000000800 */
[----:B------:R-:W-:Y:S01]  /*5cb0*/  @!PT LDS RZ, [RZ] ;  /* 0x00000000fffff984 */ /* 0x000fe20000000800 */
[----:B------:R3:W-:Y:S06]  /*5cc0*/  MEMBAR.ALL.CTA ;  /* 0x0000000000007992 */ /* 0x0007ec0000008000 */
[----:B---3--:R-:W3:Y:S01]  /*5cd0*/  FENCE.VIEW.ASYNC.S ;  /* 0x00000000000073c6 */ /* 0x008ee20000000000 */
[----:B------:R-:W-:Y:S01]  /*5ce0*/  SEL R11, R11, RZ, P1 ;  /* 0x000000ff0b0b7207 */ /* 0x000fe20000800000 */
[----:B---3--:R3:W-:Y:S01]  /*5cf0*/  SYNCS.ARRIVE.TRANS64.RED.A1T0 RZ, [R2+URZ], RZ ;  /* 0x000000ff02ff79a7 */ /* 0x0087e200081004ff */
[----:B--2---:R-:W-:-:S02]  /*5d00*/  LOP3.LUT P3, RZ, R6, 0x1, RZ, 0xc0, !PT ;  /* 0x0000000106ff7812 */ /* 0x004fc4000786c0ff */
[----:B------:R-:W-:-:S04]  /*5d10*/  SEL R4, RZ, 0x1, P1 ;  /* 0x00000001ff047807 */ /* 0x000fc80000800000 */
[----:B------:R-:W-:Y:S02]  /*5d20*/  LOP3.LUT R10, R10, R4, RZ, 0x3c, !PT ;  /* 0x000000040a0a7212 */ /* 0x000fe400078e3cff */
[----:B---3--:R-:W-:-:S04]  /*5d30*/  SEL R2, RZ, 0x1, P0 ;  /* 0x00000001ff027807 */ /* 0x008fc80000000000 */
[----:B------:R-:W-:Y:S01]  /*5d40*/  LOP3.LUT R9, R9, R2, RZ, 0x3c, !PT ;  /* 0x0000000209097212 */ /* 0x000fe200078e3cff */
[----:B------:R-:W-:Y:S06]  /*5d50*/  @P3 BRA `(.L_x_120) ;  /* 0xfffffffc002c3947 */ /* 0x000fec000383ffff */
[----:B------:R-:W-:Y:S01]  /*5d60*/  ULEA UR4, UR5, UR6, 0x3 ;  /* 0x0000000605047291 */ /* 0x000fe2000f8e18ff */
[----:B------:R-:W-:-:S08]  /*5d70*/  SHF.L.U32 R2, R12, 0x1f, RZ ;  /* 0x0000001f0c027819 */ /* 0x000fd000000006ff */
[----:B------:R-:W2:Y:S02]  /*5d80*/  SYNCS.PHASECHK.TRANS64 P0, [UR4+0x4b0], R2 ;  /* 0x0004b002ff0075a7 */ /* 0x000ea40008001004 */
[----:B--2---:R-:W-:Y:S05]  /*5d90*/  @P0 BRA `(.L_x_121) ;  /* 0x0000000000080947 */ /* 0x004fea0003800000 */
[----:B------:R-:W2:Y:S02]  /*5da0*/  SYNCS.PHASECHK.TRANS64.TRYWAIT P0, [UR4+0x4b0], R2 ;  /* 0x0004b002ff0075a7 */ /* 0x000ea40008001104 */
[----:B--2---:R-:W-:Y:S05]  /*5db0*/  @!P0 BRA `(.L_x_122) ;  /* 0x0000005800c88947 */ /* 0x004fea0003800000 */
.L_x_121:
[----:B------:R-:W-:-:S04]  /*5dc0*/  UIADD3 UR7, UPT, UPT, UR5, 0x1, URZ ;  /* 0x0000000105077890 */ /* 0x000fc8000fffe0ff */
[----:B------:R-:W-:-:S04]  /*5dd0*/  UISETP.NE.AND UP0, UPT, UR7, 0x2, UPT ;  /* 0x000000020700788c */ /* 0x000fc8000bf05270 */
[----:B------:R-:W-:Y:S02]  /*5de0*/  USEL UR8, URZ, 0x1, UP0 ;  /* 0x00000001ff087887 */ /* 0x000fe40008000000 */
[----:B------:R-:W-:-:S04]  /*5df0*/  USEL UR7, UR7, URZ, UP0 ;  /* 0x000000ff07077287 */ /* 0x000fc80008000000 */
[----:B------:R-:W-:Y:S01]  /*5e00*/  ULEA UR7, UR7, UR6, 0x3 ;  /* 0x0000000607077291 */ /* 0x000fe2000f8e18ff */
[----:B--2---:R-:W-:-:S04]  /*5e10*/  LOP3.LUT R2, R12, UR8, RZ, 0x3c, !PT ;  /* 0x000000080c027c12 */ /* 0x004fc8000f8e3cff */
[----:B------:R-:W-:-:S04]  /*5e20*/  SHF.L.U32 R0, R2, 0x1f, RZ ;  /* 0x0000001f02007819 */ /* 0x000fc800000006ff */
[----:B------:R-:W2:Y:S02]  /*5e30*/  SYNCS.PHASECHK.TRANS64 P0, [UR7+0x4b0], R0 ;  /* 0x0004b000ff0075a7 */ /* 0x000ea40008001007 */
[----:B-12---:R-:W-:Y:S05]  /*5e40*/  @P0 EXIT ;  /* 0x000000000000094d */ /* 0x006fea0003800000 */
[----:B------:R-:W-:Y:S02]  /*5e50*/  SHF.L.U32 R2, R2, 0x1f, RZ ;  /* 0x0000001f02027819 */ /* 0x000fe400000006ff */
[----:B------:R-:W-:-:S07]  /*5e60*/  MOV R0, UR7 ;  /* 0x0000000700007c02 */ /* 0x000fce0008000f00 */
.L_x_123:
[----:B-1----:R1:W2:Y:S02]  /*5e70*/  SYNCS.PHASECHK.TRANS64.TRYWAIT P0, [R0+URZ+0x4b0], R2 ;  /* 0x0004b002000075a7 */ /* 0x0022a400080011ff */
[----:B--2---:R-:W-:Y:S05]  /*5e80*/  @!P0 NANOSLEEP.SYNCS 0x989680 ;  /* 0x009896800000895d */ /* 0x004fea0003900000 */
[----:B------:R-:W2:Y:S02]  /*5e90*/  @!P0 SYNCS.PHASECHK.TRANS64 P0, [R0+URZ+0x4b0], R2 ;  /* 0x0004b002000085a7 */ /* 0x000ea400080010ff */
[----:B--2---:R-:W-:Y:S05]  /*5ea0*/  @P0 EXIT ;  /* 0x000000000000094d */ /* 0x004fea0003800000 */
[----:B------:R-:W-:Y:S05]  /*5eb0*/  BRA `(.L_x_123) ;  /* 0xfffffffc00ec7947 */ /* 0x000fea000383ffff */
.L_x_116:
[----:B------:R-:W-:Y:S05]  /*5ec0*/  BRA.U UP5, `(.L_x_124) ;  /* 0x0000001105847547 */ /* 0x000fea000b800000 */
[----:B------:R-:W-:Y:S01]  /*5ed0*/  UMOV UR4, 0x40 ;  /* 0x0000004000047882 */ /* 0x000fe20000000000 */
[----:B------:R-:W-:Y:S01]  /*5ee0*/  NOP ;  /* 0x0000000000007918 */ /* 0x000fe20000000000 */
[----:B------:R-:W-:Y:S01]  /*5ef0*/  ULEA UR5, UR55, UR4, 0x18 ;  /* 0x0000000437057291 */ /* 0x000fe2000f8ec0ff */
[----:B------:R-:W-:Y:S02]  /*5f00*/  UMOV UR6, 0x400 ;  /* 0x0000040000067882 */ /* 0x000fe40000000000 */
[----:B------:R-:W-:-:S06]  /*5f10*/  ULEA UR6, UR55, UR6, 0x18 ;  /* 0x0000000637067291 */ /* 0x000fcc000f8ec0ff */
[----:B------:R-:W2:Y:S02]  /*5f20*/  LDS.U8 R0, [UR5+0x1c] ;  /* 0x00001c05ff007984 */ /* 0x000ea40008000000 */
[----:B--2---:R-:W-:-:S13]  /*5f30*/  ISETP.NE.AND P0, PT, R0, RZ, PT ;  /* 0x000000ff0000720c */ /* 0x004fda0003f05270 */
[----:B------:R-:W-:Y:S05]  /*5f40*/  @P0 BRA `(.L_x_125) ;  /* 0x0000000400080947 */ /* 0x000fea0003800000 */
[----:B------:R-:W-:Y:S02]  /*5f50*/  UISETP.NE.U32.AND UP1, UPT, UR27, 0x1, UPT ;  /* 0x000000011b00788c */ /* 0x000fe4000bf25070 */
[----:B------:R-:W-:-:S07]  /*5f60*/  UIADD3 UR7, UPT, UPT, UR5, 0x8, URZ ;  /* 0x0000000805077890 */ /* 0x000fce000fffe0ff */
[----:B------:R-:W-:Y:S05]  /*5f70*/  BRA.U !UP1, `(.L_x_126) ;  /* 0x00000001099c7547 */ /* 0x000fea000b800000 */
[----:B------:R-:W-:Y:S01]  /*5f80*/  ELECT P0, URZ, PT ;  /* 0x0000000000ff782f */ /* 0x000fe20003800000 */
[----:B------:R-:W-:-:S12]  /*5f90*/  BSSY B0, `(.L_x_126) ;  /* 0x0000025000007945 */ /* 0x000fd80003800000 */
[----:B------:R-:W-:Y:S05]  /*5fa0*/  @!P0 BRA `(.L_x_127) ;  /* 0x00000000008c8947 */ /* 0x000fea0003800000 */
[----:B------:R-:W-:-:S05]  /*5fb0*/  UMOV UR4, 0x10 ;  /* 0x0000001000047882 */ /* 0x000fca0000000000 */
[----:B------:R-:W-:Y:S04]  /*5fc0*/  DEPBAR.LE SB2, 0x36 ;  /* 0x0000ad800000791a */ /* 0x000fe80000000000 */
[----:B------:R-:W2:Y:S02]  /*5fd0*/  UTCATOMSWS.2CTA.FIND_AND_SET.ALIGN UP0, UR4, UR4 ;  /* 0x00000004000475e3 */ /* 0x000ea40008200800 */
[----:B--2---:R-:W-:Y:S01]  /*5fe0*/  MOV R10, UR4 ;  /* 0x00000004000a7c02 */ /* 0x004fe20008000f00 */
[----:B------:R-:W-:Y:S06]  /*5ff0*/  BRA.U UP0, `(.L_x_128) ;  /* 0x0000000100187547 */ /* 0x000fec000b800000 */
.L_x_129:
[----:B------:R-:W-:Y:S05]  /*6000*/  NANOSLEEP 0x64 ;  /* 0x000000640000795d */ /* 0x000fea0003800000 */
[----:B------:R-:W-:-:S05]  /*6010*/  UMOV UR4, 0x10 ;  /* 0x0000001000047882 */ /* 0x000fca0000000000 */
[----:B------:R-:W-:Y:S04]  /*6020*/  DEPBAR.LE SB2, 0x36 ;  /* 0x0000ad800000791a */ /* 0x000fe80000000000 */
[----:B------:R-:W2:Y:S02]  /*6030*/  UTCATOMSWS.2CTA.FIND_AND_SET.ALIGN UP0, UR4, UR4 ;  /* 0x00000004000475e3 */ /* 0x000ea40008200800 */
[----:B--2---:R-:W-:Y:S01]  /*6040*/  MOV R10, UR4 ;  /* 0x00000004000a7c02 */ /* 0x004fe20008000f00 */
[----:B------:R-:W-:Y:S05]  /*6050*/  BRA.U !UP0, `(.L_x_129) ;  /* 0xfffffffd08e87547 */ /* 0x000fea000b83ffff */
.L_x_128:
[----:B------:R-:W2:Y:S01]  /*6060*/  LDS R6, [UR5+0x10] ;  /* 0x00001005ff067984 */ /* 0x000ea20008000800 */
[----:B------:R-:W-:Y:S01]  /*6070*/  IMAD.U32 R0, RZ, RZ, UR6 ;  /* 0x00000006ff007e24 */ /* 0x000fe2000f8e00ff */
[----:B------:R-:W-:-:S03]  /*6080*/  MOV R4, UR28 ;  /* 0x0000001c00047c02 */ /* 0x000fc60008000f00 */
[----:B------:R-:W-:Y:S01]  /*6090*/  VIADD R0, R0, 0x550 ;  /* 0x0000055000007836 */ /* 0x000fe20000000000 */
[----:B--2---:R-:W-:-:S04]  /*60a0*/  SHF.L.U32 R6, R6, 0x1f, RZ ;  /* 0x0000001f06067819 */ /* 0x004fc800000006ff */
[----:B------:R-:W2:Y:S02]  /*60b0*/  SYNCS.PHASECHK.TRANS64.TRYWAIT P0, [UR5+0x8], R6 ;  /* 0x00000806ff0075a7 */ /* 0x000ea40008001105 */
[----:B--2---:R-:W-:Y:S05]  /*60c0*/  @P0 BRA `(.L_x_130) ;  /* 0x0000000000080947 */ /* 0x004fea0003800000 */
[----:B------:R-:W2:Y:S02]  /*60d0*/  SYNCS.PHASECHK.TRANS64.TRYWAIT P0, [UR5+0x8], R6 ;  /* 0x00000806ff0075a7 */ /* 0x000ea40008001105 */
[----:B--2---:R-:W-:Y:S05]  /*60e0*/  @!P0 BRA `(.L_x_131) ;  /* 0x0000005800148947 */ /* 0x004fea0003800000 */
.L_x_130:
[----:B------:R-:W-:Y:S01]  /*60f0*/  PRMT R4, R4, 0x654, R0 ;  /* 0x0000065404047816 */ /* 0x000fe20000000000 */
[----:B------:R-:W-:Y:S01]  /*6100*/  HFMA2 R0, -RZ, RZ, 0, 5.9604644775390625e-08 ;  /* 0x00000001ff007431 */ /* 0x000fe200000001ff */
[----:B------:R-:W-:Y:S01]  /*6110*/  UPRMT UR4, UR28, 0x654, UR7 ;  /* 0x000006541c047896 */ /* 0x000fe20008000007 */
[----:B------:R-:W-:Y:S02]  /*6120*/  IMAD.MOV.U32 R8, RZ, RZ, 0xffff ;  /* 0x0000ffffff087424 */ /* 0x000fe400078e00ff */
[----:B--2---:R-:W-:Y:S02]  /*6130*/  IMAD.MOV.U32 R6, RZ, RZ, 0x4 ;  /* 0x00000004ff067424 */ /* 0x004fe400078e00ff */
[----:B------:R-:W-:Y:S01]  /*6140*/  IMAD.SHL.U32 R9, R10, 0x20, RZ ;  /* 0x000000200a097824 */ /* 0x000fe200078e00ff */
[----:B------:R-:W-:Y:S02]  /*6150*/  MOV R5, UR4 ;  /* 0x0000000400057c02 */ /* 0x000fe40008000f00 */
[-C--:B------:R-:W-:Y:S01]  /*6160*/  SHF.L.U32 R8, R8, R10.reuse, RZ ;  /* 0x0000000a08087219 */ /* 0x080fe200000006ff */
[----:B------:R2:W-:Y:S01]  /*6170*/  SYNCS.ARRIVE.TRANS64.RED RZ, [UR4], R6 ;  /* 0x00000006ffff79a7 */ /* 0x0005e20008000404 */
[----:B------:R-:W-:Y:S01]  /*6180*/  SHF.L.U32 R7, R0, R10, RZ ;  /* 0x0000000a00077219 */ /* 0x000fe200000006ff */
[----:B------:R2:W-:Y:S04]  /*6190*/  STS [UR6+0x550], R9 ;  /* 0x00055009ff007988 */ /* 0x0005e80008000806 */
[----:B------:R2:W-:Y:S04]  /*61a0*/  STAS [R4.64], R10 ;  /* 0x0000000a04007dbd */ /* 0x0005e8000c0008ff */
[----:B------:R2:W-:Y:S04]  /*61b0*/  ATOMS.OR RZ, [UR5+0x14], R8 ;  /* 0x00001408ffff798c */ /* 0x0005e8000b000005 */
[----:B------:R2:W-:Y:S04]  /*61c0*/  ATOMS.OR RZ, [UR5+0x18], R7 ;  /* 0x00001807ffff798c */ /* 0x0005e8000b000005 */
[----:B------:R2:W-:Y:S02]  /*61d0*/  ATOMS.XOR RZ, [UR5+0x10], R0 ;  /* 0x00001000ffff798c */ /* 0x0005e4000b800005 */
.L_x_127:
[----:B-1----:R-:W-:Y:S05]  /*61e0*/  BSYNC B0 ;  /* 0x0000000000007941 */ /* 0x002fea0003800000 */
.L_x_126:
[----:B------:R-:W-:Y:S05]  /*61f0*/  BRA.U UP1, `(.L_x_132) ;  /* 0x00000001016c7547 */ /* 0x000fea000b800000 */
[----:B------:R-:W-:-:S03]  /*6200*/  UMOV UR4, 0xffffffff ;  /* 0xffffffff00047882 */ /* 0x000fc60000000000 */
[----:B------:R-:W-:Y:S05]  /*6210*/  BRA.DIV UR4, `(.L_x_133) ;  /* 0x0000005604e07947 */ /* 0x000fea000b800000 */
[----:B------:R-:W-:-:S13]  /*6220*/  ELECT P0, URZ, PT ;  /* 0x0000000000ff782f */ /* 0x000fda0003800000 */
.L_x_335:
[----:B------:R-:W-:Y:S05]  /*6230*/  @!P0 BRA `(.L_x_132) ;  /* 0x00000000005c8947 */ /* 0x000fea0003800000 */
[----:B--2---:R-:W2:Y:S02]  /*6240*/  LDS R4, [UR5+0x10] ;  /* 0x00001005ff047984 */ /* 0x004ea40008000800 */
[----:B--2---:R-:W-:-:S04]  /*6250*/  SHF.L.U32 R4, R4, 0x1f, RZ ;  /* 0x0000001f04047819 */ /* 0x004fc800000006ff */
[----:B------:R-:W2:Y:S02]  /*6260*/  SYNCS.PHASECHK.TRANS64.TRYWAIT P0, [UR5+0x8], R4 ;  /* 0x00000804ff0075a7 */ /* 0x000ea40008001105 */
[----:B--2---:R-:W-:Y:S05]  /*6270*/  @P0 BRA `(.L_x_134) ;  /* 0x0000000000080947 */ /* 0x004fea0003800000 */
[----:B------:R-:W2:Y:S02]  /*6280*/  SYNCS.PHASECHK.TRANS64.TRYWAIT P0, [UR5+0x8], R4 ;  /* 0x00000804ff0075a7 */ /* 0x000ea40008001105 */
[----:B--2---:R-:W-:Y:S05]  /*6290*/  @!P0 BRA `(.L_x_135) ;  /* 0x0000005400e48947 */ /* 0x004fea0003800000 */
.L_x_134:
[----:B------:R-:W3:Y:S01]  /*62a0*/  LDS R6, [UR6+0x550] ;  /* 0x00055006ff067984 */ /* 0x000ee20008000800 */
[----:B--2---:R-:W-:Y:S02]  /*62b0*/  HFMA2 R0, -RZ, RZ, 0, 5.9604644775390625e-08 ;  /* 0x00000001ff007431 */ /* 0x004fe400000001ff */
[----:B------:R-:W-:Y:S01]  /*62c0*/  IMAD.MOV.U32 R4, RZ, RZ, 0xffff ;  /* 0x0000ffffff047424 */ /* 0x000fe200078e00ff */
[----:B------:R-:W-:Y:S01]  /*62d0*/  UPRMT UR4, UR28, 0x654, UR7 ;  /* 0x000006541c047896 */ /* 0x000fe20008000007 */
[----:B---3--:R-:W-:-:S03]  /*62e0*/  IMAD.SHL.U32 R5, R6, 0x20, RZ ;  /* 0x0000002006057824 */ /* 0x008fc600078e00ff */
[-C--:B------:R-:W-:Y:S02]  /*62f0*/  SHF.L.U32 R4, R4, R6.reuse, RZ ;  /* 0x0000000604047219 */ /* 0x080fe400000006ff */
[----:B------:R-:W-:Y:S01]  /*6300*/  SHF.L.U32 R6, R0, R6, RZ ;  /* 0x0000000600067219 */ /* 0x000fe200000006ff */
[----:B------:R3:W-:Y:S04]  /*6310*/  STS [UR6+0x550], R5 ;  /* 0x00055005ff007988 */ /* 0x0007e80008000806 */
[----:B------:R3:W-:Y:S04]  /*6320*/  ATOMS.OR RZ, [UR5+0x14], R4 ;  /* 0x00001404ffff798c */ /* 0x0007e8000b000005 */
[----:B------:R3:W-:Y:S01]  /*6330*/  ATOMS.OR RZ, [UR5+0x18], R6 ;  /* 0x00001806ffff798c */ /* 0x0007e2000b000005 */
[----:B------:R-:W-:Y:S03]  /*6340*/  SYNCS.ARRIVE.TRANS64.RED.A1T0 RZ, [UR4], RZ ;  /* 0x000000ffffff79a7 */ /* 0x000fe60008100404 */
[----:B------:R3:W-:Y:S01]  /*6350*/  ATOMS.XOR RZ, [UR5+0x10], R0 ;  /* 0x00001000ffff798c */ /* 0x0007e2000b800005 */
[----:B------:R-:W-:Y:S05]  /*6360*/  BRA `(.L_x_132) ;  /* 0x0000000000107947 */ /* 0x000fea0003800000 */
.L_x_125:
[----:B------:R-:W-:Y:S02]  /*6370*/  MOV R0, 0xffffffff ;  /* 0xffffffff00007802 */ /* 0x000fe40000000f00 */
[----:B------:R-:W-:-:S03]  /*6380*/  MOV R4, 0x63b0 ;  /* 0x000063b000047802 */ /* 0x000fc60000000f00 */
[----:B------:R2:W-:Y:S04]  /*6390*/  STS [UR6+0x550], R0 ;  /* 0x00055000ff007988 */ /* 0x0005e80008000806 */
[----:B-12--5:R-:W-:Y:S05]  /*63a0*/  CALL.REL.NOINC `($__internal_1_$__cuda_sm10x_tcgen05_guardrail_trap_phase_invalid_during_alloc) ;  /* 0x0000005800ec7944 */ /* 0x026fea0003c00000 */
.L_x_132:
[----:B------:R-:W-:Y:S05]  /*63b0*/  WARPSYNC.ALL ;  /* 0x0000000000007948 */ /* 0x000fea0003800000 */
[----:B------:R-:W4:Y:S01]  /*63c0*/  S2UR UR4, SR_CgaCtaId ;  /* 0x00000000000479c3 */ /* 0x000f220000008800 */
[----:B------:R-:W-:Y:S01]  /*63d0*/  UMOV UR13, 0x400 ;  /* 0x00000400000d7882 */ /* 0x000fe20000000000 */
[----:B------:R-:W-:-:S06]  /*63e0*/  NOP ;  /* 0x0000000000007918 */ /* 0x000fcc0000000000 */
[----:B------:R-:W-:Y:S06]  /*63f0*/  BAR.ARV 0x6, 0xa0 ;  /* 0x0182800000007b1d */ /* 0x000fec0000002000 */
[----:B------:R-:W1:Y:S01]  /*6400*/  LDCU UR6, c[0x0][0x38c] ;  /* 0x00007180ff0677ac */ /* 0x000e620008000800 */
[----:B------:R-:W-:Y:S01]  /*6410*/  LOP3.LUT R3, R3, 0xffff, RZ, 0xc0, !PT ;  /* 0x0000ffff03037812 */ /* 0x000fe200078ec0ff */
[----:B--2---:R-:W-:Y:S01]  /*6420*/  IMAD.MOV.U32 R9, RZ, RZ, 0x1 ;  /* 0x00000001ff097424 */ /* 0x004fe200078e00ff */
[----:B------:R-:W-:Y:S01]  /*6430*/  LOP3.LUT R2, R2, 0xffff, RZ, 0xc0, !PT ;  /* 0x0000ffff02027812 */ /* 0x000fe200078ec0ff */
[----:B------:R-:W-:Y:S01]  /*6440*/  IMAD.MOV.U32 R8, RZ, RZ, RZ ;  /* 0x000000ffff087224 */ /* 0x000fe200078e00ff */
[----:B------:R-:W-:Y:S01]  /*6450*/  R2UR UR16, R3 ;  /* 0x00000000031072ca */ /* 0x000fe200000e0000 */
[----:B------:R-:W-:Y:S01]  /*6460*/  UMOV UR20, URZ ;  /* 0x000000ff00147c82 */ /* 0x000fe20008000000 */
[----:B------:R-:W-:-:S02]  /*6470*/  R2UR UR24, R2 ;  /* 0x00000000021872ca */ /* 0x000fc400000e0000 */
[----:B------:R-:W-:Y:S01]  /*6480*/  CS2R R2, SRZ ;  /* 0x0000000000027805 */ /* 0x000fe2000001ff00 */
[----:B------:R-:W-:Y:S01]  /*6490*/  UMOV UR10, URZ ;  /* 0x000000ff000a7c82 */ /* 0x000fe20008000000 */
[----:B----4-:R-:W-:Y:S02]  /*64a0*/  ULEA UR13, UR4, UR13, 0x18 ;  /* 0x0000000d040d7291 */ /* 0x010fe4000f8ec0ff */
[----:B------:R-:W-:Y:S02]  /*64b0*/  UISETP.NE.AND UP3, UPT, UR27, URZ, UPT ;  /* 0x000000ff1b00728c */ /* 0x000fe4000bf65270 */
[----:B------:R-:W-:Y:S02]  /*64c0*/  UIADD3 UR5, UPT, UPT, UR13, 0x2800, URZ ;  /* 0x000028000d057890 */ /* 0x000fe4000fffe0ff */
[----:B------:R-:W-:Y:S02]  /*64d0*/  UIADD3 UR4, UPT, UPT, UR13, 0x26800, URZ ;  /* 0x000268000d047890 */ /* 0x000fe4000fffe0ff */
[----:B-1----:R-:W-:Y:S01]  /*64e0*/  UIADD3 UR6, UPT, UPT, UR6, 0x1f, URZ ;  /* 0x0000001f06067890 */ /* 0x002fe2000fffe0ff */
[----:B---3--:R-:W1:Y:S01]  /*64f0*/  LDS R0, [UR13+0x550] ;  /* 0x0005500dff007984 */ /* 0x008e620008000800 */
[----:B------:R-:W-:-:S02]  /*6500*/  USHF.R.U32.HI UR5, URZ, 0x4, UR5 ;  /* 0x00000004ff057899 */ /* 0x000fc40008011605 */
[----:B------:R-:W-:Y:S02]  /*6510*/  USHF.R.S32.HI UR21, URZ, 0x1f, UR6 ;  /* 0x0000001fff157899 */ /* 0x000fe40008011406 */
[----:B------:R-:W-:Y:S02]  /*6520*/  USHF.R.U32.HI UR4, URZ, 0x4, UR4 ;  /* 0x00000004ff047899 */ /* 0x000fe40008011604 */
[----:B------:R-:W-:Y:S02]  /*6530*/  ULEA.HI UR21, UR21, UR6, URZ, 0x5 ;  /* 0x0000000615157291 */ /* 0x000fe4000f8f28ff */
[----:B------:R-:W-:Y:S02]  /*6540*/  ULOP3.LUT UR5, UR5, 0x3fff, URZ, 0xc0, !UPT ;  /* 0x00003fff05057892 */ /* 0x000fe4000f8ec0ff */
[----:B------:R-:W-:Y:S02]  /*6550*/  USHF.R.S32.HI UR21, URZ, 0x5, UR21 ;  /* 0x00000005ff157899 */ /* 0x000fe40008011415 */
[----:B------:R-:W-:-:S02]  /*6560*/  ULOP3.LUT UR18, UR4, 0x3fff, URZ, 0xc0, !UPT ;  /* 0x00003fff04127892 */ /* 0x000fc4000f8ec0ff */
[----:B------:R-:W-:Y:S02]  /*6570*/  UISETP.LT.AND UP0, UPT, UR21, 0x1, UPT ;  /* 0x000000011500788c */ /* 0x000fe4000bf01270 */
[----:B------:R-:W-:Y:S02]  /*6580*/  ULOP3.LUT UR17, UR5, 0x10000, URZ, 0xfc, !UPT ;  /* 0x0001000005117892 */ /* 0x000fe4000f8efcff */
[----:B------:R-:W-:Y:S02]  /*6590*/  ULOP3.LUT UR18, UR18, 0x10000, URZ, 0xfc, !UPT ;  /* 0x0001000012127892 */ /* 0x000fe4000f8efcff */
[----:B------:R-:W-:Y:S01]  /*65a0*/  USEL UR25, UR21, 0x1, !UP0 ;  /* 0x0000000115197887 */ /* 0x000fe2000c000000 */
[----:B------:R-:W-:Y:S01]  /*65b0*/  UMOV UR11, URZ ;  /* 0x000000ff000b7c82 */ /* 0x000fe20008000000 */
[----:B------:R-:W-:Y:S01]  /*65c0*/  UMOV UR22, 0x0 ;  /* 0x0000000000167882 */ /* 0x000fe20000000000 */
[----:B------:R-:W-:Y:S01]  /*65d0*/  UMOV UR23, 0x81004a0 ;  /* 0x081004a000177882 */ /* 0x000fe20000000000 */
[----:B-1----:R-:W-:-:S15]  /*65e0*/  R2UR UR26, R0 ;  /* 0x00000000001a72ca */ /* 0x002fde00000e0000 */
.L_x_143:
[C---:B------:R-:W-:Y:S02]  /*65f0*/  LEA R0, R8.reuse, UR13, 0x3 ;  /* 0x0000000d08007c11 */ /* 0x040fe4000f8e18ff */
[----:B------:R-:W-:Y:S02]  /*6600*/  SHF.L.U32 R4, R3, 0x1f, RZ ;  /* 0x0000001f03047819 */ /* 0x000fe400000006ff */
[----:B------:R-:W-:Y:S02]  /*6610*/  LEA R5, R8, UR13, 0x4 ;  /* 0x0000000d08057c11 */ /* 0x000fe4000f8e20ff */
[----:B------:R-:W1:Y:S02]  /*6620*/  SYNCS.PHASECHK.TRANS64.TRYWAIT P0, [R0+URZ+0x4a0], R4 ;  /* 0x0004a004000075a7 */ /* 0x000e6400080011ff */
[----:B-1-3--:R-:W-:Y:S05]  /*6630*/  @!P0 BRA `(.L_x_136) ;  /* 0x0000005400148947 */ /* 0x00afea0003800000 */
.L_x_336:
[----:B-1----:R-:W1:Y:S01]  /*6640*/  LDS.128 R4, [R5+0x530] ;  /* 0x0005300005047984 */ /* 0x002e620000000c00 */
[----:B------:R-:W-:Y:S02]  /*6650*/  VIADD R0, R0, 0x4b0 ;  /* 0x000004b000007836 */ /* 0x000fe40000000000 */
[----:B------:R-:W-:Y:S01]  /*6660*/  VIADD R8, R8, 0x1 ;  /* 0x0000000108087836 */ /* 0x000fe20000000000 */
[----:B------:R-:W-:Y:S01]  /*6670*/  @!PT LDS RZ, [RZ] ;  /* 0x00000000fffff984 */ /* 0x000fe20000000800 */
[----:B------:R-:W-:Y:S01]  /*6680*/  @!PT LDS RZ, [RZ] ;  /* 0x00000000fffff984 */ /* 0x000fe20000000800 */
[----:B------:R-:W-:Y:S01]  /*6690*/  @!PT LDS RZ, [RZ] ;  /* 0x00000000fffff984 */ /* 0x000fe20000000800 */
[----:B------:R-:W-:Y:S01]  /*66a0*/  @!PT LDS RZ, [RZ] ;  /* 0x00000000fffff984 */ /* 0x000fe20000000800 */
[----:B------:R2:W-:Y:S06]  /*66b0*/  MEMBAR.ALL.CTA ;  /* 0x0000000000007992 */ /* 0x0005ec0000008000 */
[----:B--2---:R-:W2:Y:S01]  /*66c0*/  FENCE.VIEW.ASYNC.S ;  /* 0x00000000000073c6 */ /* 0x004ea20000000000 */
[----:B------:R-:W-:-:S04]  /*66d0*/  PRMT R0, RZ, 0x654, R0 ;  /* 0x00000654ff007816 */ /* 0x000fc80000000000 */
[----:B--2---:R2:W-:Y:S01]  /*66e0*/  SYNCS.ARRIVE.TRANS64.RED.A1T0 RZ, [R0+URZ], RZ ;  /* 0x000000ff00ff79a7 */ /* 0x0045e200081004ff */
[----:B-1----:R-:W-:Y:S01]  /*66f0*/  LOP3.LUT P1, RZ, R6, 0x1, RZ, 0xc0, !PT ;  /* 0x0000000106ff7812 */ /* 0x002fe2000782c0ff */
[----:B--2---:R-:W-:-:S12]  /*6700*/  BRA.U UP3, `(.L_x_137) ;  /* 0x0000000103cc7547 */ /* 0x004fd8000b800000 */
[----:B------:R-:W1:Y:S01]  /*6710*/  LDCU UR4, c[0x0][0x38c] ;  /* 0x00007180ff0477ac */ /* 0x000e620008000800 */
[----:B------:R-:W-:Y:S02]  /*6720*/  PLOP3.LUT P2, PT, PT, PT, PT, 0x80, 0x8 ;  /* 0x000000000008781c */ /* 0x000fe40003f4f070 */
[----:B------:R-:W-:Y:S01]  /*6730*/  SHF.L.U32 R4, R9, 0x1f, RZ ;  /* 0x0000001f09047819 */ /* 0x000fe200000006ff */
[----:B------:R-:W-:Y:S02]  /*6740*/  ULEA UR19, UR20, UR13, 0x3 ;  /* 0x0000000d14137291 */ /* 0x000fe4000f8e18ff */
[----:B-1----:R-:W-:-:S06]  /*6750*/  UISETP.GE.AND UP0, UPT, UR4, 0x1, UPT ;  /* 0x000000010400788c */ /* 0x002fcc000bf06270 */
[----:B------:R-:W-:-:S05]  /*6760*/  PLOP3.LUT P0, PT, PT, PT, UP0, 0x80, 0x8 ;  /* 0x000000000008781c */ /* 0x000fca0003f0f008 */
[----:B------:R-:W-:-:S08]  /*6770*/  @UP0 ULEA UR4, UR10, UR13, 0x3 ;  /* 0x0000000d0a040291 */ /* 0x000fd0000f8e18ff */
[----:B------:R-:W-:-:S04]  /*6780*/  @P0 SHF.L.U32 R0, R2, 0x1f, RZ ;  /* 0x0000001f02000819 */ /* 0x000fc800000006ff */
[----:B------:R1:W2:Y:S01]  /*6790*/  @P0 SYNCS.PHASECHK.TRANS64.TRYWAIT P2, [UR4], R0 ;  /* 0x00000000ff0005a7 */ /* 0x0002a20008041104 */
[----:B------:R-:W3:Y:S02]  /*67a0*/  SYNCS.PHASECHK.TRANS64.TRYWAIT P0, [UR19+0x4e0], R4 ;  /* 0x0004e004ff0075a7 */ /* 0x000ee40008001113 */
[----:B-123--:R-:W-:Y:S05]  /*67b0*/  @!P0 BRA `(.L_x_138) ;  /* 0x0000005000c88947 */ /* 0x00efea0003800000 */
.L_x_338:
[----:B------:R-:W-:Y:S01]  /*67c0*/  UMOV UR14, UR11 ;  /* 0x0000000b000e7c82 */ /* 0x000fe20008000000 */
[----:B------:R-:W-:Y:S05]  /*67d0*/  BRA.U !UP0, `(.L_x_139) ;  /* 0x0000000108887547 */ /* 0x000fea000b800000 */
[----:B------:R-:W-:Y:S02]  /*67e0*/  UIADD3 UR14, UPT, UPT, UR25, UR11, URZ ;  /* 0x0000000b190e7290 */ /* 0x000fe4000fffe0ff */
[----:B------:R-:W-:Y:S02]  /*67f0*/  ULEA UR15, UR20, UR26, 0x5 ;  /* 0x0000001a140f7291 */ /* 0x000fe4000f8e28ff */
[----:B------:R-:W-:Y:S01]  /*6800*/  UPLOP3.LUT UP2, UPT, UPT, UPT, UPT, 0x40, 0x4 ;  /* 0x000000000004789c */ /* 0x000fe20003f4e870 */
[----:B------:R-:W-:Y:S01]  /*6810*/  UMOV UR12, UR21 ;  /* 0x00000015000c7c82 */ /* 0x000fe20008000000 */
[----:B------:R-:W-:-:S09]  /*6820*/  UMOV UR5, UR10 ;  /* 0x0000000a00057c82 */ /* 0x000fd20008000000 */
.L_x_142:
[----:B--2---:R-:W-:Y:S01]  /*6830*/  ULEA UR6, UR5, UR13, 0x3 ;  /* 0x0000000d05067291 */ /* 0x004fe2000f8e18ff */
[----:B---3--:R-:W-:Y:S11]  /*6840*/  @P2 BRA `(.L_x_140) ;  /* 0x00000000000c2947 */ /* 0x008ff60003800000 */
[----:B-1----:R-:W-:Y:S04]  /*6850*/  SHF.L.U32 R4, R2, 0x1f, RZ ;  /* 0x0000001f02047819 */ /* 0x002fe800000006ff */
[----:B------:R-:W1:Y:S02]  /*6860*/  SYNCS.PHASECHK.TRANS64.TRYWAIT P0, [UR6], R4 ;  /* 0x00000004ff0075a7 */ /* 0x000e640008001106 */
[----:B-1----:R-:W-:Y:S05]  /*6870*/  @!P0 BRA `(.L_x_141) ;  /* 0x0000005000b08947 */ /* 0x002fea0003800000 */
.L_x_140:
[----:B------:R-:W-:Y:S01]  /*6880*/  UISETP.NE.AND UP0, UPT, UR12, 0x1, UPT ;  /* 0x000000010c00788c */ /* 0x000fe2000bf05270 */
[----:B------:R-:W-:Y:S01]  /*6890*/  PLOP3.LUT P2, PT, PT, PT, PT, 0x80, 0x8 ;  /* 0x000000000008781c */ /* 0x000fe20003f4f070 */
[----:B------:R-:W-:Y:S02]  /*68a0*/  UIADD3 UR4, UPT, UPT, UR5, 0x1, URZ ;  /* 0x0000000105047890 */ /* 0x000fe4000fffe0ff */
[----:B------:R-:W-:Y:S02]  /*68b0*/  ULEA UR8, UR5, UR18, 0x6 ;  /* 0x0000001205087291 */ /* 0x000fe4000f8e30ff */
[----:B------:R-:W-:Y:S01]  /*68c0*/  UISETP.NE.AND UP1, UPT, UR4, 0x48, UPT ;  /* 0x000000480400788c */ /* 0x000fe2000bf25270 */
[----:B------:R-:W-:Y:S01]  /*68d0*/  PLOP3.LUT P0, PT, PT, PT, UP0, 0x80, 0x8 ;  /* 0x000000000008781c */ /* 0x000fe20003f0f008 */
[----:B------:R-:W-:Y:S02]  /*68e0*/  UIADD3 UR11, UPT, UPT, UR11, 0x1, URZ ;  /* 0x000000010b0b7890 */ /* 0x000fe4000fffe0ff */
[----:B------:R-:W-:Y:S02]  /*68f0*/  USEL UR7, URZ, 0x1, UP1 ;  /* 0x00000001ff077887 */ /* 0x000fe40008800000 */
[----:B------:R-:W-:Y:S01]  /*6900*/  USEL UR10, UR4, URZ, UP1 ;  /* 0x000000ff040a7287 */ /* 0x000fe20008800000 */
[----:B------:R-:W-:Y:S01]  /*6910*/  UMOV UR9, 0xc0004010 ;  /* 0xc000401000097882 */ /* 0x000fe20000000000 */
[----:B------:R-:W-:Y:S02]  /*6920*/  UIADD3 UR12, UPT, UPT, UR12, -0x1, URZ ;  /* 0xffffffff0c0c7890 */ /* 0x000fe4000fffe0ff */
[----:B------:R-:W-:Y:S01]  /*6930*/  LOP3.LUT R2, R2, UR7, RZ, 0x3c, !PT ;  /* 0x0000000702027c12 */ /* 0x000fe2000f8e3cff */
[----:B------:R-:W-:Y:S01]  /*6940*/  @UP0 ULEA UR4, UR10, UR13, 0x3 ;  /* 0x0000000d0a040291 */ /* 0x000fe2000f8e18ff */
[----:B------:R-:W-:Y:S02]  /*6950*/  UMOV UR7, 0xc0004010 ;  /* 0xc000401000077882 */ /* 0x000fe40000000000 */
[----:B-1----:R-:W-:Y:S01]  /*6960*/  @P0 SHF.L.U32 R0, R2, 0x1f, RZ ;  /* 0x0000001f02000819 */ /* 0x002fe200000006ff */
[----:B------:R-:W-:Y:S05]  /*6970*/  UISETP.NE.AND UP0, UPT, UR11, UR14, UPT ;  /* 0x0000000e0b00728c */ /* 0x000fea000bf05270 */
[----:B------:R2:W3:Y:S01]  /*6980*/  @P0 SYNCS.PHASECHK.TRANS64.TRYWAIT P2, [UR4], R0 ;  /* 0x00000000ff0005a7 */ /* 0x0004e20008041104 */
[----:B------:R-:W-:Y:S02]  /*6990*/  UIADD3 UR4, UPT, UPT, UR6, 0x240, URZ ;  /* 0x0000024006047890 */ /* 0x000fe4000fffe0ff */
[----:B------:R-:W-:Y:S03]  /*69a0*/  ULEA UR6, UR5, UR17, 0x7 ;  /* 0x0000001105067291 */ /* 0x000fe6000f8e38ff */
[----:B------:R-:W-:Y:S06]  /*69b0*/  UMOV UR5, UR10 ;  /* 0x0000000a00057c82 */ /* 0x000fec0008000000 */
[----:B------:R2:W-:Y:S01]  /*69c0*/  UTCIMMA.2CTA gdesc[UR6], gdesc[UR8], tmem[UR15], tmem[UR22], idesc[UR23], UP2 ;  /* 0x00ff1608060075ea */ /* 0x0005e2000920010f */
[----:B------:R-:W-:Y:S01]  /*69d0*/  UPLOP3.LUT UP2, UPT, UPT, UPT, UPT, 0x80, 0x8 ;  /* 0x000000000008789c */ /* 0x000fe20003f4f070 */
[----:B------:R2:W-:Y:S01]  /*69e0*/  UTCBAR.2CTA.MULTICAST [UR4], URZ, UR16 ;  /* 0x000000ff040073e9 */ /* 0x0005e20008200810 */
[----:B------:R-:W-:Y:S09]  /*69f0*/  BRA.U UP0, `(.L_x_142) ;  /* 0xfffffffd008c7547 */ /* 0x000ff2000b83ffff */
.L_x_139:
[----:B--2---:R-:W-:Y:S01]  /*6a00*/  UIADD3 UR4, UPT, UPT, UR19, 0x4c0, URZ ;  /* 0x000004c013047890 */ /* 0x004fe2000fffe0ff */
[----:B------:R-:W-:-:S08]  /*6a10*/  UMOV UR11, UR14 ;  /* 0x0000000e000b7c82 */ /* 0x000fd00008000000 */
[----:B------:R2:W-:Y:S01]  /*6a20*/  UTCBAR.2CTA.MULTICAST [UR4], URZ, UR24 ;  /* 0x000000ff040073e9 */ /* 0x0005e20008200818 */
[----:B------:R-:W-:Y:S02]  /*6a30*/  NOP ;  /* 0x0000000000007918 */ /* 0x000fe40000000000 */
.L_x_137:
[----:B--2---:R-:W-:Y:S01]  /*6a40*/  UIADD3 UR4, UPT, UPT, UR20, 0x1, URZ ;  /* 0x0000000114047890 */ /* 0x004fe2000fffe0ff */
[----:B------:R-:W-:-:S03]  /*6a50*/  ISETP.NE.AND P0, PT, R8, 0x2, PT ;  /* 0x000000020800780c */ /* 0x000fc60003f05270 */
[----:B------:R-:W-:Y:S01]  /*6a60*/  UISETP.NE.AND UP0, UPT, UR4, 0x4, UPT ;  /* 0x000000040400788c */ /* 0x000fe2000bf05270 */
[----:B-1----:R-:W-:Y:S02]  /*6a70*/  SEL R0, RZ, 0x1, P0 ;  /* 0x00000001ff007807 */ /* 0x002fe40000000000 */
[----:B------:R-:W-:Y:S01]  /*6a80*/  SEL R8, R8, RZ, P0 ;  /* 0x000000ff08087207 */ /* 0x000fe20000000000 */
[----:B------:R-:W-:Y:S01]  /*6a90*/  USEL UR5, URZ, 0x1, UP0 ;  /* 0x00000001ff057887 */ /* 0x000fe20008000000 */
[----:B------:R-:W-:Y:S01]  /*6aa0*/  LOP3.LUT R3, R3, R0, RZ, 0x3c, !PT ;  /* 0x0000000003037212 */ /* 0x000fe200078e3cff */
[----:B------:R-:W-:-:S04]  /*6ab0*/  USEL UR20, UR4, URZ, UP0 ;  /* 0x000000ff04147287 */ /* 0x000fc80008000000 */
[----:B------:R-:W-:Y:S01]  /*6ac0*/  LOP3.LUT R9, R9, UR5, RZ, 0x3c, !PT ;  /* 0x0000000509097c12 */ /* 0x000fe2000f8e3cff */
[----:B------:R-:W-:Y:S07]  /*6ad0*/  @P1 BRA `(.L_x_143) ;  /* 0xfffffff800c41947 */ /* 0x000fee000383ffff */
[----:B------:R-:W1:Y:S01]  /*6ae0*/  S2UR UR8, SR_CgaCtaId ;  /* 0x00000000000879c3 */ /* 0x000e620000008800 */
[----:B------:R-:W-:Y:S01]  /*6af0*/  ELECT P0, URZ, PT ;  /* 0x0000000000ff782f */ /* 0x000fe20003800000 */
[----:B------:R-:W-:Y:S01]  /*6b00*/  HFMA2 R0, -RZ, RZ, 0, 5.9604644775390625e-08 ;  /* 0x00000001ff007431 */ /* 0x000fe200000001ff */
[----:B------:R-:W-:-:S05]  /*6b10*/  UMOV UR4, 0x40 ;  /* 0x0000004000047882 */ /* 0x000fca0000000000 */
[----:B------:R-:W-:Y:S01]  /*6b20*/  UVIRTCOUNT.DEALLOC.SMPOOL 0x80 ;  /* 0x000000800000784c */ /* 0x000fe20000000000 */
[----:B------:R-:W-:Y:S02]  /*6b30*/  UISETP.NE.AND UP1, UPT, UR27, URZ, UPT ;  /* 0x000000ff1b00728c */ /* 0x000fe4000bf25270 */
[----:B-1----:R-:W-:-:S09]  /*6b40*/  ULEA UR8, UR8, UR4, 0x18 ;  /* 0x0000000408087291 */ /* 0x002fd2000f8ec0ff */
[----:B------:R1:W-:Y:S01]  /*6b50*/  @P0 STS.U8 [UR8+0x1c], R0 ;  /* 0x00001c00ff000988 */ /* 0x0003e20008000008 */
[----:B------:R-:W-:Y:S05]  /*6b60*/  BRA.U UP1, `(.L_x_144) ;  /* 0x0000000101a07547 */ /* 0x000fea000b800000 */
[----:B------:R-:W-:Y:S01]  /*6b70*/  UIADD3 UR7, UPT, UPT, UR13, 0x4e0, URZ ;  /* 0x000004e00d077890 */ /* 0x000fe2000fffe0ff */
[----:B------:R-:W-:-:S03]  /*6b80*/  SHF.L.U32 R2, R9, 0x1f, RZ ;  /* 0x0000001f09027819 */ /* 0x000fc600000006ff */
[----:B------:R-:W-:-:S09]  /*6b90*/  ULEA UR4, UR20, UR7, 0x3 ;  /* 0x0000000714047291 */ /* 0x000fd2000f8e18ff */
[----:B------:R-:W2:Y:S02]  /*6ba0*/  SYNCS.PHASECHK.TRANS64.TRYWAIT P0, [UR4], R2 ;  /* 0x00000002ff0075a7 */ /* 0x000ea40008001104 */
[----:B--2---:R-:W-:Y:S05]  /*6bb0*/  @!P0 BRA `(.L_x_145) ;  /* 0x0000004c00f88947 */ /* 0x004fea0003800000 */
.L_x_341:
        /* <DEDUP_REMOVED lines=9> */
.L_x_343:
        /* <DEDUP_REMOVED lines=9> */
.L_x_345:
[----:B------:R-:W-:-:S04]  /*6ce0*/  UIADD3 UR4, UPT, UPT, UR4, 0x1, URZ ;  /* 0x0000000104047890 */ /* 0x000fc8000fffe0ff */
[----:B------:R-:W-:-:S04]  /*6cf0*/  UISETP.NE.AND UP0, UPT, UR4, 0x4, UPT ;  /* 0x000000040400788c */ /* 0x000fc8000bf05270 */
[----:B------:R-:W-:Y:S02]  /*6d00*/  USEL UR5, URZ, 0x1, UP0 ;  /* 0x00000001ff057887 */ /* 0x000fe40008000000 */
[----:B------:R-:W-:-:S04]  /*6d10*/  USEL UR4, UR4, URZ, UP0 ;  /* 0x000000ff04047287 */ /* 0x000fc80008000000 */
[----:B------:R-:W-:Y:S01]  /*6d20*/  ULEA UR4, UR4, UR7, 0x3 ;  /* 0x0000000704047291 */ /* 0x000fe2000f8e18ff */
[----:B------:R-:W-:-:S04]  /*6d30*/  LOP3.LUT R2, R2, UR5, RZ, 0x3c, !PT ;  /* 0x0000000502027c12 */ /* 0x000fc8000f8e3cff */
[----:B------:R-:W-:Y:S01]  /*6d40*/  SHF.L.U32 R2, R2, 0x1f, RZ ;  /* 0x0000001f02027819 */ /* 0x000fe200000006ff */
[----:B-1----:R-:W-:-:S04]  /*6d50*/  IMAD.U32 R0, RZ, RZ, UR4 ;  /* 0x00000004ff007e24 */ /* 0x002fc8000f8e00ff */
[----:B------:R1:W2:Y:S03]  /*6d60*/  SYNCS.PHASECHK.TRANS64.TRYWAIT P0, [R0+URZ], R2 ;  /* 0x00000002000075a7 */ /* 0x0002a600080011ff */
[----:B--2---:R-:W-:Y:S05]  /*6d70*/  @!P0 NANOSLEEP.SYNCS 0x989680 ;  /* 0x009896800000895d */ /* 0x004fea0003900000 */
[----:B------:R-:W2:Y:S02]  /*6d80*/  @!P0 SYNCS.PHASECHK.TRANS64 P0, [R0+URZ], R2 ;  /* 0x00000002000085a7 */ /* 0x000ea400080010ff */
[----:B--2---:R-:W-:Y:S05]  /*6d90*/  @P0 BRA `(.L_x_148) ;  /* 0x0000000000200947 */ /* 0x004fea0003800000 */
.L_x_149:
[----:B--2---:R2:W4:Y:S02]  /*6da0*/  SYNCS.PHASECHK.TRANS64.TRYWAIT P0, [R0+URZ], R2 ;  /* 0x00000002000075a7 */ /* 0x00452400080011ff */
[----:B----4-:R-:W-:Y:S05]  /*6db0*/  @!P0 NANOSLEEP.SYNCS 0x989680 ;  /* 0x009896800000895d */ /* 0x010fea0003900000 */
[----:B------:R-:W4:Y:S02]  /*6dc0*/  @!P0 SYNCS.PHASECHK.TRANS64 P0, [R0+URZ], R2 ;  /* 0x00000002000085a7 */ /* 0x000f2400080010ff */
[----:B----4-:R-:W-:Y:S05]  /*6dd0*/  @!P0 BRA `(.L_x_149) ;  /* 0xfffffffc00f08947 */ /* 0x010fea000383ffff */
[----:B------:R-:W-:Y:S05]  /*6de0*/  BRA `(.L_x_148) ;  /* 0x00000000000c7947 */ /* 0x000fea0003800000 */
.L_x_144:
[----:B------:R-:W-:-:S04]  /*6df0*/  UIADD3 UR4, UPT, UPT, UR13, 0x520, URZ ;  /* 0x000005200d047890 */ /* 0x000fc8000fffe0ff */
[----:B------:R-:W-:-:S09]  /*6e00*/  UPRMT UR4, UR28, 0x654, UR4 ;  /* 0x000006541c047896 */ /* 0x000fd20008000004 */
[----:B------:R-:W-:Y:S03]  /*6e10*/  SYNCS.ARRIVE.TRANS64.RED.A1T0 RZ, [UR4], RZ ;  /* 0x000000ffffff79a7 */ /* 0x000fe60008100404 */
.L_x_148:
[----:B-12---:R-:W-:Y:S01]  /*6e20*/  SHF.L.U32 R2, RZ, 0x1f, RZ ;  /* 0x0000001fff027819 */ /* 0x006fe200000006ff */
[----:B------:R-:W-:Y:S01]  /*6e30*/  UIADD3 UR4, UPT, UPT, UR13, 0x520, URZ ;  /* 0x000005200d047890 */ /* 0x000fe2000fffe0ff */
[----:B------:R-:W-:Y:S02]  /*6e40*/  PLOP3.LUT P0, PT, PT, PT, UP1, 0x80, 0x8 ;  /* 0x000000000008781c */ /* 0x000fe40003f0f018 */
[----:B------:R-:W1:Y:S02]  /*6e50*/  SYNCS.PHASECHK.TRANS64.TRYWAIT P1, [UR13+0x520], R2 ;  /* 0x00052002ff0075a7 */ /* 0x000e64000802110d */
[----:B-1----:R-:W-:Y:S09]  /*6e60*/  @!P1 BRA `(.L_x_150) ;  /* 0x0000004c00949947 */ /* 0x002ff20003800000 */
.L_x_347:
[----:B------:R-:W-:Y:S01]  /*6e70*/  @!UP1 UPRMT UR4, UR28, 0x654, UR4 ;  /* 0x000006541c049896 */ /* 0x000fe20008000004 */
[----:B------:R-:W-:Y:S01]  /*6e80*/  UMOV UR5, 0xffff ;  /* 0x0000ffff00057882 */ /* 0x000fe20000000000 */
[----:B------:R-:W-:-:S07]  /*6e90*/  UMOV UR6, 0x1 ;  /* 0x0000000100067882 */ /* 0x000fce0000000000 */
[----:B------:R-:W-:Y:S01]  /*6ea0*/  @!P0 SYNCS.ARRIVE.TRANS64.RED.A1T0 RZ, [UR4], RZ ;  /* 0x000000ffffff89a7 */ /* 0x000fe20008100404 */
[----:B------:R-:W-:Y:S01]  /*6eb0*/  NOP ;  /* 0x0000000000007918 */ /* 0x000fe20000000000 */
[----:B-1----:R-:W1:Y:S01]  /*6ec0*/  LDS R0, [UR8+0x14] ;  /* 0x00001408ff007984 */ /* 0x002e620008000800 */
[----:B------:R-:W-:-:S04]  /*6ed0*/  ULOP3.LUT UR4, UR26, 0xffff, URZ, 0xc0, !UPT ;  /* 0x0000ffff1a047892 */ /* 0x000fc8000f8ec0ff */
[----:B------:R-:W-:-:S04]  /*6ee0*/  USHF.R.U32.HI UR4, URZ, 0x5, UR4 ;  /* 0x00000005ff047899 */ /* 0x000fc80008011604 */
[----:B------:R-:W-:Y:S02]  /*6ef0*/  USHF.L.U32 UR5, UR5, UR4, URZ ;  /* 0x0000000405057299 */ /* 0x000fe400080006ff */
[----:B------:R-:W-:-:S04]  /*6f00*/  USHF.L.U32 UR4, UR6, UR4, URZ ;  /* 0x0000000406047299 */ /* 0x000fc800080006ff */
[----:B-1----:R-:W-:-:S04]  /*6f10*/  LOP3.LUT R0, R0, UR5, RZ, 0xc0, !PT ;  /* 0x0000000500007c12 */ /* 0x002fc8000f8ec0ff */
[----:B------:R-:W-:-:S13]  /*6f20*/  ISETP.NE.AND P0, PT, R0, UR5, PT ;  /* 0x0000000500007c0c */ /* 0x000fda000bf05270 */
[----:B------:R-:W-:Y:S05]  /*6f30*/  @P0 BRA `(.L_x_151) ;  /* 0x0000000000580947 */ /* 0x000fea0003800000 */
[----:B------:R-:W1:Y:S02]  /*6f40*/  LDS R0, [UR8+0x18] ;  /* 0x00001808ff007984 */ /* 0x000e640008000800 */
[----:B-1----:R-:W-:-:S04]  /*6f50*/  LOP3.LUT R0, R0, UR4, RZ, 0xc0, !PT ;  /* 0x0000000400007c12 */ /* 0x002fc8000f8ec0ff */
[----:B------:R-:W-:-:S13]  /*6f60*/  ISETP.NE.AND P0, PT, R0, UR4, PT ;  /* 0x0000000400007c0c */ /* 0x000fda000bf05270 */
[----:B------:R-:W-:Y:S05]  /*6f70*/  @P0 BRA `(.L_x_152) ;  /* 0x00000000003c0947 */ /* 0x000fea0003800000 */
[----:B------:R-:W1:Y:S01]  /*6f80*/  S2R R2, SR_LANEID ;  /* 0x0000000000027919 */ /* 0x000e620000000000 */
[----:B------:R-:W-:-:S06]  /*6f90*/  ULOP3.LUT UR5, URZ, UR5, URZ, 0x33, !UPT ;  /* 0x00000005ff057292 */ /* 0x000fcc000f8e33ff */
[----:B------:R-:W-:-:S04]  /*6fa0*/  IMAD.U32 R0, RZ, RZ, UR5 ;  /* 0x00000005ff007e24 */ /* 0x000fc8000f8e00ff */
[----:B------:R2:W4:Y:S02]  /*6fb0*/  REDUX UR7, R0 ;  /* 0x00000000000773c4 */ /* 0x0005240000000000 */
[----:B------:R1:W-:Y:S01]  /*6fc0*/  UTCATOMSWS.AND URZ, UR5 ;  /* 0x0000000500ff79e3 */ /* 0x0003e20008000000 */
[----:B--2---:R-:W-:Y:S01]  /*6fd0*/  LOP3.LUT R0, RZ, UR4, RZ, 0x33, !PT ;  /* 0x00000004ff007c12 */ /* 0x004fe2000f8e33ff */
[----:B------:R-:W-:Y:S02]  /*6fe0*/  VOTEU.ANY UR4, UPT, PT ;  /* 0x0000000000047886 */ /* 0x000fe400038e0100 */
[----:B------:R-:W-:Y:S02]  /*6ff0*/  UFLO.U32 UR4, UR4 ;  /* 0x00000004000472bd */ /* 0x000fe400080e0000 */
[----:B------:R-:W2:Y:S04]  /*7000*/  REDUX UR6, R0 ;  /* 0x00000000000673c4 */ /* 0x000ea80000000000 */
[----:B-1----:R-:W-:-:S02]  /*7010*/  ISETP.EQ.U32.AND P0, PT, R2, UR4, PT ;  /* 0x0000000402007c0c */ /* 0x002fc4000bf02070 */
[----:B----4-:R-:W-:-:S11]  /*7020*/  MOV R2, UR7 ;  /* 0x0000000700027c02 */ /* 0x010fd60008000f00 */
[----:B------:R1:W-:Y:S01]  /*7030*/  @P0 ATOMS.AND RZ, [UR8+0x14], R2 ;  /* 0x00001402ffff098c */ /* 0x0003e2000a800008 */
[----:B--2---:R-:W-:-:S05]  /*7040*/  IMAD.U32 R0, RZ, RZ, UR6 ;  /* 0x00000006ff007e24 */ /* 0x004fca000f8e00ff */
[----:B------:R1:W-:Y:S01]  /*7050*/  @P0 ATOMS.AND RZ, [UR8+0x18], R0 ;  /* 0x00001800ffff098c */ /* 0x0003e2000a800008 */
[----:B------:R-:W-:Y:S05]  /*7060*/  BRA `(.L_x_153) ;  /* 0x0000000000147947 */ /* 0x000fea0003800000 */
.L_x_152:
[----:B------:R-:W-:Y:S02]  /*7070*/  MOV R2, 0x7090 ;  /* 0x0000709000027802 */ /* 0x000fe40000000f00 */
[----:B---3-5:R-:W-:Y:S05]  /*7080*/  CALL.REL.NOINC `($__internal_0_$__cuda_sm10x_tcgen05_guardrail_trap_col_being_dealloced_not_returned_by_alloc) ;  /* 0x0000004c00a87944 */ /* 0x028fea0003c00000 */
[----:B------:R-:W-:Y:S05]  /*7090*/  BRA `(.L_x_153) ;  /* 0x0000000000087947 */ /* 0x000fea0003800000 */
.L_x_151:
[----:B------:R-:W-:Y:S02]  /*70a0*/  MOV R2, 0x70c0 ;  /* 0x000070c000027802 */ /* 0x000fe40000000f00 */
[----:B---3-5:R-:W-:Y:S05]  /*70b0*/  CALL.REL.NOINC `($__internal_2_$__cuda_sm10x_tcgen05_guardrail_trap_unallocated_columns_being_dealloced) ;  /* 0x0000004c00b47944 */ /* 0x028fea0003c00000 */
.L_x_153:
[----:B------:R-:W-:Y:S01]  /*70c0*/  NOP ;  /* 0x0000000000007918 */ /* 0x000fe20000000000 */
[----:B------:R-:W-:Y:S05]  /*70d0*/  EXIT ;  /* 0x000000000000794d */ /* 0x000fea0003800000 */
.L_x_124:
[----:B------:R-:W-:-:S09]  /*70e0*/  UISETP.NE.OR UP0, UPT, UR20, 0x3, !UP4 ;  /* 0x000000031400788c */ /* 0x000fd2000e705670 */
[----:B------:R-:W-:Y:S05]  /*70f0*/  BRA.U UP0, `(.L_x_154) ;  /* 0x0000000d00307547 */ /* 0x000fea000b800000 */
[----:B------:R-:W2:Y:S01]  /*7100*/  LDCU.64 UR4, c[0x0][0x888] ;  /* 0x00011100ff0477ac */ /* 0x000ea20008000a00 */
[----:B------:R-:W3:Y:S01]  /*7110*/  LDC.64 R12, c[0x0][0x348] ;  /* 0x0000d200ff0c7b82 */ /* 0x000ee20000000a00 */
[----:B------:R-:W-:Y:S02]  /*7120*/  HFMA2 R9, -RZ, RZ, 0, 0 ;  /* 0x00000000ff097431 */ /* 0x000fe400000001ff */
[----:B------:R-:W-:Y:S01]  /*7130*/  IMAD.MOV.U32 R11, RZ, RZ, 0x1 ;  /* 0x00000001ff0b7424 */ /* 0x000fe200078e00ff */
[----:B------:R-:W4:Y:S01]  /*7140*/  LDCU UR33, c[0x0][0x370] ;  /* 0x00006e00ff2177ac */ /* 0x000f220008000800 */
[----:B------:R-:W-:Y:S01]  /*7150*/  IMAD.MOV.U32 R10, RZ, RZ, RZ ;  /* 0x000000ffff0a7224 */ /* 0x000fe200078e00ff */
[----:B------:R-:W-:Y:S01]  /*7160*/  MOV R8, 0x1000 ;  /* 0x0000100000087802 */ /* 0x000fe20000000f00 */
[----:B------:R-:W4:Y:S01]  /*7170*/  LDCU.128 UR28, c[0x0][0xb10] ;  /* 0x00016200ff1c77ac */ /* 0x000f220008000c00 */
[----:B------:R-:W1:Y:S01]  /*7180*/  LDCU UR32, c[0x0][0x374] ;  /* 0x00006e80ff2077ac */ /* 0x000e620008000800 */
[----:B------:R-:W1:Y:S01]  /*7190*/  LDCU.64 UR26, c[0x0][0x890] ;  /* 0x00011200ff1a77ac */ /* 0x000e620008000a00 */
[----:B--2---:R-:W-:Y:S01]  /*71a0*/  UISETP.NE.U32.AND UP0, UPT, UR4, URZ, UPT ;  /* 0x000000ff0400728c */ /* 0x004fe2000bf05070 */
[----:B------:R-:W2:Y:S01]  /*71b0*/  LDCU UR16, c[0x0][0xb0c] ;  /* 0x00016180ff1077ac */ /* 0x000ea20008000800 */
[----:B------:R-:W3:Y:S01]  /*71c0*/  LDCU UR38, c[0x0][0xb20] ;  /* 0x00016400ff2677ac */ /* 0x000ee20008000800 */
[----:B------:R-:W3:Y:S01]  /*71d0*/  LDCU UR4, c[0x0][0xb30] ;  /* 0x00016600ff0477ac */ /* 0x000ee20008000800 */
[----:B------:R-:W-:Y:S01]  /*71e0*/  UMOV UR17, 0x400 ;  /* 0x0000040000117882 */ /* 0x000fe20000000000 */
[----:B----4-:R-:W-:-:S02]  /*71f0*/  UIMAD.WIDE.U32 UR6, UR33, UR28, URZ ;  /* 0x0000001c210672a5 */ /* 0x010fc4000f8e00ff */
[----:B-1----:R-:W-:Y:S02]  /*7200*/  UIMAD.WIDE.U32 UR8, UR32, UR31, URZ ;  /* 0x0000001f200872a5 */ /* 0x002fe4000f8e00ff */
[----:B------:R-:W-:Y:S02]  /*7210*/  ULEA UR17, UR55, UR17, 0x18 ;  /* 0x0000001137117291 */ /* 0x000fe4000f8ec0ff */
[----:B------:R-:W-:Y:S02]  /*7220*/  UISETP.NE.AND.EX UP5, UPT, UR5, URZ, UPT, UP0 ;  /* 0x000000ff0500728c */ /* 0x000fe4000bfa5300 */
[----:B------:R-:W-:Y:S02]  /*7230*/  UISETP.NE.U32.AND UP6, UPT, UR26, URZ, UPT ;  /* 0x000000ff1a00728c */ /* 0x000fe4000bfc5070 */
[----:B------:R-:W-:Y:S02]  /*7240*/  UIADD3 UR5, UPT, UPT, UR17, 0x480, URZ ;  /* 0x0000048011057890 */ /* 0x000fe4000fffe0ff */
[----:B------:R-:W-:Y:S01]  /*7250*/  UISETP.NE.AND UP0, UPT, UR42, 0x1, UPT ;  /* 0x000000012a00788c */ /* 0x000fe2000bf05270 */
[----:B------:R-:W-:Y:S01]  /*7260*/  UMOV UR35, UR7 ;  /* 0x0000000700237c82 */ /* 0x000fe20008000000 */
[----:B------:R-:W-:Y:S01]  /*7270*/  UMOV UR34, UR9 ;  /* 0x0000000900227c82 */ /* 0x000fe20008000000 */
[----:B--2---:R-:W-:-:S02]  /*7280*/  UISETP.NE.AND UP0, UPT, UR16, 0x1, UPT ;  /* 0x000000011000788c */ /* 0x004fc4000bf05270 */
[----:B------:R-:W-:Y:S02]  /*7290*/  UPLOP3.LUT UP4, UPT, UPT, UPT, UPT, 0x40, 0x4 ;  /* 0x000000000004789c */ /* 0x000fe40003f8e870 */
[----:B------:R-:W-:Y:S01]  /*72a0*/  UISETP.GE.AND UP2, UPT, UR42, 0x1, UPT ;  /* 0x000000012a00788c */ /* 0x000fe2000bf46270 */
[----:B------:R-:W1:Y:S01]  /*72b0*/  LDCU.64 UR14, c[0x0][0xb28] ;  /* 0x00016500ff0e77ac */ /* 0x000e620008000a00 */
[----:B------:R-:W-:Y:S02]  /*72c0*/  UISETP.NE.AND.EX UP6, UPT, UR27, URZ, UPT, UP6 ;  /* 0x000000ff1b00728c */ /* 0x000fe4000bfc5360 */
[----:B------:R-:W-:Y:S02]  /*72d0*/  UPRMT UR55, UR55, 0x654, UR5 ;  /* 0x0000065437377896 */ /* 0x000fe40008000005 */
[----:B------:R-:W-:Y:S02]  /*72e0*/  USHF.R.U32.HI UR35, URZ, UR29, UR35 ;  /* 0x0000001dff237299 */ /* 0x000fe40008011623 */
[----:B---3--:R-:W-:-:S02]  /*72f0*/  USHF.R.U32.HI UR34, URZ, UR38, UR34 ;  /* 0x00000026ff227299 */ /* 0x008fc40008011622 */
[----:B------:R-:W-:Y:S02]  /*7300*/  UISETP.NE.AND UP0, UPT, UR30, 0x1, UPT ;  /* 0x000000011e00788c */ /* 0x000fe4000bf05270 */
[----:B------:R-:W-:-:S11]  /*7310*/  UISETP.NE.AND UP3, UPT, UR4, 0x1, UPT ;  /* 0x000000010400788c */ /* 0x000fd6000bf65270 */
.L_x_162:
[C---:B------:R-:W-:Y:S02]  /*7320*/  LEA R3, R10.reuse, UR17, 0x3 ;  /* 0x000000110a037c11 */ /* 0x040fe4000f8e18ff */
[----:B------:R-:W-:Y:S02]  /*7330*/  SHF.L.U32 R0, R9, 0x1f, RZ ;  /* 0x0000001f09007819 */ /* 0x000fe400000006ff */
[----:B------:R-:W-:Y:S02]  /*7340*/  LEA R4, R10, UR17, 0x4 ;  /* 0x000000110a047c11 */ /* 0x000fe4000f8e20ff */
[----:B--2---:R-:W2:Y:S02]  /*7350*/  SYNCS.PHASECHK.TRANS64.TRYWAIT P0, [R3+URZ+0x4a0], R0 ;  /* 0x0004a000030075a7 */ /* 0x004ea400080011ff */
[----:B--2---:R-:W-:Y:S05]  /*7360*/  @!P0 BRA `(.L_x_155) ;  /* 0x00000048006c8947 */ /* 0x004fea0003800000 */
.L_x_348:
[----:B------:R-:W3:Y:S01]  /*7370*/  LDS.128 R4, [R4+0x530] ;  /* 0x0005300004047984 */ /* 0x000ee20000000c00 */
[----:B------:R-:W-:Y:S01]  /*7380*/  UISETP.GE.AND UP0, UPT, UR42, 0x1, UPT ;  /* 0x000000012a00788c */ /* 0x000fe2000bf06270 */
[----:B------:R-:W-:Y:S01]  /*7390*/  @!PT LDS RZ, [RZ] ;  /* 0x00000000fffff984 */ /* 0x000fe20000000800 */
[----:B------:R-:W-:Y:S01]  /*73a0*/  @!PT LDS RZ, [RZ] ;  /* 0x00000000fffff984 */ /* 0x000fe20000000800 */
[----:B------:R-:W-:Y:S01]  /*73b0*/  @!PT LDS RZ, [RZ] ;  /* 0x00000000fffff984 */ /* 0x000fe20000000800 */
[----:B------:R-:W-:Y:S01]  /*73c0*/  @!PT LDS RZ, [RZ] ;  /* 0x00000000fffff984 */ /* 0x000fe20000000800 */
[----:B------:R4:W-:Y:S06]  /*73d0*/  MEMBAR.ALL.CTA ;  /* 0x0000000000007992 */ /* 0x0009ec0000008000 */
[----:B----4-:R-:W4:Y:S01]  /*73e0*/  FENCE.VIEW.ASYNC.S ;  /* 0x00000000000073c6 */ /* 0x010f220000000000 */
[----:B---3--:R-:W-:Y:S11]  /*73f0*/  LOP3.LUT P0, RZ, R6, 0x1, RZ, 0xc0, !PT ;  /* 0x0000000106ff7812 */ /* 0x008ff6000780c0ff */
[----:B------:R-:W-:Y:S02]  /*7400*/  @!UPT UIADD3 URZ, UPT, UPT, URZ, URZ, URZ ;  /* 0x000000fffffff290 */ /* 0x000fe4000fffe0ff */
[----:B----4-:R-:W-:Y:S01]  /*7410*/  VOTEU.ANY UP2, P0 ;  /* 0x0000000000ff7886 */ /* 0x010fe20000040100 */
[----:B------:R-:W-:Y:S11]  /*7420*/  PLOP3.LUT P0, PT, PT, PT, UP2, 0x80, 0x8 ;  /* 0x000000000008781c */ /* 0x000ff60003f0f028 */
[----:B------:R-:W-:Y:S02]  /*7430*/  @!UPT UIADD3 URZ, UPT, UPT, URZ, URZ, URZ ;  /* 0x000000fffffff290 */ /* 0x000fe4000fffe0ff */
[----:B--2---:R-:W-:Y:S02]  /*7440*/  @P0 SHF.R.U32.HI R0, RZ, 0x10, R5 ;  /* 0x00000010ff000819 */ /* 0x004fe40000011605 */
[----:B------:R-:W-:Y:S02]  /*7450*/  @P0 MOV R2, R4 ;  /* 0x0000000400020202 */ /* 0x000fe40000000f00 */
[----:B------:R-:W-:Y:S01]  /*7460*/  @P0 R2UR UR4, R0 ;  /* 0x00000000000402ca */ /* 0x000fe200000e0000 */
[----:B------:R-:W-:Y:S01]  /*7470*/  VIADD R0, R3, 0x4b0 ;  /* 0x000004b003007836 */ /* 0x000fe20000000000 */
[----:B------:R-:W-:Y:S02]  /*7480*/  @P0 LOP3.LUT R4, R5, 0xffff, RZ, 0xc0, !PT ;  /* 0x0000ffff05040812 */ /* 0x000fe400078ec0ff */
[----:B------:R-:W-:Y:S02]  /*7490*/  @P0 R2UR UR6, R2 ;  /* 0x00000000020602ca */ /* 0x000fe400000e0000 */
[----:B------:R-:W-:Y:S02]  /*74a0*/  PRMT R0, RZ, 0x654, R0 ;  /* 0x00000654ff007816 */ /* 0x000fe40000000000 */
[----:B------:R-:W-:Y:S02]  /*74b0*/  @P0 R2UR UR5, R4 ;  /* 0x00000000040502ca */ /* 0x000fe400000e0000 */
[----:B------:R2:W-:Y:S03]  /*74c0*/  SYNCS.ARRIVE.TRANS64.RED.A1T0 RZ, [R0+URZ], RZ ;  /* 0x000000ff00ff79a7 */ /* 0x0005e600081004ff */
[----:B------:R-:W-:Y:S04]  /*74d0*/  @UP2 UMOV UR25, UR4 ;  /* 0x0000000400192c82 */ /* 0x000fe80008000000 */
[----:B------:R-:W-:Y:S04]  /*74e0*/  @UP2 UMOV UR13, UR6 ;  /* 0x00000006000d2c82 */ /* 0x000fe80008000000 */
[----:B------:R-:W-:Y:S01]  /*74f0*/  @UP2 UMOV UR7, UR5 ;  /* 0x0000000500072c82 */ /* 0x000fe20008000000 */
[----:B------:R-:W-:Y:S05]  /*7500*/  BRA.U !UP0, `(.L_x_156) ;  /* 0x0000000108c07547 */ /* 0x000fea000b800000 */
[----:B------:R-:W-:Y:S02]  /*7510*/  UIMAD.WIDE.U32 UR10, UR7, UR31, URZ ;  /* 0x0000001f070a72a5 */ /* 0x000fe4000f8e00ff */
[----:B------:R-:W-:Y:S02]  /*7520*/  UP2UR UR12, UPR, URZ, 0x4 ;  /* 0x00000004ff0c7883 */ /* 0x000fe40008000000 */
[----:B------:R-:W-:Y:S02]  /*7530*/  UISETP.NE.AND UP2, UPT, UR30, 0x1, UPT ;  /* 0x000000011e00788c */ /* 0x000fe4000bf45270 */
[----:B------:R-:W-:Y:S02]  /*7540*/  UIMAD.WIDE.U32 UR18, UR13, UR28, URZ ;  /* 0x0000001c0d1272a5 */ /* 0x000fe4000f8e00ff */
[----:B------:R-:W-:Y:S02]  /*7550*/  USEL UR4, UR32, UR34, !UP2 ;  /* 0x0000002220047287 */ /* 0x000fe4000d000000 */
[----:B------:R-:W-:Y:S02]  /*7560*/  UISETP.NE.AND UP0, UPT, UR16, 0x1, UPT ;  /* 0x000000011000788c */ /* 0x000fe4000bf05270 */
[----:B------:R-:W-:Y:S02]  /*7570*/  UP2UR UR24, UPR, URZ, 0x2 ;  /* 0x00000002ff187883 */ /* 0x000fe40008000000 */
[----:B------:R-:W-:Y:S02]  /*7580*/  UISETP.NE.AND UP1, UPT, UR42, 0x1, UPT ;  /* 0x000000012a00788c */ /* 0x000fe4000bf25270 */
[----:B-1----:R-:W-:Y:S02]  /*7590*/  UIMAD.WIDE.U32 UR20, UR4, UR14, URZ ;  /* 0x0000000e041472a5 */ /* 0x002fe4000f8e00ff */
[----:B------:R-:W-:Y:S01]  /*75a0*/  USEL UR8, UR33, UR35, !UP0 ;  /* 0x0000002321087287 */ /* 0x000fe2000c000000 */
[----:B------:R-:W-:Y:S02]  /*75b0*/  UMOV UR5, UR11 ;  /* 0x0000000b00057c82 */ /* 0x000fe40008000000 */
[----:B------:R-:W-:Y:S02]  /*75c0*/  USHF.R.U32.HI UR6, URZ, UR38, UR5 ;  /* 0x00000026ff067299 */ /* 0x000fe40008011605 */
[----:B------:R-:W-:Y:S02]  /*75d0*/  UIMAD.WIDE.U32 UR22, UR8, UR14, URZ ;  /* 0x0000000e081672a5 */ /* 0x000fe4000f8e00ff */
[----:B------:R-:W-:Y:S02]  /*75e0*/  USEL UR6, UR7, UR6, !UP2 ;  /* 0x0000000607067287 */ /* 0x000fe4000d000000 */
[----:B------:R-:W-:Y:S02]  /*75f0*/  UISETP.NE.AND UP2, UPT, UR12, URZ, UPT ;  /* 0x000000ff0c00728c */ /* 0x000fe4000bf45270 */
[----:B------:R-:W-:Y:S01]  /*7600*/  UIMAD.WIDE.U32 UR10, UR6, UR14, URZ ;  /* 0x0000000e060a72a5 */ /* 0x000fe2000f8e00ff */
[----:B------:R-:W-:Y:S02]  /*7610*/  UMOV UR5, UR19 ;  /* 0x0000001300057c82 */ /* 0x000fe40008000000 */
[----:B------:R-:W-:Y:S03]  /*7620*/  USHF.R.U32.HI UR9, URZ, UR29, UR5 ;  /* 0x0000001dff097299 */ /* 0x000fe60008011605 */
[----:B------:R-:W-:Y:S02]  /*7630*/  UMOV UR5, UR21 ;  /* 0x0000001500057c82 */ /* 0x000fe40008000000 */
[----:B------:R-:W-:Y:S03]  /*7640*/  @UP1 USHF.R.U32.HI UR4, URZ, UR15, UR5 ;  /* 0x0000000fff041299 */ /* 0x000fe60008011605 */
[----:B------:R-:W-:Y:S01]  /*7650*/  UMOV UR5, UR23 ;  /* 0x0000001700057c82 */ /* 0x000fe20008000000 */
[----:B------:R-:W-:Y:S02]  /*7660*/  UIMAD UR4, UR42, UR4, URZ ;  /* 0x000000042a0472a4 */ /* 0x000fe4000f8e02ff */
[----:B------:R-:W-:Y:S02]  /*7670*/  @UP1 USHF.R.U32.HI UR8, URZ, UR15, UR5 ;  /* 0x0000000fff081299 */ /* 0x000fe40008011605 */
[----:B------:R-:W-:Y:S02]  /*7680*/  USEL UR5, UR13, UR9, !UP0 ;  /* 0x000000090d057287 */ /* 0x000fe4000c000000 */
[----:B------:R-:W-:Y:S02]  /*7690*/  UIMAD UR9, UR42, UR8, URZ ;  /* 0x000000082a0972a4 */ /* 0x000fe4000f8e02ff */
[----:B------:R-:W-:Y:S03]  /*76a0*/  UISETP.GE.AND UP0, UPT, UR6, UR4, UPT ;  /* 0x000000040600728c */ /* 0x000fe6000bf06270 */
[----:B------:R-:W-:Y:S01]  /*76b0*/  UMOV UR4, UR11 ;  /* 0x0000000b00047c82 */ /* 0x000fe20008000000 */
[----:B------:R-:W-:Y:S02]  /*76c0*/  UISETP.GE.OR UP0, UPT, UR5, UR9, UP0 ;  /* 0x000000090500728c */ /* 0x000fe40008706670 */
[----:B------:R-:W-:Y:S02]  /*76d0*/  USHF.R.U32.HI UR4, URZ, UR15, UR4 ;  /* 0x0000000fff047299 */ /* 0x000fe40008011604 */
[----:B------:R-:W-:Y:S02]  /*76e0*/  UIMAD.WIDE.U32 UR10, UR5, UR14, URZ ;  /* 0x0000000e050a72a5 */ /* 0x000fe4000f8e00ff */
[----:B------:R-:W-:Y:S04]  /*76f0*/  USEL UR12, UR6, UR4, !UP1 ;  /* 0x00000004060c7287 */ /* 0x000fe8000c800000 */
[----:B------:R-:W-:Y:S01]  /*7700*/  UIADD3 UR9, UPT, UPT, -UR12, URZ, URZ ;  /* 0x000000ff0c097290 */ /* 0x000fe2000fffe1ff */
[----:B------:R-:W-:Y:S02]  /*7710*/  @!UP0 UMOV UR4, UR11 ;  /* 0x0000000b00048c82 */ /* 0x000fe40008000000 */
[----:B------:R-:W-:Y:S02]  /*7720*/  @!UP0 USHF.R.U32.HI UR4, URZ, UR15, UR4 ;  /* 0x0000000fff048299 */ /* 0x000fe40008011604 */
[----:B------:R-:W-:Y:S02]  /*7730*/  UIMAD UR9, UR42, UR9, UR6 ;  /* 0x000000092a0972a4 */ /* 0x000fe4000f8e0206 */
[----:B------:R-:W-:Y:S02]  /*7740*/  @!UP0 USEL UR4, UR5, UR4, !UP1 ;  /* 0x0000000405048287 */ /* 0x000fe4000c800000 */
[----:B------:R-:W-:Y:S02]  /*7750*/  UISETP.NE.AND UP1, UPT, UR24, URZ, UPT ;  /* 0x000000ff1800728c */ /* 0x000fe4000bf25270 */
[----:B------:R-:W-:Y:S02]  /*7760*/  @!UP0 UIMAD UR9, UR8, UR9, UR4 ;  /* 0x00000009080982a4 */ /* 0x000fe4000f8e0204 */
[----:B------:R-:W-:Y:S02]  /*7770*/  @!UP0 UIADD3 UR10, UPT, UPT, UR12, -UR4, URZ ;  /* 0x800000040c0a8290 */ /* 0x000fe4000fffe0ff */
[----:B------:R-:W-:Y:S02]  /*7780*/  UIADD3 UR4, UPT, UPT, -UR5, URZ, URZ ;  /* 0x000000ff05047290 */ /* 0x000fe4000fffe1ff */
[----:B------:R-:W-:Y:S02]  /*7790*/  UIADD3 UR8, UPT, UPT, -UR6, URZ, URZ ;  /* 0x000000ff06087290 */ /* 0x000fe4000fffe1ff */
[----:B------:R-:W-:Y:S02]  /*77a0*/  @!UP0 UIMAD UR6, UR10, UR42, UR5 ;  /* 0x0000002a0a0682a4 */ /* 0x000fe4000f8e0205 */
[----:B------:R-:W-:Y:S02]  /*77b0*/  UIMAD UR13, UR16, UR4, UR13 ;  /* 0x00000004100d72a4 */ /* 0x000fe4000f8e020d */
[----:B------:R-:W-:Y:S01]  /*77c0*/  UIMAD UR7, UR30, UR8, UR7 ;  /* 0x000000081e0772a4 */ /* 0x000fe2000f8e0207 */
[----:B------:R-:W-:Y:S02]  /*77d0*/  @!UP0 UMOV UR5, UR9 ;  /* 0x0000000900058c82 */ /* 0x000fe40008000000 */
[----:B------:R-:W-:Y:S02]  /*77e0*/  UIMAD UR13, UR5, UR16, UR13 ;  /* 0x00000010050d72a4 */ /* 0x000fe4000f8e020d */
[----:B------:R-:W-:Y:S11]  /*77f0*/  UIMAD UR7, UR6, UR30, UR7 ;  /* 0x0000001e060772a4 */ /* 0x000ff6000f8e0207 */
[----:B------:R-:W-:Y:S01]  /*7800*/  @!UPT UIADD3 URZ, UPT, UPT, URZ, URZ, URZ ;  /* 0x000000fffffff290 */ /* 0x000fe2000fffe0ff */
.L_x_156:
[----:B------:R-:W3:Y:S01]  /*7810*/  @!UP3 LDCU.128 UR20, c[0x0][0xb10] ;  /* 0x00016200ff14b7ac */ /* 0x000ee20008000c00 */
[----:B------:R-:W-:Y:S02]  /*7820*/  ISETP.NE.U32.AND P0, PT, RZ, UR26, PT ;  /* 0x0000001aff007c0c */ /* 0x000fe4000bf05070 */
[----:B------:R-:W-:Y:S02]  /*7830*/  SHF.L.U32 R2, R11, 0x1f, RZ ;  /* 0x0000001f0b027819 */ /* 0x000fe400000006ff */
[----:B------:R-:W-:Y:S01]  /*7840*/  ISETP.NE.AND.EX P0, PT, RZ, UR27, PT, P0 ;  /* 0x0000001bff007c0c */ /* 0x000fe2000bf05300 */
[----:B------:R-:W4:Y:S01]  /*7850*/  @!UP3 LDCU UR5, c[0x0][0xb0c] ;  /* 0x00016180ff05b7ac */ /* 0x000f220008000800 */
[----:B---3--:R-:W-:Y:S07]  /*7860*/  UIMAD.WIDE.U32 UR8, UR13, UR20, URZ ;  /* 0x000000140d0872a5 */ /* 0x008fee000f8e00ff */
[----:B------:R-:W-:Y:S01]  /*7870*/  @!UP3 UMOV UR4, UR9 ;  /* 0x000000090004bc82 */ /* 0x000fe20008000000 */
[----:B----4-:R-:W-:Y:S02]  /*7880*/  @!UP3 UISETP.NE.AND UP0, UPT, UR5, 0x1, UPT ;  /* 0x000000010500b88c */ /* 0x010fe4000bf05270 */
[----:B------:R-:W-:Y:S02]  /*7890*/  @!UP3 USHF.R.U32.HI UR4, URZ, UR21, UR4 ;  /* 0x00000015ff04b299 */ /* 0x000fe40008011604 */
[----:B------:R-:W-:Y:S02]  /*78a0*/  UIMAD.WIDE.U32 UR8, UR7, UR23, URZ ;  /* 0x00000017070872a5 */ /* 0x000fe4000f8e00ff */
[----:B------:R-:W-:Y:S02]  /*78b0*/  @!UP3 USEL UR10, UR13, UR4, !UP0 ;  /* 0x000000040d0ab287 */ /* 0x000fe4000c000000 */
[----:B------:R-:W-:Y:S03]  /*78c0*/  @!UP3 UISETP.NE.AND UP0, UPT, UR22, 0x1, UPT ;  /* 0x000000011600b88c */ /* 0x000fe6000bf05270 */
[----:B------:R-:W-:Y:S02]  /*78d0*/  @!UP3 UMOV UR6, UR9 ;  /* 0x000000090006bc82 */ /* 0x000fe40008000000 */
[----:B------:R-:W3:Y:S02]  /*78e0*/  @!UP3 LDCU UR4, c[0x0][0xb20] ;  /* 0x00016400ff04b7ac */ /* 0x000ee40008000800 */
[----:B---3--:R-:W-:Y:S04]  /*78f0*/  @!UP3 USHF.R.U32.HI UR6, URZ, UR4, UR6 ;  /* 0x00000004ff06b299 */ /* 0x008fe80008011606 */
[----:B------:R-:W-:Y:S04]  /*7900*/  @!UP3 USEL UR6, UR7, UR6, !UP0 ;  /* 0x000000060706b287 */ /* 0x000fe8000c000000 */
[----:B------:R-:W-:Y:S02]  /*7910*/  @!UP3 UIADD3 UR4, UPT, UPT, -UR10, UR6, URZ ;  /* 0x000000060a04b290 */ /* 0x000fe4000fffe1ff */
[----:B------:R-:W-:Y:S02]  /*7920*/  @!UP3 UIADD3 UR6, UPT, UPT, UR10, -UR6, URZ ;  /* 0x800000060a06b290 */ /* 0x000fe4000fffe0ff */
[----:B------:R-:W-:Y:S02]  /*7930*/  @!UP3 UIMAD UR13, UR4, UR5, UR13 ;  /* 0x00000005040db2a4 */ /* 0x000fe4000f8e020d */
[----:B------:R-:W-:Y:S01]  /*7940*/  @!UP3 UIMAD UR7, UR6, UR22, UR7 ;  /* 0x000000160607b2a4 */ /* 0x000fe2000f8e0207 */
[----:B------:R-:W-:Y:S11]  /*7950*/  BRA.U UP4, `(.L_x_157) ;  /* 0x0000000104107547 */ /* 0x000ff6000b800000 */
[----:B------:R-:W-:Y:S04]  /*7960*/  MOV R3, UR37 ;  /* 0x0000002500037c02 */ /* 0x000fe80008000f00 */
[----:B------:R-:W-:Y:S04]  /*7970*/  SHF.L.U32 R3, R3, 0x1f, RZ ;  /* 0x0000001f03037819 */ /* 0x000fe800000006ff */
[----:B------:R-:W3:Y:S02]  /*7980*/  SYNCS.PHASECHK.TRANS64.TRYWAIT P1, [UR17+0x498], R3 ;  /* 0x00049803ff0075a7 */ /* 0x000ee40008021111 */
[----:B---3--:R-:W-:Y:S05]  /*7990*/  @!P1 BRA `(.L_x_158) ;  /* 0x0000004000f49947 */ /* 0x008fea0003800000 */
.L_x_157:
[----:B------:R-:W-:Y:S05]  /*79a0*/  BRA.U !UP6, `(.L_x_159) ;  /* 0x000000010e387547 */ /* 0x000fea000b800000 */
[----:B------:R-:W-:Y:S01]  /*79b0*/  UPLOP3.LUT UP1, UPT, UPT, UPT, UP5, 0x80, 0x8 ;  /* 0x000000000008789c */ /* 0x000fe20003f2f050 */
[----:B--2---:R-:W-:Y:S01]  /*79c0*/  HFMA2 R0, -RZ, RZ, 0, 5.9604644775390625e-08 ;  /* 0x00000001ff007431 */ /* 0x004fe200000001ff */
[----:B------:R-:W2:Y:S01]  /*79d0*/  LDCU.64 UR8, c[0x0][0x358] ;  /* 0x00006b00ff0877ac */ /* 0x000ea20008000a00 */
[----:B------:R-:W-:Y:S03]  /*79e0*/  IMAD.MOV.U32 R81, RZ, RZ, 0x1 ;  /* 0x00000001ff517424 */ /* 0x000fe600078e00ff */
[----:B------:R-:W-:Y:S05]  /*79f0*/  PLOP3.LUT P1, PT, PT, PT, UP1, 0x80, 0x8 ;  /* 0x000000000008781c */ /* 0x000fea0003f2f018 */
[----:B------:R-:W3:Y:S01]  /*7a00*/  @UP1 LDCU.64 UR4, c[0x0][0x888] ;  /* 0x00011100ff0417ac */ /* 0x000ee20008000a00 */
[----:B------:R-:W-:Y:S07]  /*7a10*/  @UP1 UIMAD UR6, UR36, UR26, URZ ;  /* 0x0000001a240612a4 */ /* 0x000fee000f8e02ff */
[----:B------:R-:W-:Y:S01]  /*7a20*/  @!P1 PRMT R81, R0, 0x7610, R81 ;  /* 0x0000761000519816 */ /* 0x000fe20000000051 */
[----:B---3--:R-:W-:Y:S06]  /*7a30*/  @UP1 UIMAD.WIDE UR4, UR6, 0x4, UR4 ;  /* 0x00000004060418a5 */ /* 0x008fec000f8e0204 */
[----:B-----5:R-:W-:Y:S01]  /*7a40*/  IMAD.U32 R40, RZ, RZ, UR4 ;  /* 0x00000004ff287e24 */ /* 0x020fe2000f8e00ff */
[----:B------:R-:W-:Y:S04]  /*7a50*/  MOV R41, UR5 ;  /* 0x0000000500297c02 */ /* 0x000fe80008000f00 */
[----:B------:R-:W3:Y:S01]  /*7a60*/  @!UP1 LDCU UR4, c[0x0][0x880] ;  /* 0x00011000ff0497ac */ /* 0x000ee20008000800 */
[----:B--2---:R4:W5:Y:S02]  /*7a70*/  @P1 LDG.E R40, desc[UR8][R40.64] ;  /* 0x0000000828281981 */ /* 0x004964000c1e1900 */
[----:B---34-:R-:W-:Y:S07]  /*7a80*/  @!P1 IMAD.U32 R40, RZ, RZ, UR4 ;  /* 0x00000004ff289e24 */ /* 0x018fee000f8e00ff */
.L_x_159:
[----:B-----5:R-:W-:Y:S01]  /*7a90*/  @!P0 ISETP.EQ.AND P2, PT, R40, RZ, PT ;  /* 0x000000ff2800820c */ /* 0x020fe20003f42270 */
[----:B------:R-:W-:Y:S01]  /*7aa0*/  @!UPT UIADD3 URZ, UPT, UPT, URZ, URZ, URZ ;  /* 0x000000fffffff290 */ /* 0x000fe2000fffe0ff */
[----:B------:R-:W-:Y:S11]  /*7ab0*/  @!P0 BRA `(.L_x_160) ;  /* 0x0000000000148947 */ /* 0x000ff60003800000 */
[----:B------:R-:W-:Y:S02]  /*7ac0*/  LOP3.LUT P0, RZ, R81, 0xff, RZ, 0xc0, !PT ;  /* 0x000000ff51ff7812 */ /* 0x000fe4000780c0ff */
[----:B------:R-:W-:Y:S04]  /*7ad0*/  PLOP3.LUT P2, PT, PT, PT, UP1, 0x80, 0x8 ;  /* 0x000000000008781c */ /* 0x000fe80003f4f018 */
[----:B------:R-:W-:Y:S07]  /*7ae0*/  PLOP3.LUT P2, PT, P2, PT, PT, 0x8, 0x80 ;  /* 0x000000000080781c */ /* 0x000fee000174e170 */
[----:B------:R-:W-:Y:S11]  /*7af0*/  @P0 ISETP.EQ.AND P2, PT, R40, RZ, PT ;  /* 0x000000ff2800020c */ /* 0x000ff60003f42270 */
[----:B------:R-:W-:Y:S02]  /*7b00*/  @!UPT UIADD3 URZ, UPT, UPT, URZ, URZ, URZ ;  /* 0x000000fffffff290 */ /* 0x000fe4000fffe0ff */
.L_x_160:
[----:B------:R-:W3:Y:S01]  /*7b10*/  SYNCS.PHASECHK.TRANS64.TRYWAIT P0, [UR17+0x488], R2 ;  /* 0x00048802ff0075a7 */ /* 0x000ee20008001111 */
[----:B------:R-:W-:Y:S02]  /*7b20*/  ELECT P1, URZ, PT ;  /* 0x0000000000ff782f */ /* 0x000fe40003820000 */
[----:B------:R-:W-:Y:S01]  /*7b30*/  IADD3 R10, PT, PT, R10, 0x1, RZ ;  /* 0x000000010a0a7810 */ /* 0x000fe20007ffe0ff */
[----:B---3--:R-:W-:Y:S10]  /*7b40*/  @!P0 BRA `(.L_x_161) ;  /* 0x0000004000a08947 */ /* 0x008ff40003800000 */
.L_x_351:
[----:B------:R-:W-:Y:S01]  /*7b50*/  PLOP3.LUT P1, PT, P2, P1, PT, 0xf2, 0x2f ;  /* 0x00000000002f781c */ /* 0x000fe20001723e72 */
[----:B------:R-:W-:Y:S01]  /*7b60*/  UMOV UR18, 0x0 ;  /* 0x0000000000127882 */ /* 0x000fe20000000000 */
[----:B------:R-:W-:Y:S01]  /*7b70*/  UMOV UR19, 0x10000000 ;  /* 0x1000000000137882 */ /* 0x000fe20000000000 */
[----:B------:R-:W-:Y:S01]  /*7b80*/  UMOV UR12, UR36 ;  /* 0x00000024000c7c82 */ /* 0x000fe20008000000 */
[----:B------:R-:W-:Y:S01]  /*7b90*/  LOP3.LUT R11, R11, 0x1, RZ, 0x3c, !PT ;  /* 0x000000010b0b7812 */ /* 0x000fe200078e3cff */
[----:B------:R-:W-:Y:S01]  /*7ba0*/  UMOV UR36, UR25 ;  /* 0x0000001900247c82 */ /* 0x000fe20008000000 */
[----:B------:R-:W-:Y:S07]  /*7bb0*/  UPLOP3.LUT UP4, UPT, UPT, UPT, UPT, 0x80, 0x8 ;  /* 0x000000000008789c */ /* 0x000fee0003f8f070 */
[----:B--2---:R-:W-:Y:S01]  /*7bc0*/  @!P1 IADD3 R2, P0, PT, R12, 0x580, RZ ;  /* 0x000005800c029810 */ /* 0x004fe20007f1e0ff */
[----:B------:R-:W-:Y:S03]  /*7bd0*/  VOTEU.ALL UP0, P1 ;  /* 0x0000000000ff7886 */ /* 0x000fe60000800000 */
[----:B------:R-:W-:Y:S01]  /*7be0*/  @!P1 R2UR UR5, R2 ;  /* 0x00000000020592ca */ /* 0x000fe200000e0000 */
[----:B------:R-:W-:Y:S01]  /*7bf0*/  @!P1 IMAD.X R0, RZ, RZ, R13, P0 ;  /* 0x000000ffff009224 */ /* 0x000fe200000e060d */
[----:B------:R-:W-:Y:S01]  /*7c00*/  @!UP0 USHF.L.U32 UR10, UR46, 0x6, URZ ;  /* 0x000000062e0a8899 */ /* 0x000fe200080006ff */
[----:B------:R-:W-:Y:S01]  /*7c10*/  ISETP.NE.AND P0, PT, R10, 0x2, PT ;  /* 0x000000020a00780c */ /* 0x000fe20003f05270 */
[----:B------:R-:W-:Y:S02]  /*7c20*/  @!UP0 USHF.L.U32 UR11, UR45, 0x6, URZ ;  /* 0x000000062d0b8899 */ /* 0x000fe400080006ff */
[----:B------:R-:W-:Y:S01]  /*7c30*/  @!P1 R2UR UR4, R0 ;  /* 0x00000000000492ca */ /* 0x000fe200000e0000 */
[----:B------:R-:W-:Y:S01]  /*7c40*/  @!UP0 UIADD3 UR8, UPT, UPT, UR17, 0x600, URZ ;  /* 0x0000060011088890 */ /* 0x000fe2000fffe0ff */
[----:B------:R-:W-:Y:S01]  /*7c50*/  SEL R0, RZ, 0x1, P0 ;  /* 0x00000001ff007807 */ /* 0x000fe20000000000 */
[----:B------:R-:W-:Y:S01]  /*7c60*/  @!UP0 UIADD3 UR9, UPT, UPT, UR17, 0x480, URZ ;  /* 0x0000048011098890 */ /* 0x000fe2000fffe0ff */
[----:B------:R-:W-:Y:S01]  /*7c70*/  SEL R10, R10, RZ, P0 ;  /* 0x000000ff0a0a7207 */ /* 0x000fe20000000000 */
[----:B------:R-:W-:Y:S01]  /*7c80*/  VOTEU.ALL UP0, P1 ;  /* 0x0000000000ff7886 */ /* 0x000fe20000800000 */
[----:B------:R-:W-:Y:S01]  /*7c90*/  LOP3.LUT R9, R9, R0, RZ, 0x3c, !PT ;  /* 0x0000000009097212 */ /* 0x000fe200078e3cff */
[----:B------:R-:W-:Y:S01]  /*7ca0*/  IMAD.U32 R2, RZ, RZ, UR5 ;  /* 0x00000005ff027e24 */ /* 0x000fe2000f8e00ff */
[----:B------:R-:W-:Y:S02]  /*7cb0*/  UIADD3 UR46, UPT, UPT, UR7, UR60, URZ ;  /* 0x0000003c072e7290 */ /* 0x000fe4000fffe0ff */
[----:B------:R-:W-:Y:S03]  /*7cc0*/  UIADD3 UR45, UPT, UPT, UR13, UR57, URZ ;  /* 0x000000390d2d7290 */ /* 0x000fe6000fffe0ff */
[----:B------:R-:W-:Y:S01]  /*7cd0*/  IMAD.U32 R3, RZ, RZ, UR4 ;  /* 0x00000004ff037e24 */ /* 0x000fe2000f8e00ff */
[----:B------:R-:W-:Y:S04]  /*7ce0*/  @!P1 R2UR UR4, R2 ;  /* 0x00000000020492ca */ /* 0x000fe800000e0000 */
[----:B------:R-:W-:Y:S11]  /*7cf0*/  @!P1 R2UR UR5, R3 ;  /* 0x00000000030592ca */ /* 0x000ff600000e0000 */
[----:B------:R-:W-:Y:S02]  /*7d00*/  @!UPT UIADD3 URZ, UPT, UPT, URZ, URZ, URZ ;  /* 0x000000fffffff290 */ /* 0x000fe4000fffe0ff */
[----:B------:R2:W-:Y:S01]  /*7d10*/  @!UP0 UTMALDG.3D [UR8], [UR4], desc[UR18] ;  /* 0x00001208040085b4 */ /* 0x0005e20008011000 */
[----:B------:R2:W-:Y:S01]  /*7d20*/  @!P1 SYNCS.ARRIVE.TRANS64.RED.A0TR RZ, [UR17+0x480], R8 ;  /* 0x00048008ffff99a7 */ /* 0x0005e20008300411 */
[----:B------:R-:W-:Y:S01]  /*7d30*/  SYNCS.ARRIVE.TRANS64.RED.A1T0 RZ, [UR55], RZ ;  /* 0x000000ffffff79a7 */ /* 0x000fe20008100437 */
[----:B------:R-:W-:Y:S05]  /*7d40*/  BRA.U UP2, `(.L_x_162) ;  /* 0xfffffff502747547 */ /* 0x000fea000b83ffff */
[----:B------:R-:W-:Y:S07]  /*7d50*/  MOV R0, UR17 ;  /* 0x0000001100007c02 */ /* 0x000fee0008000f00 */
.L_x_163:
[----:B---3--:R-:W-:-:S04]  /*7d60*/  SHF.L.U32 R2, R11, 0x1f, RZ ;  /* 0x0000001f0b027819 */ /* 0x008fc800000006ff */
[----:B------:R3:W4:Y:S03]  /*7d70*/  SYNCS.PHASECHK.TRANS64.TRYWAIT P0, [R0+URZ+0x488], R2 ;  /* 0x00048802000075a7 */ /* 0x00072600080011ff */
[----:B----4-:R-:W-:Y:S05]  /*7d80*/  @!P0 NANOSLEEP.SYNCS 0x989680 ;  /* 0x009896800000895d */ /* 0x010fea0003900000 */
[----:B------:R-:W4:Y:S02]  /*7d90*/  @!P0 SYNCS.PHASECHK.TRANS64 P0, [R0+URZ+0x488], R2 ;  /* 0x00048802000085a7 */ /* 0x000f2400080010ff */
[----:B-12-4-:R-:W-:Y:S05]  /*7da0*/  @P0 EXIT ;  /* 0x000000000000094d */ /* 0x016fea0003800000 */
[----:B------:R-:W-:Y:S05]  /*7db0*/  BRA `(.L_x_163) ;  /* 0xfffffffc00e87947 */ /* 0x000fea000383ffff */
.L_x_154:
[----:B------:R-:W-:-:S06]  /*7dc0*/  UISETP.GE.AND UP0, UPT, UR20, 0x4, UPT ;  /* 0x000000041400788c */ /* 0x000fcc000bf06270 */
[----:B------:R-:W-:-:S13]  /*7dd0*/  PLOP3.LUT P0, PT, PT, PT, UP0, 0x80, 0x8 ;  /* 0x000000000008781c */ /* 0x000fda0003f0f008 */
[----:B-1----:R-:W-:Y:S05]  /*7de0*/  @!P0 EXIT ;  /* 0x000000000000894d */ /* 0x002fea0003800000 */
[----:B------:R-:W-:Y:S01]  /*7df0*/  BAR.SYNC.DEFER_BLOCKING 0x6, 0xa0 ;  /* 0x0182800000007b1d */ /* 0x000fe20000010000 */
[C---:B------:R-:W-:Y:S01]  /*7e00*/  IMAD.SHL.U32 R6, R78.reuse, 0x40, RZ ;  /* 0x000000404e067824 */ /* 0x040fe200078e00ff */
[----:B------:R-:W-:Y:S01]  /*7e10*/  SHF.R.U32.HI R7, RZ, 0x1, R78 ;  /* 0x00000001ff077819 */ /* 0x000fe2000001164e */
[C---:B------:R-:W-:Y:S01]  /*7e20*/  IMAD.SHL.U32 R4, R78.reuse, 0x8, RZ ;  /* 0x000000084e047824 */ /* 0x040fe200078e00ff */
[----:B------:R-:W-:Y:S01]  /*7e30*/  CS2R R86, SRZ ;  /* 0x0000000000567805 */ /* 0x000fe2000001ff00 */
[----:B------:R-:W-:Y:S01]  /*7e40*/  IMAD.U32 R37, R78, 0x10000, RZ ;  /* 0x000100004e257824 */ /* 0x000fe200078e00ff */
[----:B------:R-:W-:Y:S01]  /*7e50*/  UMOV UR44, 0x400 ;  /* 0x00000400002c7882 */ /* 0x000fe20000000000 */
[C---:B------:R-:W-:Y:S01]  /*7e60*/  LOP3.LUT R5, R6.reuse, 0x180, RZ, 0xc0, !PT ;  /* 0x0000018006057812 */ /* 0x040fe200078ec0ff */
[----:B------:R-:W-:Y:S01]  /*7e70*/  ULEA UR44, UR55, UR44, 0x18 ;  /* 0x0000002c372c7291 */ /* 0x000fe2000f8ec0ff */
[----:B------:R-:W-:Y:S01]  /*7e80*/  LOP3.LUT R6, R6, 0x640, RZ, 0xc0, !PT ;  /* 0x0000064006067812 */ /* 0x000fe200078ec0ff */
[----:B------:R-:W1:Y:S01]  /*7e90*/  LDC.64 R74, c[0x0][0x888] ;  /* 0x00022200ff4a7b82 */ /* 0x000e620000000a00 */
[----:B------:R-:W-:Y:S01]  /*7ea0*/  LOP3.LUT R4, R5, 0x30, R4, 0xf8, !PT ;  /* 0x0000003005047812 */ /* 0x000fe200078ef804 */
[----:B------:R-:W-:Y:S01]  /*7eb0*/  IMAD.SHL.U32 R5, R82, 0x800, RZ ;  /* 0x0000080052057824 */ /* 0x000fe200078e00ff */
[----:B------:R-:W-:Y:S01]  /*7ec0*/  UIADD3 UR4, UPT, UPT, UR44, 0x1600, URZ ;  /* 0x000016002c047890 */ /* 0x000fe2000fffe0ff */
[----:B------:R-:W-:Y:S01]  /*7ed0*/  IMAD.SHL.U32 R79, R78, 0x10, RZ ;  /* 0x000000104e4f7824 */ /* 0x000fe200078e00ff */
[----:B------:R-:W-:Y:S01]  /*7ee0*/  LOP3.LUT R4, R4, 0x20, R7, 0x78, !PT ;  /* 0x0000002004047812 */ /* 0x000fe200078e7807 */
[----:B------:R-:W-:Y:S01]  /*7ef0*/  IMAD.MOV.U32 R36, RZ, RZ, RZ ;  /* 0x000000ffff247224 */ /* 0x000fe200078e00ff */
[----:B------:R-:W-:Y:S01]  /*7f00*/  LOP3.LUT R5, R6, 0x800, R5, 0xf8, !PT ;  /* 0x0000080006057812 */ /* 0x000fe200078ef805 */
[----:B------:R-:W2:Y:S01]  /*7f10*/  LDC.64 R76, c[0x0][0x890] ;  /* 0x00022400ff4c7b82 */ /* 0x000ea20000000a00 */
[----:B------:R-:W-:-:S02]  /*7f20*/  LOP3.LUT R79, R79, 0x20, RZ, 0xc0, !PT ;  /* 0x000000204f4f7812 */ /* 0x000fc400078ec0ff */
[----:B------:R-:W-:Y:S02]  /*7f30*/  CS2R R84, SRZ ;  /* 0x0000000000547805 */ /* 0x000fe4000001ff00 */
[----:B------:R-:W-:Y:S01]  /*7f40*/  LOP3.LUT R80, R5, R4, RZ, 0xfc, !PT ;  /* 0x0000000405507212 */ /* 0x000fe200078efcff */
[----:B------:R-:W-:Y:S01]  /*7f50*/  IMAD.SHL.U32 R5, R82, 0x200000, RZ ;  /* 0x0020000052057824 */ /* 0x000fe200078e00ff */
[----:B------:R-:W3:Y:S01]  /*7f60*/  LDCU UR53, c[0x0][0x370] ;  /* 0x00006e00ff3577ac */ /* 0x000ee20008000800 */
[----:B------:R-:W4:Y:S01]  /*7f70*/  LDS R0, [UR44+0x550] ;  /* 0x0005502cff007984 */ /* 0x000f220008000800 */
[----:B------:R-:W-:Y:S01]  /*7f80*/  IMAD.U32 R88, RZ, RZ, UR4 ;  /* 0x00000004ff587e24 */ /* 0x000fe2000f8e00ff */
[----:B------:R-:W1:Y:S01]  /*7f90*/  LDC.64 R72, c[0x0][0x8b0] ;  /* 0x00022c00ff487b82 */ /* 0x000e620000000a00 */
[----:B------:R-:W-:Y:S01]  /*7fa0*/  LOP3.LUT R5, R5, 0x200000, RZ, 0xc0, !PT ;  /* 0x0020000005057812 */ /* 0x000fe200078ec0ff */
[----:B------:R-:W-:Y:S01]  /*7fb0*/  VIADD R4, R80, UR44 ;  /* 0x0000002c50047c36 */ /* 0x000fe20008000000 */
[----:B------:R-:W1:Y:S02]  /*7fc0*/  LDCU.64 UR62, c[0x0][0x348] ;  /* 0x00006900ff3e77ac */ /* 0x000e640008000a00 */
[----:B------:R-:W-:-:S02]  /*7fd0*/  LOP3.LUT R37, R5, 0x400000, R37, 0xf8, !PT ;  /* 0x0040000005257812 */ /* 0x000fc400078ef825 */
[----:B------:R-:W-:Y:S01]  /*7fe0*/  IADD3 R79, PT, PT, -R79, 0x600, R4 ;  /* 0x000006004f4f7810 */ /* 0x000fe20007ffe104 */
[----:B------:R-:W1:Y:S01]  /*7ff0*/  LDC.64 R70, c[0x0][0x8a8] ;  /* 0x00022a00ff467b82 */ /* 0x000e620000000a00 */
[----:B------:R-:W1:Y:S01]  /*8000*/  LDCU UR43, c[0x0][0xb0c] ;  /* 0x00016180ff2b77ac */ /* 0x000e620008000800 */
[----:B------:R-:W1:Y:S01]  /*8010*/  LDCU UR39, c[0x0][0xb30] ;  /* 0x00016600ff2777ac */ /* 0x000e620008000800 */
[----:B------:R-:W1:Y:S01]  /*8020*/  LDCU.64 UR58, c[0x0][0x888] ;  /* 0x00011100ff3a77ac */ /* 0x000e620008000a00 */
[----:B------:R-:W1:Y:S01]  /*8030*/  LDCU.64 UR40, c[0x0][0xb28] ;  /* 0x00016500ff2877ac */ /* 0x000e620008000a00 */
[----:B------:R-:W1:Y:S01]  /*8040*/  LDCU.128 UR48, c[0x0][0xb10] ;  /* 0x00016200ff3077ac */ /* 0x000e620008000c00 */
[----:B------:R-:W1:Y:S01]  /*8050*/  LDCU UR52, c[0x0][0x374] ;  /* 0x00006e80ff3477ac */ /* 0x000e620008000800 */
[----:B------:R-:W-:Y:S01]  /*8060*/  UIADD3 UR56, UPT, UPT, UR44, 0x600, URZ ;  /* 0x000006002c387890 */ /* 0x000fe2000fffe0ff */
[----:B--234-:R-:W-:-:S11]  /*8070*/  IMAD.IADD R37, R0, 0x1, R37 ;  /* 0x0000000100257824 */ /* 0x01cfd600078e0225 */
.L_x_181:
[----:B------:R-:W-:Y:S02]  /*8080*/  LEA R3, R84, UR44, 0x3 ;  /* 0x0000002c54037c11 */ /* 0x000fe4000f8e18ff */
[----:B------:R-:W-:Y:S02]  /*8090*/  SHF.L.U32 R0, R86, 0x1f, RZ ;  /* 0x0000001f56007819 */ /* 0x000fe400000006ff */
[----:B------:R-:W-:Y:S02]  /*80a0*/  LEA R4, R84, UR44, 0x4 ;  /* 0x0000002c54047c11 */ /* 0x000fe4000f8e20ff */
[----:B--2---:R-:W2:Y:S02]  /*80b0*/  SYNCS.PHASECHK.TRANS64.TRYWAIT P0, [R3+URZ+0x4a0], R0 ;  /* 0x0004a000030075a7 */ /* 0x004ea400080011ff */
[----:B-12---:R-:W-:Y:S05]  /*80c0*/  @!P0 BRA `(.L_x_164) ;  /* 0x0000003c00588947 */ /* 0x006fea0003800000 */
.L_x_352:
        /* <DEDUP_REMOVED lines=11> */
[----:B------:R-:W-:Y:S01]  /*8180*/  PLOP3.LUT P0, PT, PT, PT, UP1, 0x80, 0x8 ;  /* 0x000000000008781c */ /* 0x000fe20003f0f018 */
[----:B------:R-:W-:Y:S11]  /*8190*/  UP2UR UR47, UPR, URZ, 0x2 ;  /* 0x00000002ff2f7883 */ /* 0x000ff60008000000 */
[----:B------:R-:W-:Y:S01]  /*81a0*/  @!UPT UIADD3 URZ, UPT, UPT, URZ, URZ, URZ ;  /* 0x000000fffffff290 */ /* 0x000fe2000fffe0ff */
        /* <DEDUP_REMOVED lines=13> */
[----:B------:R-:W3:Y:S01]  /*8280*/  LDCU UR12, c[0x0][0xb20] ;  /* 0x00016400ff0c77ac */ /* 0x000ee20008000800 */
[----:B-1----:R-:W-:Y:S02]  /*8290*/  UIMAD.WIDE.U32 UR4, UR52, UR51, URZ ;  /* 0x00000033340472a5 */ /* 0x002fe4000f8e00ff */
[----:B------:R-:W-:Y:S02]  /*82a0*/  UIMAD.WIDE.U32 UR6, UR53, UR48, URZ ;  /* 0x00000030350672a5 */ /* 0x000fe4000f8e00ff */
[----:B------:R-:W-:Y:S02]  /*82b0*/  UISETP.NE.AND UP0, UPT, UR50, 0x1, UPT ;  /* 0x000000013200788c */ /* 0x000fe4000bf05270 */
[----:B------:R-:W-:Y:S02]  /*82c0*/  UIMAD.WIDE.U32 UR8, UR37, UR51, URZ ;  /* 0x00000033250872a5 */ /* 0x000fe4000f8e00ff */
[----:B------:R-:W-:Y:S02]  /*82d0*/  UIMAD.WIDE.U32 UR10, UR38, UR48, URZ ;  /* 0x00000030260a72a5 */ /* 0x000fe4000f8e00ff */
[----:B------:R-:W-:Y:S02]  /*82e0*/  UISETP.NE.AND UP1, UPT, UR43, 0x1, UPT ;  /* 0x000000012b00788c */ /* 0x000fe4000bf25270 */
[----:B------:R-:W-:Y:S01]  /*82f0*/  UISETP.NE.AND UP2, UPT, UR42, 0x1, UPT ;  /* 0x000000012a00788c */ /* 0x000fe2000bf45270 */
[----:B------:R-:W-:Y:S02]  /*8300*/  UMOV UR4, UR5 ;  /* 0x0000000500047c82 */ /* 0x000fe40008000000 */
[----:B---3--:R-:W-:Y:S03]  /*8310*/  USHF.R.U32.HI UR5, URZ, UR12, UR4 ;  /* 0x0000000cff057299 */ /* 0x008fe60008011604 */
[----:B------:R-:W-:Y:S02]  /*8320*/  UMOV UR4, UR7 ;  /* 0x0000000700047c82 */ /* 0x000fe40008000000 */
[----:B------:R-:W-:Y:S02]  /*8330*/  USHF.R.U32.HI UR7, URZ, UR49, UR4 ;  /* 0x00000031ff077299 */ /* 0x000fe40008011604 */
[----:B------:R-:W-:Y:S02]  /*8340*/  USEL UR4, UR52, UR5, !UP0 ;  /* 0x0000000534047287 */ /* 0x000fe4000c000000 */
[----:B------:R-:W-:Y:S01]  /*8350*/  USEL UR7, UR53, UR7, !UP1 ;  /* 0x0000000735077287 */ /* 0x000fe2000c800000 */
[----:B------:R-:W-:Y:S01]  /*8360*/  UMOV UR5, UR9 ;  /* 0x0000000900057c82 */ /* 0x000fe20008000000 */
[----:B------:R-:W-:Y:S02]  /*8370*/  UIMAD.WIDE.U32 UR8, UR4, UR40, URZ ;  /* 0x00000028040872a5 */ /* 0x000fe4000f8e00ff */
[----:B------:R-:W-:Y:S03]  /*8380*/  USHF.R.U32.HI UR6, URZ, UR12, UR5 ;  /* 0x0000000cff067299 */ /* 0x000fe60008011605 */
[----:B------:R-:W-:Y:S01]  /*8390*/  UMOV UR5, UR11 ;  /* 0x0000000b00057c82 */ /* 0x000fe20008000000 */
[----:B------:R-:W-:Y:S02]  /*83a0*/  UIMAD.WIDE.U32 UR10, UR7, UR40, URZ ;  /* 0x00000028070a72a5 */ /* 0x000fe4000f8e00ff */
[----:B------:R-:W-:Y:S02]  /*83b0*/  USHF.R.U32.HI UR12, URZ, UR49, UR5 ;  /* 0x00000031ff0c7299 */ /* 0x000fe40008011605 */
[----:B------:R-:W-:Y:S01]  /*83c0*/  USEL UR6, UR37, UR6, !UP0 ;  /* 0x0000000625067287 */ /* 0x000fe2000c000000 */
[----:B------:R-:W-:Y:S02]  /*83d0*/  UMOV UR5, UR9 ;  /* 0x0000000900057c82 */ /* 0x000fe40008000000 */
[----:B------:R-:W-:Y:S01]  /*83e0*/  UMOV UR10, UR11 ;  /* 0x0000000b000a7c82 */ /* 0x000fe20008000000 */
[----:B------:R-:W-:Y:S02]  /*83f0*/  @UP2 USHF.R.U32.HI UR4, URZ, UR41, UR5 ;  /* 0x00000029ff042299 */ /* 0x000fe40008011605 */
[----:B------:R-:W-:Y:S02]  /*8400*/  @UP2 USHF.R.U32.HI UR7, URZ, UR41, UR10 ;  /* 0x00000029ff072299 */ /* 0x000fe4000801160a */
[----:B------:R-:W-:Y:S02]  /*8410*/  UIMAD UR4, UR42, UR4, URZ ;  /* 0x000000042a0472a4 */ /* 0x000fe4000f8e02ff */
[----:B------:R-:W-:Y:S02]  /*8420*/  UIMAD.WIDE.U32 UR10, UR6, UR40, URZ ;  /* 0x00000028060a72a5 */ /* 0x000fe4000f8e00ff */
[----:B------:R-:W-:Y:S02]  /*8430*/  USEL UR5, UR38, UR12, !UP1 ;  /* 0x0000000c26057287 */ /* 0x000fe4000c800000 */
[----:B------:R-:W-:Y:S02]  /*8440*/  UIMAD UR8, UR42, UR7, URZ ;  /* 0x000000072a0872a4 */ /* 0x000fe4000f8e02ff */
[----:B------:R-:W-:Y:S03]  /*8450*/  UISETP.GE.AND UP0, UPT, UR6, UR4, UPT ;  /* 0x000000040600728c */ /* 0x000fe6000bf06270 */
[----:B------:R-:W-:Y:S01]  /*8460*/  UMOV UR4, UR11 ;  /* 0x0000000b00047c82 */ /* 0x000fe20008000000 */
[----:B------:R-:W-:Y:S02]  /*8470*/  UISETP.GE.OR UP0, UPT, UR5, UR8, UP0 ;  /* 0x000000080500728c */ /* 0x000fe40008706670 */
[----:B------:R-:W-:Y:S02]  /*8480*/  USHF.R.U32.HI UR4, URZ, UR41, UR4 ;  /* 0x00000029ff047299 */ /* 0x000fe40008011604 */
[----:B------:R-:W-:Y:S02]  /*8490*/  UIMAD.WIDE.U32 UR8, UR5, UR40, URZ ;  /* 0x00000028050872a5 */ /* 0x000fe4000f8e00ff */
[----:B------:R-:W-:Y:S02]  /*84a0*/  USEL UR11, UR6, UR4, !UP2 ;  /* 0x00000004060b7287 */ /* 0x000fe4000d000000 */
[----:B------:R-:W-:Y:S02]  /*84b0*/  UIADD3 UR8, UPT, UPT, -UR5, URZ, URZ ;  /* 0x000000ff05087290 */ /* 0x000fe4000fffe1ff */
[----:B------:R-:W-:Y:S01]  /*84c0*/  UIADD3 UR10, UPT, UPT, -UR11, URZ, URZ ;  /* 0x000000ff0b0a7290 */ /* 0x000fe2000fffe1ff */
[----:B------:R-:W-:Y:S01]  /*84d0*/  @!UP0 UMOV UR4, UR9 ;  /* 0x0000000900048c82 */ /* 0x000fe20008000000 */
[----:B------:R-:W-:Y:S02]  /*84e0*/  UIADD3 UR9, UPT, UPT, -UR6, URZ, URZ ;  /* 0x000000ff06097290 */ /* 0x000fe4000fffe1ff */
[----:B------:R-:W-:Y:S02]  /*84f0*/  @!UP0 USHF.R.U32.HI UR4, URZ, UR41, UR4 ;  /* 0x00000029ff048299 */ /* 0x000fe40008011604 */
[----:B------:R-:W-:Y:S02]  /*8500*/  UIMAD UR10, UR42, UR10, UR6 ;  /* 0x0000000a2a0a72a4 */ /* 0x000fe4000f8e0206 */
[----:B------:R-:W-:Y:S04]  /*8510*/  @!UP0 USEL UR4, UR5, UR4, !UP2 ;  /* 0x0000000405048287 */ /* 0x000fe8000d000000 */
[----:B------:R-:W-:Y:S02]  /*8520*/  @!UP0 UIMAD UR10, UR7, UR10, UR4 ;  /* 0x0000000a070a82a4 */ /* 0x000fe4000f8e0204 */
[----:B------:R-:W-:Y:S02]  /*8530*/  @!UP0 UIADD3 UR11, UPT, UPT, UR11, -UR4, URZ ;  /* 0x800000040b0b8290 */ /* 0x000fe4000fffe0ff */
[----:B------:R-:W-:Y:S02]  /*8540*/  UIMAD UR7, UR43, UR8, UR38 ;  /* 0x000000082b0772a4 */ /* 0x000fe4000f8e0226 */
[----:B------:R-:W-:Y:S02]  /*8550*/  @!UP0 UIMAD UR6, UR11, UR42, UR5 ;  /* 0x0000002a0b0682a4 */ /* 0x000fe4000f8e0205 */
[----:B------:R-:W-:Y:S01]  /*8560*/  UIMAD UR4, UR50, UR9, UR37 ;  /* 0x00000009320472a4 */ /* 0x000fe2000f8e0225 */
[----:B------:R-:W-:Y:S02]  /*8570*/  @!UP0 UMOV UR5, UR10 ;  /* 0x0000000a00058c82 */ /* 0x000fe40008000000 */
[----:B------:R-:W-:Y:S02]  /*8580*/  UIMAD UR38, UR5, UR43, UR7 ;  /* 0x0000002b052672a4 */ /* 0x000fe4000f8e0207 */
[----:B------:R-:W-:Y:S11]  /*8590*/  UIMAD UR37, UR6, UR50, UR4 ;  /* 0x00000032062572a4 */ /* 0x000ff6000f8e0204 */
[----:B------:R-:W-:Y:S01]  /*85a0*/  @!UPT UIADD3 URZ, UPT, UPT, URZ, URZ, URZ ;  /* 0x000000fffffff290 */ /* 0x000fe2000fffe0ff */
.L_x_165:
[----:B-1----:R-:W-:Y:S01]  /*85b0*/  UISETP.NE.AND UP0, UPT, UR39, 0x1, UPT ;  /* 0x000000012700788c */ /* 0x002fe2000bf05270 */
[----:B------:R-:W-:Y:S10]  /*85c0*/  IADD3 R84, PT, PT, R84, 0x1, RZ ;  /* 0x0000000154547810 */ /* 0x000ff40007ffe0ff */
[----:B------:R-:W1:Y:S01]  /*85d0*/  @!UP0 LDCU.128 UR12, c[0x0][0xb10] ;  /* 0x00016200ff0c87ac */ /* 0x000e620008000c00 */
[----:B------:R-:W3:Y:S01]  /*85e0*/  @!UP0 LDCU UR5, c[0x0][0xb0c] ;  /* 0x00016180ff0587ac */ /* 0x000ee20008000800 */
[----:B------:R-:W4:Y:S01]  /*85f0*/  @!UP0 LDCU UR10, c[0x0][0xb20] ;  /* 0x00016400ff0a87ac */ /* 0x000f220008000800 */
[----:B-1----:R-:W-:Y:S02]  /*8600*/  UIMAD.WIDE.U32 UR8, UR38, UR12, URZ ;  /* 0x0000000c260872a5 */ /* 0x002fe4000f8e00ff */
[----:B------:R-:W-:Y:S02]  /*8610*/  UIMAD.WIDE.U32 UR6, UR37, UR15, URZ ;  /* 0x0000000f250672a5 */ /* 0x000fe4000f8e00ff */
[----:B------:R-:W-:Y:S03]  /*8620*/  @!UP0 UISETP.NE.AND UP1, UPT, UR14, 0x1, UPT ;  /* 0x000000010e00888c */ /* 0x000fe6000bf25270 */
[----:B------:R-:W-:Y:S01]  /*8630*/  @!UP0 UMOV UR4, UR9 ;  /* 0x0000000900048c82 */ /* 0x000fe20008000000 */
[----:B---3--:R-:W-:Y:S02]  /*8640*/  @!UP0 UISETP.NE.AND UP2, UPT, UR5, 0x1, UPT ;  /* 0x000000010500888c */ /* 0x008fe4000bf45270 */
[----:B------:R-:W-:Y:S01]  /*8650*/  @!UP0 USHF.R.U32.HI UR4, URZ, UR13, UR4 ;  /* 0x0000000dff048299 */ /* 0x000fe20008011604 */
[----:B------:R-:W-:Y:S02]  /*8660*/  @!UP0 UMOV UR6, UR7 ;  /* 0x0000000700068c82 */ /* 0x000fe40008000000 */
[----:B----4-:R-:W-:Y:S02]  /*8670*/  @!UP0 USHF.R.U32.HI UR6, URZ, UR10, UR6 ;  /* 0x0000000aff068299 */ /* 0x010fe40008011606 */
[----:B------:R-:W-:Y:S02]  /*8680*/  @!UP0 USEL UR7, UR38, UR4, !UP2 ;  /* 0x0000000426078287 */ /* 0x000fe4000d000000 */
[----:B------:R-:W-:Y:S04]  /*8690*/  @!UP0 USEL UR6, UR37, UR6, !UP1 ;  /* 0x0000000625068287 */ /* 0x000fe8000c800000 */
[----:B------:R-:W-:Y:S02]  /*86a0*/  @!UP0 UIADD3 UR4, UPT, UPT, -UR7, UR6, URZ ;  /* 0x0000000607048290 */ /* 0x000fe4000fffe1ff */
[----:B------:R-:W-:Y:S02]  /*86b0*/  @!UP0 UIADD3 UR6, UPT, UPT, UR7, -UR6, URZ ;  /* 0x8000000607068290 */ /* 0x000fe4000fffe0ff */
[----:B------:R-:W-:Y:S02]  /*86c0*/  @!UP0 UIMAD UR38, UR4, UR5, UR38 ;  /* 0x00000005042682a4 */ /* 0x000fe4000f8e0226 */
[----:B------:R-:W-:Y:S02]  /*86d0*/  @!UP0 UIMAD UR37, UR6, UR14, UR37 ;  /* 0x0000000e062582a4 */ /* 0x000fe4000f8e0225 */
[----:B------:R-:W-:Y:S09]  /*86e0*/  ULOP3.LUT UP0, URZ, UR56, 0x1b0, URZ, 0xc0, !UPT ;  /* 0x000001b038ff7892 */ /* 0x000ff2000f80c0ff */
[----:B------:R-:W-:Y:S05]  /*86f0*/  BRA.U !UP0, `(.L_x_166) ;  /* 0x0000000108407547 */ /* 0x000fea000b800000 */
[----:B------:R-:W1:Y:S01]  /*8700*/  LDCU.64 UR8, c[0x4][0x80] ;  /* 0x01001000ff0877ac */ /* 0x000e620008000a00 */
[----:B------:R-:W-:Y:S01]  /*8710*/  MOV R3, 0x0 ;  /* 0x0000000000037802 */ /* 0x000fe20000000f00 */
[----:B------:R-:W-:Y:S02]  /*8720*/  HFMA2 R12, -RZ, RZ, 0, 5.9604644775390625e-08 ;  /* 0x00000001ff0c7431 */ /* 0x000fe400000001ff */
[----:B------:R-:W-:Y:S02]  /*8730*/  IMAD.MOV.U32 R8, RZ, RZ, 0x70 ;  /* 0x00000070ff087424 */ /* 0x000fe400078e00ff */
[----:B------:R-:W-:Y:S01]  /*8740*/  IMAD.MOV.U32 R13, RZ, RZ, RZ ;  /* 0x000000ffff0d7224 */ /* 0x000fe200078e00ff */
[----:B------:R-:W3:Y:S01]  /*8750*/  LDCU.64 UR6, c[0x4][0x88] ;  /* 0x01001100ff0677ac */ /* 0x000ee20008000a00 */
[----:B------:R-:W4:Y:S01]  /*8760*/  LDC.64 R2, c[0x4][R3] ;  /* 0x0100000003027b82 */ /* 0x000f220000000a00 */
[----:B------:R-:W2:Y:S01]  /*8770*/  LDCU.64 UR4, c[0x4][0x8] ;  /* 0x01000100ff0477ac */ /* 0x000ea20008000a00 */
[----:B-1----:R-:W-:Y:S01]  /*8780*/  MOV R5, UR9 ;  /* 0x0000000900057c02 */ /* 0x002fe20008000f00 */
[----:B------:R-:W-:Y:S01]  /*8790*/  IMAD.U32 R4, RZ, RZ, UR8 ;  /* 0x00000008ff047e24 */ /* 0x000fe2000f8e00ff */
[----:B---3--:R-:W-:Y:S01]  /*87a0*/  MOV R7, UR7 ;  /* 0x0000000700077c02 */ /* 0x008fe20008000f00 */
[----:B------:R-:W-:Y:S01]  /*87b0*/  IMAD.U32 R6, RZ, RZ, UR6 ;  /* 0x00000006ff067e24 */ /* 0x000fe2000f8e00ff */
[----:B--2---:R-:W-:Y:S01]  /*87c0*/  MOV R11, UR5 ;  /* 0x00000005000b7c02 */ /* 0x004fe20008000f00 */
[----:B------:R-:W-:Y:S02]  /*87d0*/  IMAD.U32 R10, RZ, RZ, UR4 ;  /* 0x00000004ff0a7e24 */ /* 0x000fe4000f8e00ff */
[----:B------:R-:W-:Y:S07]  /*87e0*/  LEPC R20, `(.L_x_166) ;  /* 0x000000001014794e */ /* 0x000fee0000000000 */
[----:B----45:R-:W-:Y:S05]  /*87f0*/  CALL.ABS.NOINC R2 ;  /* 0x0000000002007343 */ /* 0x030fea0003c00000 */
.L_x_166:
[----:B------:R-:W-:Y:S01]  /*8800*/  LOP3.LUT P0, RZ, R88, 0x1b0, RZ, 0xc0, !PT ;  /* 0x000001b058ff7812 */ /* 0x000fe2000780c0ff */
[----:B------:R-:W-:Y:S11]  /*8810*/  BSSY.RECONVERGENT B6, `(.L_x_167) ;  /* 0x0000013000067945 */ /* 0x000ff60003800200 */
[----:B------:R-:W-:Y:S01]  /*8820*/  @!UPT UIADD3 URZ, UPT, UPT, URZ, URZ, URZ ;  /* 0x000000fffffff290 */ /* 0x000fe2000fffe0ff */
[----:B------:R-:W-:Y:S05]  /*8830*/  @!P0 BRA `(.L_x_168) ;  /* 0x0000000000408947 */ /* 0x000fea0003800000 */
        /* <DEDUP_REMOVED lines=16> */
.L_x_168:
[----:B------:R-:W-:Y:S05]  /*8940*/  BSYNC.RECONVERGENT B6 ;  /* 0x0000000000067941 */ /* 0x000fea0003800200 */
.L_x_167:
[----:B------:R-:W-:Y:S01]  /*8950*/  ISETP.NE.U32.AND P3, PT, R76, RZ, PT ;  /* 0x000000ff4c00720c */ /* 0x000fe20003f65070 */
[----:B------:R-:W-:Y:S01]  /*8960*/  UISETP.NE.AND UP1, UPT, UR61, URZ, UPT ;  /* 0x000000ff3d00728c */ /* 0x000fe2000bf25270 */
[----:B------:R-:W-:Y:S02]  /*8970*/  ISETP.NE.U32.AND P4, PT, R72, RZ, PT ;  /* 0x000000ff4800720c */ /* 0x000fe40003f85070 */
[----:B------:R-:W-:Y:S02]  /*8980*/  ISETP.NE.AND.EX P3, PT, R77, RZ, PT, P3 ;  /* 0x000000ff4d00720c */ /* 0x000fe40003f65330 */
[----:B------:R-:W-:Y:S02]  /*8990*/  PLOP3.LUT P1, PT, PT, PT, PT, 0x8, 0x80 ;  /* 0x000000000080781c */ /* 0x000fe40003f2e170 */
[----:B------:R-:W-:Y:S02]  /*89a0*/  PLOP3.LUT P0, PT, PT, PT, UP1, 0x80, 0x8 ;  /* 0x000000000008781c */ /* 0x000fe40003f0f018 */
[----:B------:R-:W-:Y:S02]  /*89b0*/  ISETP.NE.AND.EX P4, PT, R73, RZ, PT, P4 ;  /* 0x000000ff4900720c */ /* 0x000fe40003f85340 */
[----:B------:R-:W1:Y:S09]  /*89c0*/  @UP1 LDCU.64 UR4, c[0x0][0x888] ;  /* 0x00011100ff0417ac */ /* 0x000e720008000a00 */
[----:B------:R-:W-:Y:S01]  /*89d0*/  @P0 PLOP3.LUT P1, PT, P3, PT, PT, 0x80, 0x8 ;  /* 0x000000000008081c */ /* 0x000fe20001f2f070 */
[----:B-1----:R-:W-:Y:S04]  /*89e0*/  @UP1 UISETP.NE.U32.AND UP0, UPT, UR4, URZ, UPT ;  /* 0x000000ff0400128c */ /* 0x002fe8000bf05070 */
[----:B------:R-:W-:Y:S04]  /*89f0*/  @UP1 UISETP.NE.AND.EX UP0, UPT, UR5, URZ, UPT, UP0 ;  /* 0x000000ff0500128c */ /* 0x000fe8000bf05300 */
[----:B------:R-:W-:Y:S01]  /*8a00*/  @UP1 USEL UR4, URZ, 0xffffffff, UP0 ;  /* 0xffffffffff041887 */ /* 0x000fe20008000000 */
[----:B------:R-:W-:Y:S11]  /*8a10*/  @!P3 BRA `(.L_x_169) ;  /* 0x000000000030b947 */ /* 0x000ff60003800000 */
[----:B------:R-:W-:Y:S01]  /*8a20*/  ISETP.NE.U32.AND P2, PT, R74, RZ, PT ;  /* 0x000000ff4a00720c */ /* 0x000fe20003f45070 */
[----:B------:R-:W1:Y:S01]  /*8a30*/  LDCU.64 UR6, c[0x0][0x358] ;  /* 0x00006b00ff0677ac */ /* 0x000e620008000a00 */
[----:B------:R-:W-:Y:S02]  /*8a40*/  IMAD.MOV.U32 R81, RZ, RZ, 0x1 ;  /* 0x00000001ff517424 */ /* 0x000fe400078e00ff */
[----:B------:R-:W-:Y:S11]  /*8a50*/  ISETP.NE.AND.EX P2, PT, R75, RZ, PT, P2 ;  /* 0x000000ff4b00720c */ /* 0x000ff60003f45320 */
[----:B------:R-:W-:Y:S02]  /*8a60*/  @!UPT UIADD3 URZ, UPT, UPT, URZ, URZ, URZ ;  /* 0x000000fffffff290 */ /* 0x000fe4000fffe0ff */
[----:B------:R-:W3:Y:S01]  /*8a70*/  @P2 LDC.64 R2, c[0x0][0x888] ;  /* 0x00022200ff022b82 */ /* 0x000ee20000000a00 */
[----:B--2---:R-:W-:Y:S04]  /*8a80*/  @P2 IMAD R0, R76, UR36, RZ ;  /* 0x000000244c002c24 */ /* 0x004fe8000f8e02ff */
[----:B---3--:R-:W-:Y:S04]  /*8a90*/  @P2 IMAD.WIDE R2, R0, 0x4, R2 ;  /* 0x0000000400022825 */ /* 0x008fe800078e0202 */
[----:B------:R-:W-:Y:S01]  /*8aa0*/  HFMA2 R0, -RZ, RZ, 0, 5.9604644775390625e-08 ;  /* 0x00000001ff007431 */ /* 0x000fe200000001ff */
[----:B-1---5:R1:W5:Y:S04]  /*8ab0*/  @P2 LDG.E R40, desc[UR6][R2.64] ;  /* 0x0000000602282981 */ /* 0x022368000c1e1900 */
[----:B------:R-:W-:Y:S01]  /*8ac0*/  @!P2 PRMT R81, R0, 0x7610, R81 ;  /* 0x000076100051a816 */ /* 0x000fe20000000051 */
[----:B-1----:R-:W3:Y:S06]  /*8ad0*/  @!P2 LDC R40, c[0x0][0x880] ;  /* 0x00022000ff28ab82 */ /* 0x002eec0000000800 */
.L_x_169:
[----:B------:R-:W-:Y:S05]  /*8ae0*/  @!P4 BRA `(.L_x_170) ;  /* 0x000000000024c947 */ /* 0x000fea0003800000 */
[----:B------:R-:W-:Y:S01]  /*8af0*/  ISETP.NE.U32.AND P2, PT, R70, RZ, PT ;  /* 0x000000ff4600720c */ /* 0x000fe20003f45070 */
[----:B------:R-:W1:Y:S03]  /*8b00*/  LDCU.64 UR6, c[0x0][0x358] ;  /* 0x00006b00ff0677ac */ /* 0x000e660008000a00 */
[----:B------:R-:W-:Y:S11]  /*8b10*/  ISETP.NE.AND.EX P2, PT, R71, RZ, PT, P2 ;  /* 0x000000ff4700720c */ /* 0x000ff60003f45320 */
[----:B------:R-:W-:Y:S02]  /*8b20*/  @!UPT UIADD3 URZ, UPT, UPT, URZ, URZ, URZ ;  /* 0x000000fffffff290 */ /* 0x000fe4000fffe0ff */
[----:B------:R-:W4:Y:S01]  /*8b30*/  @P2 LDC.64 R2, c[0x0][0x8a8] ;  /* 0x00022a00ff022b82 */ /* 0x000f220000000a00 */
[----:B--2---:R-:W-:Y:S04]  /*8b40*/  @P2 IMAD R0, R72, UR36, RZ ;  /* 0x0000002448002c24 */ /* 0x004fe8000f8e02ff */
[----:B----4-:R-:W-:Y:S05]  /*8b50*/  @P2 IMAD.WIDE R2, R0, 0x4, R2 ;  /* 0x0000000400022825 */ /* 0x010fea00078e0202 */
[----:B-1---5:R1:W5:Y:S02]  /*8b60*/  @P2 LDG.E R38, desc[UR6][R2.64] ;  /* 0x0000000602262981 */ /* 0x022364000c1e1900 */
[----:B-1----:R-:W4:Y:S02]  /*8b70*/  @!P2 LDC R38, c[0x0][0x8a0] ;  /* 0x00022800ff26ab82 */ /* 0x002f240000000800 */
.L_x_170:
[----:B---3-5:R-:W-:Y:S01]  /*8b80*/  @P0 ISETP.NE.AND P4, PT, R40, RZ, PT ;  /* 0x000000ff2800020c */ /* 0x028fe20003f85270 */
[----:B--2---:R-:W-:Y:S01]  /*8b90*/  IMAD.U32 R0, RZ, RZ, UR4 ;  /* 0x00000004ff007e24 */ /* 0x004fe2000f8e00ff */
[----:B------:R-:W-:Y:S01]  /*8ba0*/  @P0 LOP3.LUT P2, RZ, R81, 0xff, RZ, 0xc0, !PT ;  /* 0x000000ff51ff0812 */ /* 0x000fe2000784c0ff */
[----:B------:R-:W-:Y:S01]  /*8bb0*/  BSSY B1, `(.L_x_171) ;  /* 0x0000034000017945 */ /* 0x000fe20003800000 */
[----:B------:R-:W-:Y:S02]  /*8bc0*/  @P0 SEL R2, RZ, 0xffffffff, P4 ;  /* 0xffffffffff020807 */ /* 0x000fe40002000000 */
[----:B------:R-:W-:Y:S02]  /*8bd0*/  CS2R R50, SRZ ;  /* 0x0000000000327805 */ /* 0x000fe4000001ff00 */
[----:B------:R-:W-:Y:S02]  /*8be0*/  LEA R83, R36, UR44, 0x3 ;  /* 0x0000002c24537c11 */ /* 0x000fe4000f8e18ff */
[----:B------:R-:W-:Y:S02]  /*8bf0*/  CS2R R48, SRZ ;  /* 0x0000000000307805 */ /* 0x000fe4000001ff00 */
[----:B------:R-:W-:Y:S02]  /*8c00*/  @P1 SEL R2, R0, R2, !P2 ;  /* 0x0000000200021207 */ /* 0x000fe40005000000 */
[----:B------:R-:W-:Y:S02]  /*8c10*/  CS2R R46, SRZ ;  /* 0x00000000002e7805 */ /* 0x000fe4000001ff00 */
[----:B------:R-:W-:Y:S02]  /*8c20*/  SHF.L.U32 R4, R87, 0x1f, RZ ;  /* 0x0000001f57047819 */ /* 0x000fe400000006ff */
[----:B------:R-:W-:Y:S02]  /*8c30*/  CS2R R44, SRZ ;  /* 0x00000000002c7805 */ /* 0x000fe4000001ff00 */
[----:B------:R-:W-:Y:S02]  /*8c40*/  @P0 LOP3.LUT R2, R2, 0x1, RZ, 0xc0, !PT ;  /* 0x0000000102020812 */ /* 0x000fe400078ec0ff */
[----:B------:R-:W-:Y:S02]  /*8c50*/  PLOP3.LUT P5, PT, PT, PT, PT, 0x8, 0x80 ;  /* 0x000000000080781c */ /* 0x000fe40003fae170 */
[----:B------:R-:W-:Y:S01]  /*8c60*/  ISETP.NE.U32.OR P1, PT, R2, 0x1, !P0 ;  /* 0x000000010200780c */ /* 0x000fe20004725470 */
[----:B------:R-:W-:Y:S11]  /*8c70*/  IMAD R2, R36, 0x20, R37 ;  /* 0x0000002024027824 */ /* 0x000ff600078e0225 */
[----:B------:R-:W-:Y:S01]  /*8c80*/  @!UPT UIADD3 URZ, UPT, UPT, URZ, URZ, URZ ;  /* 0x000000fffffff290 */ /* 0x000fe2000fffe0ff */
[----:B------:R-:W-:Y:S04]  /*8c90*/  @P1 SHF.L.U32 R0, R85, 0x1f, RZ ;  /* 0x0000001f55001819 */ /* 0x000fe800000006ff */
[----:B------:R-:W1:Y:S01]  /*8ca0*/  @P1 SYNCS.PHASECHK.TRANS64.TRYWAIT P0, [UR44+0x480], R0 ;  /* 0x00048000ff0015a7 */ /* 0x000e62000800112c */
[----:B------:R2:W3:Y:S01]  /*8cb0*/  SYNCS.PHASECHK.TRANS64.TRYWAIT P4, [R83+URZ+0x4c0], R4 ;  /* 0x0004c004530075a7 */ /* 0x0004e200080811ff */
[----:B-1----:R-:W-:Y:S01]  /*8cc0*/  @P1 PLOP3.LUT P5, PT, P0, PT, PT, 0x8, 0x80 ;  /* 0x000000000080181c */ /* 0x002fe200007ae170 */
[----:B------:R-:W-:Y:S01]  /*8cd0*/  @!UPT UIADD3 URZ, UPT, UPT, URZ, URZ, URZ ;  /* 0x000000fffffff290 */ /* 0x000fe2000fffe0ff */
[----:B--23--:R-:W-:Y:S11]  /*8ce0*/  @!P1 BRA `(.L_x_172) ;  /* 0x0000000000809947 */ /* 0x00cff60003800000 */
[----:B------:R-:W-:Y:S01]  /*8cf0*/  ISETP.NE.U32.AND P0, PT, RZ, UR58, PT ;  /* 0x0000003aff007c0c */ /* 0x000fe2000bf05070 */
[----:B------:R-:W-:Y:S01]  /*8d00*/  BSSY B0, `(.L_x_173) ;  /* 0x0000012000007945 */ /* 0x000fe20003800000 */
[----:B------:R-:W-:Y:S02]  /*8d10*/  ISETP.NE.AND P2, PT, R40, RZ, PT ;  /* 0x000000ff2800720c */ /* 0x000fe40003f45270 */
[----:B------:R-:W-:Y:S02]  /*8d20*/  CS2R R46, SRZ ;  /* 0x00000000002e7805 */ /* 0x000fe4000001ff00 */
[----:B------:R-:W-:Y:S02]  /*8d30*/  ISETP.NE.AND.EX P0, PT, RZ, UR59, PT, P0 ;  /* 0x0000003bff007c0c */ /* 0x000fe4000bf05300 */
[----:B------:R-:W-:Y:S02]  /*8d40*/  CS2R R44, SRZ ;  /* 0x00000000002c7805 */ /* 0x000fe4000001ff00 */
[----:B------:R-:W-:Y:S02]  /*8d50*/  LOP3.LUT P1, RZ, R81, 0xff, RZ, 0xc0, !PT ;  /* 0x000000ff51ff7812 */ /* 0x000fe4000782c0ff */
[----:B------:R-:W-:Y:S02]  /*8d60*/  CS2R R50, SRZ ;  /* 0x0000000000327805 */ /* 0x000fe4000001ff00 */
[----:B------:R-:W-:Y:S02]  /*8d70*/  SEL R0, RZ, 0xffffffff, P2 ;  /* 0xffffffffff007807 */ /* 0x000fe40001000000 */
[----:B------:R-:W-:Y:S02]  /*8d80*/  CS2R R48, SRZ ;  /* 0x0000000000307805 */ /* 0x000fe4000001ff00 */
[----:B------:R-:W-:Y:S04]  /*8d90*/  SEL R3, RZ, 0xffffffff, P0 ;  /* 0xffffffffff037807 */ /* 0x000fe80000000000 */
[----:B------:R-:W-:Y:S04]  /*8da0*/  @P3 SEL R0, R3, R0, !P1 ;  /* 0x0000000003003207 */ /* 0x000fe80004800000 */
[----:B------:R-:W-:Y:S04]  /*8db0*/  LOP3.LUT R0, R0, 0x1, RZ, 0xc0, !PT ;  /* 0x0000000100007812 */ /* 0x000fe800078ec0ff */
[----:B------:R-:W-:Y:S01]  /*8dc0*/  ISETP.NE.U32.AND P0, PT, R0, 0x1, PT ;  /* 0x000000010000780c */ /* 0x000fe20003f05070 */
[----:B------:R-:W-:Y:S01]  /*8dd0*/  @!UPT UIADD3 URZ, UPT, UPT, URZ, URZ, URZ ;  /* 0x000000fffffff290 */ /* 0x000fe2000fffe0ff */
[----:B------:R-:W-:Y:S11]  /*8de0*/  @!P5 BRA `(.L_x_174) ;  /* 0x00000000000cd947 */ /* 0x000ff60003800000 */
[----:B------:R-:W-:Y:S04]  /*8df0*/  SHF.L.U32 R3, R85, 0x1f, RZ ;  /* 0x0000001f55037819 */ /* 0x000fe800000006ff */
[----:B------:R-:W1:Y:S02]  /*8e00*/  SYNCS.PHASECHK.TRANS64.TRYWAIT P1, [UR44+0x480], R3 ;  /* 0x00048003ff0075a7 */ /* 0x000e64000802112c */
[----:B-1----:R-:W-:Y:S05]  /*8e10*/  @!P1 BRA `(.L_x_175) ;  /* 0x0000003000189947 */ /* 0x002fea0003800000 */
.L_x_174:
[----:B------:R-:W-:Y:S05]  /*8e20*/  BSYNC B0 ;  /* 0x0000000000007941 */ /* 0x000fea0003800000 */
.L_x_173:
[----:B------:R2:W3:Y:S01]  /*8e30*/  @P0 LDS.128 R44, [R80+UR44+0x600] ;  /* 0x0006002c502c0984 */ /* 0x0004e20008000c00 */
[----:B------:R-:W-:Y:S01]  /*8e40*/  UIADD3 UR4, UPT, UPT, UR44, 0x488, URZ ;  /* 0x000004882c047890 */ /* 0x000fe2000fffe0ff */
[----:B------:R-:W-:Y:S02]  /*8e50*/  LOP3.LUT R85, R85, 0x1, RZ, 0x3c, !PT ;  /* 0x0000000155557812 */ /* 0x000fe400078e3cff */
[----:B------:R2:W1:Y:S01]  /*8e60*/  @P0 LDS.128 R48, [R79+0x10] ;  /* 0x000010004f300984 */ /* 0x0004620000000c00 */
[----:B------:R-:W-:Y:S01]  /*8e70*/  UPRMT UR4, UR55, 0x654, UR4 ;  /* 0x0000065437047896 */ /* 0x000fe20008000004 */
[----:B------:R-:W-:Y:S01]  /*8e80*/  @!PT LDS RZ, [RZ] ;  /* 0x00000000fffff984 */ /* 0x000fe20000000800 */
[----:B------:R-:W-:Y:S01]  /*8e90*/  @!PT LDS RZ, [RZ] ;  /* 0x00000000fffff984 */ /* 0x000fe20000000800 */
[----:B------:R-:W-:Y:S01]  /*8ea0*/  @!PT LDS RZ, [RZ] ;  /* 0x00000000fffff984 */ /* 0x000fe20000000800 */
[----:B------:R-:W-:Y:S01]  /*8eb0*/  @!PT LDS RZ, [RZ] ;  /* 0x00000000fffff984 */ /* 0x000fe20000000800 */
[----:B------:R5:W-:Y:S06]  /*8ec0*/  MEMBAR.ALL.CTA ;  /* 0x0000000000007992 */ /* 0x000bec0000008000 */
[----:B-----5:R-:W5:Y:S02]  /*8ed0*/  FENCE.VIEW.ASYNC.S ;  /* 0x00000000000073c6 */ /* 0x020f640000000000 */
[----:B-----5:R-:W-:Y:S03]  /*8ee0*/  SYNCS.ARRIVE.TRANS64.RED.A1T0 RZ, [UR4], RZ ;  /* 0x000000ffffff79a7 */ /* 0x020fe60008100404 */
.L_x_172:
[----:B------:R-:W-:Y:S05]  /*8ef0*/  BSYNC B1 ;  /* 0x0000000000017941 */ /* 0x000fea0003800000 */
.L_x_171:
[----:B-1----:R-:W-:Y:S04]  /*8f00*/  SHF.R.U32.HI R0, RZ, 0x15, R2 ;  /* 0x00000015ff007819 */ /* 0x002fe80000011602 */
[----:B------:R-:W-:Y:S01]  /*8f10*/  LOP3.LUT P0, RZ, R0, 0x3, R82, 0x48, !PT ;  /* 0x0000000300ff7812 */ /* 0x000fe20007804852 */
[----:B------:R-:W-:Y:S01]  /*8f20*/  @!UPT UIADD3 URZ, UPT, UPT, URZ, URZ, URZ ;  /* 0x000000fffffff290 */ /* 0x000fe2000fffe0ff */
[----:B------:R-:W-:Y:S11]  /*8f30*/  @P4 BRA `(.L_x_176) ;  /* 0x0000000000084947 */ /* 0x000ff60003800000 */
[----:B------:R-:W1:Y:S02]  /*8f40*/  SYNCS.PHASECHK.TRANS64.TRYWAIT P1, [R83+URZ+0x4c0], R4 ;  /* 0x0004c004530075a7 */ /* 0x000e6400080211ff */
[----:B-1----:R-:W-:Y:S05]  /*8f50*/  @!P1 BRA `(.L_x_177) ;  /* 0x0000002c00e09947 */ /* 0x002fea0003800000 */
.L_x_176:
[----:B------:R-:W-:Y:S05]  /*8f60*/  @!P0 BRA `(.L_x_178) ;  /* 0x0000000000408947 */ /* 0x000fea0003800000 */
[----:B------:R-:W1:Y:S01]  /*8f70*/  LDCU.64 UR8, c[0x4][0x70] ;  /* 0x01000e00ff0877ac */ /* 0x000e620008000a00 */
[----:B------:R-:W-:Y:S01]  /*8f80*/  MOV R15, 0x0 ;  /* 0x00000000000f7802 */ /* 0x000fe20000000f00 */
[----:B------:R-:W-:Y:S02]  /*8f90*/  HFMA2 R12, -RZ, RZ, 0, 5.9604644775390625e-08 ;  /* 0x00000001ff0c7431 */ /* 0x000fe400000001ff */
[----:B------:R-:W-:Y:S02]  /*8fa0*/  IMAD.MOV.U32 R8, RZ, RZ, 0x192 ;  /* 0x00000192ff087424 */ /* 0x000fe400078e00ff */
[----:B------:R-:W-:Y:S01]  /*8fb0*/  IMAD.MOV.U32 R13, RZ, RZ, RZ ;  /* 0x000000ffff0d7224 */ /* 0x000fe200078e00ff */
[----:B------:R-:W5:Y:S01]  /*8fc0*/  LDCU.64 UR6, c[0x4][0x78] ;  /* 0x01000f00ff0677ac */ /* 0x000f620008000a00 */
[----:B------:R-:W2:Y:S01]  /*8fd0*/  LDC.64 R14, c[0x4][R15] ;  /* 0x010000000f0e7b82 */ /* 0x000ea20000000a00 */
[----:B------:R-:W3:Y:S01]  /*8fe0*/  LDCU.64 UR4, c[0x4][0x10] ;  /* 0x01000200ff0477ac */ /* 0x000ee20008000a00 */
[----:B-1----:R-:W-:Y:S01]  /*8ff0*/  MOV R5, UR9 ;  /* 0x0000000900057c02 */ /* 0x002fe20008000f00 */
[----:B------:R-:W-:Y:S01]  /*9000*/  IMAD.U32 R4, RZ, RZ, UR8 ;  /* 0x00000008ff047e24 */ /* 0x000fe2000f8e00ff */
[----:B-----5:R-:W-:Y:S01]  /*9010*/  MOV R7, UR7 ;  /* 0x0000000700077c02 */ /* 0x020fe20008000f00 */
[----:B------:R-:W-:Y:S01]  /*9020*/  IMAD.U32 R6, RZ, RZ, UR6 ;  /* 0x00000006ff067e24 */ /* 0x000fe2000f8e00ff */
[----:B---3--:R-:W-:Y:S01]  /*9030*/  MOV R11, UR5 ;  /* 0x00000005000b7c02 */ /* 0x008fe20008000f00 */
[----:B------:R-:W-:Y:S02]  /*9040*/  IMAD.U32 R10, RZ, RZ, UR4 ;  /* 0x00000004ff0a7e24 */ /* 0x000fe4000f8e00ff */
[----:B------:R-:W-:Y:S07]  /*9050*/  LEPC R20, `(.L_x_178) ;  /* 0x000000001014794e */ /* 0x000fee0000000000 */
[----:B--2-4-:R-:W-:Y:S05]  /*9060*/  CALL.ABS.NOINC R14 ;  /* 0x000000000e007343 */ /* 0x014fea0003c00000 */
.L_x_178:
[----:B------:R-:W-:Y:S01]  /*9070*/  LOP3.LUT P0, RZ, R78, 0x60, RZ, 0xc0, !PT ;  /* 0x000000604eff7812 */ /* 0x000fe2000780c0ff */
[----:B------:R-:W-:Y:S05]  /*9080*/  WARPSYNC.ALL ;  /* 0x0000000000007948 */ /* 0x000fea0003800000 */
[----:B------:R-:W-:Y:S01]  /*9090*/  R2UR UR4, R2 ;  /* 0x00000000020472ca */ /* 0x000fe200000e0000 */
[----:B---3--:R-:W-:Y:S01]  /*90a0*/  IMAD.U32 R64, R46, 0x10000, RZ ;  /* 0x000100002e407824 */ /* 0x008fe200078e00ff */
[----:B------:R-:W-:Y:S01]  /*90b0*/  SHF.L.U32 R41, R44, 0x10, RZ ;  /* 0x000000102c297819 */ /* 0x000fe200000006ff */
[----:B------:R-:W-:Y:S01]  /*90c0*/  IMAD.U32 R63, R48, 0x10000, RZ ;  /* 0x00010000303f7824 */ /* 0x000fe200078e00ff */
[----:B------:R-:W-:Y:S01]  /*90d0*/  PRMT R39, R44, 0x8880, RZ ;  /* 0x000088802c277816 */ /* 0x000fe200000000ff */
[----:B------:R-:W-:Y:S01]  /*90e0*/  IMAD.U32 R53, R50, 0x10000, RZ ;  /* 0x0001000032357824 */ /* 0x000fe200078e00ff */
[----:B------:R-:W-:Y:S01]  /*90f0*/  SHF.L.U32 R42, R44, 0x8, RZ ;  /* 0x000000082c2a7819 */ /* 0x000fe200000006ff */
[----:B------:R-:W-:Y:S01]  /*9100*/  BSSY.RECONVERGENT B0, `(.L_x_179) ;  /* 0x000009e000007945 */ /* 0x000fe20003800200 */
[----:B------:R-:W-:Y:S02]  /*9110*/  SHF.R.S32.HI R41, RZ, 0x18, R41 ;  /* 0x00000018ff297819 */ /* 0x000fe40000011429 */
[----:B------:R-:W-:Y:S02]  /*9120*/  SHF.R.S32.HI R42, RZ, 0x18, R42 ;  /* 0x00000018ff2a7819 */ /* 0x000fe4000001142a */
[----:B------:R-:W-:Y:S01]  /*9130*/  SHF.R.S32.HI R43, RZ, 0x18, R44 ;  /* 0x00000018ff2b7819 */ /* 0x000fe2000001142c */
[----:B------:R-:W1:Y:S01]  /*9140*/  LDTM.x32 R4, tmem[UR4] ;  /* 0x00000004000479ee */ /* 0x000e6200082c0000 */
[----:B------:R-:W-:Y:S01]  /*9150*/  NOP ;  /* 0x0000000000007918 */ /* 0x000fe20000000000 */
[----:B------:R-:W-:Y:S02]  /*9160*/  IADD3 R83, PT, PT, R83, 0x4e0, RZ ;  /* 0x000004e053537810 */ /* 0x000fe40007ffe0ff */
[----:B------:R-:W-:Y:S02]  /*9170*/  PRMT R69, R45, 0x8880, RZ ;  /* 0x000088802d457816 */ /* 0x000fe400000000ff */
[----:B------:R-:W-:Y:S02]  /*9180*/  LOP3.LUT R83, R83, 0xfefffff8, RZ, 0xc0, !PT ;  /* 0xfefffff853537812 */ /* 0x000fe400078ec0ff */
[----:B------:R-:W-:Y:S02]  /*9190*/  SHF.L.U32 R68, R45, 0x10, RZ ;  /* 0x000000102d447819 */ /* 0x000fe400000006ff */
[----:B-1----:R1:W-:Y:S01]  /*91a0*/  SYNCS.ARRIVE.TRANS64.RED.A1T0 RZ, [R83+URZ], RZ ;  /* 0x000000ff53ff79a7 */ /* 0x0023e200081004ff */
[----:B------:R-:W-:Y:S02]  /*91b0*/  SHF.R.S32.HI R44, RZ, 0x18, R45 ;  /* 0x00000018ff2c7819 */ /* 0x000fe4000001142d */
[----:B------:R-:W-:Y:S02]  /*91c0*/  PRMT R66, R46, 0x8880, RZ ;  /* 0x000088802e427816 */ /* 0x000fe400000000ff */
[C---:B------:R-:W-:Y:S02]  /*91d0*/  PRMT R60, R47.reuse, 0x8880, RZ ;  /* 0x000088802f3c7816 */ /* 0x040fe400000000ff */
[C---:B------:R-:W-:Y:S02]  /*91e0*/  SHF.L.U32 R59, R47.reuse, 0x10, RZ ;  /* 0x000000102f3b7819 */ /* 0x040fe400000006ff */
[----:B------:R-:W-:Y:S02]  /*91f0*/  SHF.L.U32 R58, R47, 0x8, RZ ;  /* 0x000000082f3a7819 */ /* 0x000fe400000006ff */
[C---:B------:R-:W-:Y:S02]  /*9200*/  PRMT R65, R48.reuse, 0x8880, RZ ;  /* 0x0000888030417816 */ /* 0x040fe400000000ff */
[----:B------:R-:W-:Y:S01]  /*9210*/  SHF.L.U32 R62, R48, 0x8, RZ ;  /* 0x00000008303e7819 */ /* 0x000fe200000006ff */
[C---:B----4-:R-:W-:Y:S01]  /*9220*/  IMAD R0, R38.reuse, R4, RZ ;  /* 0x0000000426007224 */ /* 0x050fe200078e02ff */
[----:B------:R-:W-:Y:S01]  /*9230*/  SHF.R.S32.HI R4, RZ, 0x18, R68 ;  /* 0x00000018ff047819 */ /* 0x000fe20000011444 */
[C---:B------:R-:W-:Y:S01]  /*9240*/  IMAD R2, R38.reuse, R5, RZ ;  /* 0x0000000526027224 */ /* 0x040fe200078e02ff */
[C---:B------:R-:W-:Y:S01]  /*9250*/  PRMT R57, R49.reuse, 0x8880, RZ ;  /* 0x0000888031397816 */ /* 0x040fe200000000ff */
[C---:B------:R-:W-:Y:S01]  /*9260*/  IMAD R3, R38.reuse, R6, RZ ;  /* 0x0000000626037224 */ /* 0x040fe200078e02ff */
[----:B------:R-:W-:Y:S01]  /*9270*/  SHF.L.U32 R56, R49, 0x10, RZ ;  /* 0x0000001031387819 */ /* 0x000fe200000006ff */
[----:B------:R-:W-:Y:S01]  /*9280*/  IMAD R0, R39, R40, R0 ;  /* 0x0000002827007224 */ /* 0x000fe200078e0200 */
[----:B------:R-:W-:Y:S01]  /*9290*/  MOV R39, R66 ;  /* 0x0000004200277202 */ /* 0x000fe20000000f00 */
[----:B------:R-:W-:Y:S01]  /*92a0*/  IMAD R7, R38, R7, RZ ;  /* 0x0000000726077224 */ /* 0x000fe200078e02ff */
[----:B------:R-:W-:Y:S01]  /*92b0*/  SHF.L.U32 R55, R49, 0x8, RZ ;  /* 0x0000000831377819 */ /* 0x000fe200000006ff */
[-C--:B------:R-:W-:Y:S01]  /*92c0*/  IMAD R2, R41, R40.reuse, R2 ;  /* 0x0000002829027224 */ /* 0x080fe200078e0202 */
[----:B------:R-:W-:Y:S01]  /*92d0*/  SHF.R.S32.HI R41, RZ, 0x18, R48 ;  /* 0x00000018ff297819 */ /* 0x000fe20000011430 */
[-C--:B------:R-:W-:Y:S01]  /*92e0*/  IMAD R3, R42, R40.reuse, R3 ;  /* 0x000000282a037224 */ /* 0x080fe200078e0203 */
[----:B------:R-:W-:Y:S01]  /*92f0*/  SHF.L.U32 R48, R51, 0x8, RZ ;  /* 0x0000000833307819 */ /* 0x000fe200000006ff */
[----:B------:R-:W-:Y:S01]  /*9300*/  IMAD R7, R43, R40, R7 ;  /* 0x000000282b077224 */ /* 0x000fe200078e0207 */
[----:B------:R-:W-:Y:S01]  /*9310*/  SHF.L.U32 R67, R45, 0x8, RZ ;  /* 0x000000082d437819 */ /* 0x000fe200000006ff */
[C---:B------:R-:W-:Y:S01]  /*9320*/  IMAD R8, R38.reuse, R8, RZ ;  /* 0x0000000826087224 */ /* 0x040fe200078e02ff */
[----:B------:R-:W-:Y:S01]  /*9330*/  SHF.R.S32.HI R45, RZ, 0x18, R46 ;  /* 0x00000018ff2d7819 */ /* 0x000fe2000001142e */
[----:B------:R-:W-:Y:S01]  /*9340*/  IMAD R9, R38, R9, RZ ;  /* 0x0000000926097224 */ /* 0x000fe200078e02ff */
[----:B------:R-:W-:Y:S01]  /*9350*/  SHF.L.U32 R61, R46, 0x8, RZ ;  /* 0x000000082e3d7819 */ /* 0x000fe200000006ff */
[C---:B------:R-:W-:Y:S01]  /*9360*/  IMAD R10, R38.reuse, R10, RZ ;  /* 0x0000000a260a7224 */ /* 0x040fe200078e02ff */
[----:B------:R-:W-:Y:S01]  /*9370*/  SHF.R.S32.HI R46, RZ, 0x18, R47 ;  /* 0x00000018ff2e7819 */ /* 0x000fe2000001142f */
[C---:B------:R-:W-:Y:S01]  /*9380*/  IMAD R11, R38.reuse, R11, RZ ;  /* 0x0000000b260b7224 */ /* 0x040fe200078e02ff */
[----:B------:R-:W-:Y:S01]  /*9390*/  SHF.R.S32.HI R42, RZ, 0x18, R49 ;  /* 0x00000018ff2a7819 */ /* 0x000fe20000011431 */
[----:B------:R-:W-:Y:S01]  /*93a0*/  IMAD R6, R38, R15, RZ ;  /* 0x0000000f26067224 */ /* 0x000fe200078e02ff */
[----:B------:R-:W-:Y:S01]  /*93b0*/  PRMT R54, R50, 0x8880, RZ ;  /* 0x0000888032367816 */ /* 0x000fe200000000ff */
[----:B------:R-:W-:Y:S01]  /*93c0*/  IMAD R15, R38, R20, RZ ;  /* 0x00000014260f7224 */ /* 0x000fe200078e02ff */
[----:B------:R-:W-:Y:S01]  /*93d0*/  SHF.L.U32 R52, R50, 0x8, RZ ;  /* 0x0000000832347819 */ /* 0x000fe200000006ff */
[C---:B------:R-:W-:Y:S01]  /*93e0*/  IMAD R20, R38.reuse, R25, RZ ;  /* 0x0000001926147224 */ /* 0x040fe200078e02ff */
[----:B------:R-:W-:Y:S01]  /*93f0*/  SHF.R.S32.HI R43, RZ, 0x18, R50 ;  /* 0x00000018ff2b7819 */ /* 0x000fe20000011432 */
[C---:B------:R-:W-:Y:S01]  /*9400*/  IMAD R25, R38.reuse, R30, RZ ;  /* 0x0000001e26197224 */ /* 0x040fe200078e02ff */
[C---:B------:R-:W-:Y:S01]  /*9410*/  PRMT R50, R51.reuse, 0x8880, RZ ;  /* 0x0000888033327816 */ /* 0x040fe200000000ff */
[C---:B------:R-:W-:Y:S01]  /*9420*/  IMAD R30, R38.reuse, R35, RZ ;  /* 0x00000023261e7224 */ /* 0x040fe200078e02ff */
[----:B------:R-:W-:Y:S02]  /*9430*/  SHF.L.U32 R49, R51, 0x10, RZ ;  /* 0x0000001033317819 */ /* 0x000fe400000006ff */
[----:B------:R-:W-:Y:S02]  /*9440*/  SHF.R.S32.HI R47, RZ, 0x18, R51 ;  /* 0x00000018ff2f7819 */ /* 0x000fe40000011433 */
[----:B------:R-:W-:Y:S01]  /*9450*/  I2IP.S8.S32.SAT R51, R7, R3, RZ ;  /* 0x0000000307337239 */ /* 0x000fe200000014ff */
[----:B------:R-:W-:Y:S01]  /*9460*/  IMAD.MOV.U32 R3, RZ, RZ, R69 ;  /* 0x000000ffff037224 */ /* 0x000fe200078e0045 */
[----:B------:R-:W-:Y:S01]  /*9470*/  SHF.R.S32.HI R5, RZ, 0x18, R67 ;  /* 0x00000018ff057819 */ /* 0x000fe20000011443 */
[----:B------:R-:W-:Y:S01]  /*9480*/  IMAD R7, R38, R16, RZ ;  /* 0x0000001026077224 */ /* 0x000fe200078e02ff */
[----:B------:R-:W-:Y:S01]  /*9490*/  IADD3 R36, PT, PT, R36, 0x1, RZ ;  /* 0x0000000124247810 */ /* 0x000fe20007ffe0ff */
[-C--:B------:R-:W-:Y:S02]  /*94a0*/  IMAD R8, R3, R40.reuse, R8 ;  /* 0x0000002803087224 */ /* 0x080fe400078e0208 */
[-C--:B------:R-:W-:Y:S02]  /*94b0*/  IMAD R9, R4, R40.reuse, R9 ;  /* 0x0000002804097224 */ /* 0x080fe400078e0209 */
[-C--:B------:R-:W-:Y:S02]  /*94c0*/  IMAD R10, R5, R40.reuse, R10 ;  /* 0x00000028050a7224 */ /* 0x080fe400078e020a */
[----:B------:R-:W-:Y:S02]  /*94d0*/  IMAD R11, R44, R40, R11 ;  /* 0x000000282c0b7224 */ /* 0x000fe400078e020b */
[C---:B------:R-:W-:Y:S02]  /*94e0*/  IMAD R3, R38.reuse, R12, RZ ;  /* 0x0000000c26037224 */ /* 0x040fe400078e02ff */
[C---:B------:R-:W-:Y:S01]  /*94f0*/  IMAD R12, R38.reuse, R17, RZ ;  /* 0x00000011260c7224 */ /* 0x040fe200078e02ff */
[----:B------:R-:W-:Y:S01]  /*9500*/  I2IP.S8.S32.SAT R11, R11, R10, RZ ;  /* 0x0000000a0b0b7239 */ /* 0x000fe200000014ff */
[C---:B------:R-:W-:Y:S01]  /*9510*/  IMAD R17, R38.reuse, R22, RZ ;  /* 0x0000001626117224 */ /* 0x040fe200078e02ff */
[----:B------:R-:W-:Y:S01]  /*9520*/  SHF.R.S32.HI R10, RZ, 0x18, R64 ;  /* 0x00000018ff0a7819 */ /* 0x000fe20000011440 */
[C---:B------:R-:W-:Y:S02]  /*9530*/  IMAD R22, R38.reuse, R27, RZ ;  /* 0x0000001b26167224 */ /* 0x040fe400078e02ff */
[----:B------:R-:W-:Y:S01]  /*9540*/  IMAD R27, R38, R32, RZ ;  /* 0x00000020261b7224 */ /* 0x000fe200078e02ff */
[----:B------:R-:W-:Y:S01]  /*9550*/  I2IP.S8.S32.SAT R32, R2, R0, R51 ;  /* 0x0000000002207239 */ /* 0x000fe20000001433 */
[C---:B------:R-:W-:Y:S01]  /*9560*/  IMAD R4, R38.reuse, R13, RZ ;  /* 0x0000000d26047224 */ /* 0x040fe200078e02ff */
[----:B------:R-:W-:Y:S01]  /*9570*/  SHF.R.S32.HI R0, RZ, 0x18, R61 ;  /* 0x00000018ff007819 */ /* 0x000fe2000001143d */
[C---:B------:R-:W-:Y:S01]  /*9580*/  IMAD R5, R38.reuse, R14, RZ ;  /* 0x0000000e26057224 */ /* 0x040fe200078e02ff */
[----:B------:R-:W-:Y:S01]  /*9590*/  MOV R2, R60 ;  /* 0x0000003c00027202 */ /* 0x000fe20000000f00 */
[C---:B------:R-:W-:Y:S02]  /*95a0*/  IMAD R13, R38.reuse, R18, RZ ;  /* 0x00000012260d7224 */ /* 0x040fe400078e02ff */
[----:B------:R-:W-:Y:S02]  /*95b0*/  IMAD R3, R39, R40, R3 ;  /* 0x0000002827037224 */ /* 0x000fe400078e0203 */
[C---:B------:R-:W-:Y:S02]  /*95c0*/  IMAD R18, R38.reuse, R23, RZ ;  /* 0x0000001726127224 */ /* 0x040fe400078e02ff */
[----:B------:R-:W-:Y:S02]  /*95d0*/  IMAD R23, R38, R28, RZ ;  /* 0x0000001c26177224 */ /* 0x000fe400078e02ff */
[----:B------:R-:W-:Y:S02]  /*95e0*/  IMAD R4, R10, R40, R4 ;  /* 0x000000280a047224 */ /* 0x000fe400078e0204 */
[----:B------:R-:W-:Y:S01]  /*95f0*/  IMAD R28, R38, R33, RZ ;  /* 0x00000021261c7224 */ /* 0x000fe200078e02ff */
[----:B------:R-:W-:Y:S01]  /*9600*/  I2IP.S8.S32.SAT R33, R9, R8, R11 ;  /* 0x0000000809217239 */ /* 0x000fe2000000140b */
[-C--:B------:R-:W-:Y:S01]  /*9610*/  IMAD R5, R0, R40.reuse, R5 ;  /* 0x0000002800057224 */ /* 0x080fe200078e0205 */
[----:B------:R-:W-:Y:S01]  /*9620*/  SHF.R.S32.HI R8, RZ, 0x18, R59 ;  /* 0x00000018ff087819 */ /* 0x000fe2000001143b */
[-C--:B------:R-:W-:Y:S01]  /*9630*/  IMAD R6, R45, R40.reuse, R6 ;  /* 0x000000282d067224 */ /* 0x080fe200078e0206 */
[----:B------:R-:W-:Y:S01]  /*9640*/  SHF.R.S32.HI R9, RZ, 0x18, R58 ;  /* 0x00000018ff097819 */ /* 0x000fe2000001143a */
[-C--:B------:R-:W-:Y:S01]  /*9650*/  IMAD R7, R2, R40.reuse, R7 ;  /* 0x0000002802077224 */ /* 0x080fe200078e0207 */
[----:B------:R-:W-:Y:S01]  /*9660*/  MOV R0, R65 ;  /* 0x0000004100007202 */ /* 0x000fe20000000f00 */
[----:B------:R-:W-:Y:S01]  /*9670*/  IMAD R14, R38, R19, RZ ;  /* 0x00000013260e7224 */ /* 0x000fe200078e02ff */
[----:B------:R-:W-:Y:S01]  /*9680*/  I2IP.S8.S32.SAT R5, R6, R5, RZ ;  /* 0x0000000506057239 */ /* 0x000fe200000014ff */
[-C--:B------:R-:W-:Y:S01]  /*9690*/  IMAD R12, R8, R40.reuse, R12 ;  /* 0x00000028080c7224 */ /* 0x080fe200078e020c */
[----:B------:R-:W-:Y:S01]  /*96a0*/  SHF.R.S32.HI R2, RZ, 0x18, R63 ;  /* 0x00000018ff027819 */ /* 0x000fe2000001143f */
[-C--:B------:R-:W-:Y:S01]  /*96b0*/  IMAD R13, R9, R40.reuse, R13 ;  /* 0x00000028090d7224 */ /* 0x080fe200078e020d */
[----:B------:R-:W-:Y:S01]  /*96c0*/  SHF.R.S32.HI R8, RZ, 0x18, R62 ;  /* 0x00000018ff087819 */ /* 0x000fe2000001143e */
[----:B------:R-:W-:Y:S02]  /*96d0*/  IMAD R16, R38, R21, RZ ;  /* 0x0000001526107224 */ /* 0x000fe400078e02ff */
[-C--:B------:R-:W-:Y:S02]  /*96e0*/  IMAD R14, R46, R40.reuse, R14 ;  /* 0x000000282e0e7224 */ /* 0x080fe400078e020e */
[-C--:B------:R-:W-:Y:S02]  /*96f0*/  IMAD R15, R0, R40.reuse, R15 ;  /* 0x00000028000f7224 */ /* 0x080fe400078e020f */
[----:B------:R-:W-:Y:S01]  /*9700*/  IMAD R16, R2, R40, R16 ;  /* 0x0000002802107224 */ /* 0x000fe200078e0210 */
[----:B------:R-:W-:Y:S01]  /*9710*/  I2IP.S8.S32.SAT R13, R14, R13, RZ ;  /* 0x0000000d0e0d7239 */ /* 0x000fe200000014ff */
[C---:B------:R-:W-:Y:S01]  /*9720*/  IMAD R19, R38.reuse, R24, RZ ;  /* 0x0000001826137224 */ /* 0x040fe200078e02ff */
[----:B------:R-:W-:Y:S01]  /*9730*/  SHF.R.S32.HI R2, RZ, 0x18, R56 ;  /* 0x00000018ff027819 */ /* 0x000fe20000011438 */
[----:B------:R-:W-:Y:S01]  /*9740*/  IMAD R24, R38, R29, RZ ;  /* 0x0000001d26187224 */ /* 0x000fe200078e02ff */
[----:B------:R-:W-:Y:S01]  /*9750*/  I2IP.S8.S32.SAT R35, R12, R7, R13 ;  /* 0x000000070c237239 */ /* 0x000fe2000000140d */
[----:B------:R-:W-:Y:S02]  /*9760*/  IMAD R17, R8, R40, R17 ;  /* 0x0000002808117224 */ /* 0x000fe400078e0211 */
[----:B------:R-:W-:Y:S02]  /*9770*/  IMAD.MOV.U32 R0, RZ, RZ, R57 ;  /* 0x000000ffff007224 */ /* 0x000fe400078e0039 */
[----:B------:R-:W-:Y:S01]  /*9780*/  IMAD R29, R38, R34, RZ ;  /* 0x00000022261d7224 */ /* 0x000fe200078e02ff */
[----:B------:R-:W-:Y:S01]  /*9790*/  I2IP.S8.S32.SAT R34, R4, R3, R5 ;  /* 0x0000000304227239 */ /* 0x000fe20000001405 */
[-C--:B------:R-:W-:Y:S01]  /*97a0*/  IMAD R18, R41, R40.reuse, R18 ;  /* 0x0000002829127224 */ /* 0x080fe200078e0212 */
[----:B------:R-:W-:Y:S01]  /*97b0*/  SHF.R.S32.HI R3, RZ, 0x18, R55 ;  /* 0x00000018ff037819 */ /* 0x000fe20000011437 */
[----:B------:R-:W-:Y:S01]  /*97c0*/  IMAD R19, R0, R40, R19 ;  /* 0x0000002800137224 */ /* 0x000fe200078e0213 */
[----:B------:R-:W-:Y:S01]  /*97d0*/  MOV R0, R54 ;  /* 0x0000003600007202 */ /* 0x000fe20000000f00 */
[----:B------:R1:W-:Y:S01]  /*97e0*/  STS.128 [R80+UR44+0x1600], R32 ;  /* 0x0016002050007988 */ /* 0x0003e20008000c2c */
[----:B------:R-:W-:Y:S01]  /*97f0*/  SHF.R.S32.HI R4, RZ, 0x18, R48 ;  /* 0x00000018ff047819 */ /* 0x000fe20000011430 */
[----:B------:R-:W-:Y:S01]  /*9800*/  IMAD R21, R38, R26, RZ ;  /* 0x0000001a26157224 */ /* 0x000fe200078e02ff */
[----:B------:R-:W-:Y:S01]  /*9810*/  I2IP.S8.S32.SAT R17, R18, R17, RZ ;  /* 0x0000001112117239 */ /* 0x000fe200000014ff */
[-C--:B------:R-:W-:Y:S01]  /*9820*/  IMAD R20, R2, R40.reuse, R20 ;  /* 0x0000002802147224 */ /* 0x080fe200078e0214 */
[----:B------:R-:W-:Y:S01]  /*9830*/  SHF.R.S32.HI R2, RZ, 0x18, R53 ;  /* 0x00000018ff027819 */ /* 0x000fe20000011435 */
[-C--:B------:R-:W-:Y:S01]  /*9840*/  IMAD R21, R3, R40.reuse, R21 ;  /* 0x0000002803157224 */ /* 0x080fe200078e0215 */
[----:B------:R-:W-:Y:S01]  /*9850*/  SHF.R.S32.HI R3, RZ, 0x18, R49 ;  /* 0x00000018ff037819 */ /* 0x000fe20000011431 */
[-C--:B------:R-:W-:Y:S01]  /*9860*/  IMAD R22, R42, R40.reuse, R22 ;  /* 0x000000282a167224 */ /* 0x080fe200078e0216 */
[----:B------:R-:W-:Y:S01]  /*9870*/  I2IP.S8.S32.SAT R16, R16, R15, R17 ;  /* 0x0000000f10107239 */ /* 0x000fe20000001411 */
[-C--:B------:R-:W-:Y:S01]  /*9880*/  IMAD R23, R0, R40.reuse, R23 ;  /* 0x0000002800177224 */ /* 0x080fe200078e0217 */
[----:B------:R-:W-:Y:S01]  /*9890*/  SHF.R.S32.HI R0, RZ, 0x18, R52 ;  /* 0x00000018ff007819 */ /* 0x000fe20000011434 */
[----:B------:R-:W-:Y:S01]  /*98a0*/  IMAD R24, R2, R40, R24 ;  /* 0x0000002802187224 */ /* 0x000fe200078e0218 */
[----:B------:R-:W-:Y:S01]  /*98b0*/  MOV R2, R50 ;  /* 0x0000003200027202 */ /* 0x000fe20000000f00 */
[----:B------:R-:W-:Y:S01]  /*98c0*/  IMAD R26, R38, R31, RZ ;  /* 0x0000001f261a7224 */ /* 0x000fe200078e02ff */
[----:B------:R-:W-:Y:S01]  /*98d0*/  I2IP.S8.S32.SAT R17, R22, R21, RZ ;  /* 0x0000001516117239 */ /* 0x000fe200000014ff */
[-C--:B------:R-:W-:Y:S02]  /*98e0*/  IMAD R25, R0, R40.reuse, R25 ;  /* 0x0000002800197224 */ /* 0x080fe400078e0219 */
[-C--:B------:R-:W-:Y:S01]  /*98f0*/  IMAD R26, R43, R40.reuse, R26 ;  /* 0x000000282b1a7224 */ /* 0x080fe200078e021a */
[----:B------:R-:W-:Y:S01]  /*9900*/  I2IP.S8.S32.SAT R17, R20, R19, R17 ;  /* 0x0000001314117239 */ /* 0x000fe20000001411 */
[-C--:B------:R-:W-:Y:S02]  /*9910*/  IMAD R27, R2, R40.reuse, R27 ;  /* 0x00000028021b7224 */ /* 0x080fe400078e021b */
[-C--:B------:R-:W-:Y:S01]  /*9920*/  IMAD R28, R3, R40.reuse, R28 ;  /* 0x00000028031c7224 */ /* 0x080fe200078e021c */
[----:B------:R-:W-:Y:S01]  /*9930*/  I2IP.S8.S32.SAT R18, R26, R25, RZ ;  /* 0x000000191a127239 */ /* 0x000fe200000014ff */
[-C--:B------:R-:W-:Y:S02]  /*9940*/  IMAD R29, R4, R40.reuse, R29 ;  /* 0x00000028041d7224 */ /* 0x080fe400078e021d */
[----:B------:R-:W-:Y:S01]  /*9950*/  IMAD R30, R47, R40, R30 ;  /* 0x000000282f1e7224 */ /* 0x000fe200078e021e */
[----:B------:R-:W-:Y:S04]  /*9960*/  I2IP.S8.S32.SAT R18, R24, R23, R18 ;  /* 0x0000001718127239 */ /* 0x000fe80000001412 */
[----:B------:R-:W-:Y:S04]  /*9970*/  I2IP.S8.S32.SAT R29, R30, R29, RZ ;  /* 0x0000001d1e1d7239 */ /* 0x000fe800000014ff */
[----:B------:R-:W-:Y:S05]  /*9980*/  I2IP.S8.S32.SAT R19, R28, R27, R29 ;  /* 0x0000001b1c137239 */ /* 0x000fea000000141d */
[----:B------:R1:W-:Y:S01]  /*9990*/  STS.128 [R79+0x1010], R16 ;  /* 0x001010104f007388 */ /* 0x0003e20000000c00 */
[----:B------:R-:W-:Y:S01]  /*99a0*/  @!PT LDS RZ, [RZ] ;  /* 0x00000000fffff984 */ /* 0x000fe20000000800 */
[----:B------:R-:W-:Y:S01]  /*99b0*/  @!PT LDS RZ, [RZ] ;  /* 0x00000000fffff984 */ /* 0x000fe20000000800 */
[----:B------:R-:W-:Y:S01]  /*99c0*/  @!PT LDS RZ, [RZ] ;  /* 0x00000000fffff984 */ /* 0x000fe20000000800 */
[----:B------:R-:W-:Y:S01]  /*99d0*/  @!PT LDS RZ, [RZ] ;  /* 0x00000000fffff984 */ /* 0x000fe20000000800 */
[----:B------:R3:W-:Y:S07]  /*99e0*/  MEMBAR.ALL.CTA ;  /* 0x0000000000007992 */ /* 0x0007ee0000008000 */
[----:B---3--:R-:W3:Y:S02]  /*99f0*/  FENCE.VIEW.ASYNC.S ;  /* 0x00000000000073c6 */ /* 0x008ee40000000000 */
[----:B---3--:R-:W-:Y:S06]  /*9a00*/  BAR.SYNC.DEFER_BLOCKING 0x1, 0x80 ;  /* 0x0042000000007b1d */ /* 0x008fec0000010000 */
[----:B------:R-:W-:Y:S05]  /*9a10*/  @P0 BRA `(.L_x_180) ;  /* 0x0000000000300947 */ /* 0x000fea0003800000 */
[----:B------:R-:W-:Y:S02]  /*9a20*/  UIADD3 UR4, UPT, UPT, UR44, 0x1600, URZ ;  /* 0x000016002c047890 */ /* 0x000fe4000fffe0ff */
[----:B------:R-:W-:Y:S02]  /*9a30*/  USHF.L.U32 UR9, UR46, 0x6, URZ ;  /* 0x000000062e097899 */ /* 0x000fe400080006ff */
[----:B------:R-:W-:Y:S02]  /*9a40*/  USHF.L.U32 UR10, UR45, 0x6, URZ ;  /* 0x000000062d0a7899 */ /* 0x000fe400080006ff */
[----:B------:R-:W-:Y:S01]  /*9a50*/  MOV R88, UR4 ;  /* 0x0000000400587c02 */ /* 0x000fe20008000f00 */
[----:B------:R-:W-:Y:S01]  /*9a60*/  UIADD3 UR4, UP0, UPT, UR62, 0x680, URZ ;  /* 0x000006803e047890 */ /* 0x000fe2000ff1e0ff */
[----:B------:R-:W-:Y:S02]  /*9a70*/  UMOV UR11, UR36 ;  /* 0x00000024000b7c82 */ /* 0x000fe40008000000 */
[----:B------:R-:W-:Y:S01]  /*9a80*/  R2UR UR8, R88 ;  /* 0x00000000580872ca */ /* 0x000fe200000e0000 */
[----:B------:R-:W-:Y:S11]  /*9a90*/  UIADD3.X UR5, UPT, UPT, URZ, UR63, URZ, UP0, !UPT ;  /* 0x0000003fff057290 */ /* 0x000ff600087fe4ff */
[----:B------:R-:W-:Y:S01]  /*9aa0*/  @!UPT UIADD3 URZ, UPT, UPT, URZ, URZ, URZ ;  /* 0x000000fffffff290 */ /* 0x000fe2000fffe0ff */
[----:B------:R3:W-:Y:S01]  /*9ab0*/  UTMASTG.3D [UR8], [UR4] ;  /* 0x00000008040073b5 */ /* 0x0007e20008010000 */
[----:B------:R0:W-:Y:S01]  /*9ac0*/  UTMACMDFLUSH ;  /* 0x00000000000079b7 */ /* 0x0001e20000000000 */
[----:B---3--:R-:W-:Y:S04]  /*9ad0*/  DEPBAR.LE SB0, 0x0 ;  /* 0x000080000000791a */ /* 0x008fe80000000000 */
.L_x_180:
[----:B------:R-:W-:Y:S05]  /*9ae0*/  BSYNC.RECONVERGENT B0 ;  /* 0x0000000000007941 */ /* 0x000fea0003800200 */
.L_x_179:
[----:B------:R-:W-:Y:S01]  /*9af0*/  BAR.SYNC.DEFER_BLOCKING 0x1, 0x80 ;  /* 0x0042000000007b1d */ /* 0x000fe20000010000 */
[----:B------:R-:W-:Y:S01]  /*9b00*/  ISETP.NE.AND P0, PT, R84, 0x2, PT ;  /* 0x000000025400780c */ /* 0x000fe20003f05270 */
[----:B------:R-:W-:Y:S01]  /*9b10*/  UISETP.NE.AND UP0, UPT, UR47, URZ, UPT ;  /* 0x000000ff2f00728c */ /* 0x000fe2000bf05270 */
[----:B------:R-:W-:Y:S01]  /*9b20*/  ISETP.NE.AND P1, PT, R36, 0x4, PT ;  /* 0x000000042400780c */ /* 0x000fe20003f25270 */
[----:B------:R-:W-:Y:S01]  /*9b30*/  UIADD3 UR46, UPT, UPT, UR37, UR60, URZ ;  /* 0x0000003c252e7290 */ /* 0x000fe2000fffe0ff */
[----:B------:R-:W-:Y:S01]  /*9b40*/  SEL R2, RZ, 0x1, P0 ;  /* 0x00000001ff027807 */ /* 0x000fe20000000000 */
[----:B------:R-:W-:Y:S01]  /*9b50*/  UIADD3 UR45, UPT, UPT, UR38, UR57, URZ ;  /* 0x00000039262d7290 */ /* 0x000fe2000fffe0ff */
[----:B------:R-:W-:Y:S02]  /*9b60*/  SEL R0, RZ, 0x1, P1 ;  /* 0x00000001ff007807 */ /* 0x000fe40000800000 */
[----:B------:R-:W-:Y:S02]  /*9b70*/  LOP3.LUT R86, R86, R2, RZ, 0x3c, !PT ;  /* 0x0000000256567212 */ /* 0x000fe400078e3cff */
[----:B------:R-:W-:Y:S02]  /*9b80*/  LOP3.LUT R87, R87, R0, RZ, 0x3c, !PT ;  /* 0x0000000057577212 */ /* 0x000fe400078e3cff */
[----:B------:R-:W-:Y:S02]  /*9b90*/  SEL R84, R84, RZ, P0 ;  /* 0x000000ff54547207 */ /* 0x000fe40000000000 */
[----:B------:R-:W-:Y:S01]  /*9ba0*/  SEL R36, R36, RZ, P1 ;  /* 0x000000ff24247207 */ /* 0x000fe20000800000 */
[----:B------:R-:W-:Y:S01]  /*9bb0*/  UMOV UR36, UR54 ;  /* 0x0000003600247c82 */ /* 0x000fe20008000000 */
[----:B------:R-:W-:Y:S05]  /*9bc0*/  BRA.U UP0, `(.L_x_181) ;  /* 0xffffffe5002c7547 */ /* 0x000fea000b83ffff */
[----:B------:R-:W-:Y:S05]  /*9bd0*/  EXIT ;  /* 0x000000000000794d */ /* 0x000fea0003800000 */
.L_x_25:
[----:B---3--:R3:W4:Y:S02]  /*9be0*/  SYNCS.PHASECHK.TRANS64.TRYWAIT P0, [R0+URZ+0x510], R2 ;  /* 0x00051002000075a7 */ /* 0x00872400080011ff */
[----:B----4-:R-:W-:Y:S05]  /*9bf0*/  @!P0 NANOSLEEP.SYNCS 0x989680 ;  /* 0x009896800000895d */ /* 0x010fea0003900000 */
[----:B------:R-:W4:Y:S02]  /*9c00*/  @!P0 SYNCS.PHASECHK.TRANS64 P0, [R0+URZ+0x510], R2 ;  /* 0x00051002000085a7 */ /* 0x000f2400080010ff */
[----:B----4-:R-:W-:Y:S05]  /*9c10*/  @!P0 BRA `(.L_x_25) ;  /* 0xfffffffc00f08947 */ /* 0x010fea000383ffff */
[----:B------:R-:W-:Y:S05]  /*9c20*/  BRA `(.L_x_182) ;  /* 0xffffff8400847947 */ /* 0x000fea000383ffff */
.L_x_28:
[----:B--2---:R-:W-:-:S07]  /*9c30*/  MOV R0, UR33 ;  /* 0x0000002100007c02 */ /* 0x004fce0008000f00 */
.L_x_183:
[----:B--2---:R2:W3:Y:S02]  /*9c40*/  SYNCS.PHASECHK.TRANS64.TRYWAIT P0, [R0+URZ+0x240], R3 ;  /* 0x00024003000075a7 */ /* 0x0044e400080011ff */
[----:B---3--:R-:W-:Y:S05]  /*9c50*/  @!P0 NANOSLEEP.SYNCS 0x989680 ;  /* 0x009896800000895d */ /* 0x008fea0003900000 */
[----:B------:R-:W3:Y:S02]  /*9c60*/  @!P0 SYNCS.PHASECHK.TRANS64 P0, [R0+URZ+0x240], R3 ;  /* 0x00024003000085a7 */ /* 0x000ee400080010ff */
[----:B---3--:R-:W-:Y:S05]  /*9c70*/  @!P0 BRA `(.L_x_183) ;  /* 0xfffffffc00f08947 */ /* 0x008fea000383ffff */
[----:B------:R-:W-:Y:S05]  /*9c80*/  BRA `(.L_x_27) ;  /* 0xffffff8400dc7947 */ /* 0x000fea000383ffff */
.L_x_35:
[----:B-1----:R-:W-:-:S07]  /*9c90*/  MOV R0, UR17 ;  /* 0x0000001100007c02 */ /* 0x002fce0008000f00 */
.L_x_184:
[----:B-1----:R1:W2:Y:S02]  /*9ca0*/  SYNCS.PHASECHK.TRANS64.TRYWAIT P0, [R0+URZ+0x240], R3 ;  /* 0x00024003000075a7 */ /* 0x0022a400080011ff */
[----:B--2---:R-:W-:Y:S05]  /*9cb0*/  @!P0 NANOSLEEP.SYNCS 0x989680 ;  /* 0x009896800000895d */ /* 0x004fea0003900000 */
[----:B------:R-:W2:Y:S02]  /*9cc0*/  @!P0 SYNCS.PHASECHK.TRANS64 P0, [R0+URZ+0x240], R3 ;  /* 0x00024003000085a7 */ /* 0x000ea400080010ff */
[----:B--2---:R-:W-:Y:S05]  /*9cd0*/  @!P0 BRA `(.L_x_184) ;  /* 0xfffffffc00f08947 */ /* 0x004fea000383ffff */
[----:B------:R-:W-:Y:S05]  /*9ce0*/  BRA `(.L_x_34) ;  /* 0xffffff88009c7947 */ /* 0x000fea000383ffff */
.L_x_40:
[----:B-1----:R1:W2:Y:S02]  /*9cf0*/  SYNCS.PHASECHK.TRANS64.TRYWAIT P0, [R3+URZ+0x4a0], R0 ;  /* 0x0004a000030075a7 */ /* 0x0022a400080011ff */
[----:B--2---:R-:W-:Y:S05]  /*9d00*/  @!P0 NANOSLEEP.SYNCS 0x989680 ;  /* 0x009896800000895d */ /* 0x004fea0003900000 */
[----:B------:R-:W2:Y:S02]  /*9d10*/  @!P0 SYNCS.PHASECHK.TRANS64 P0, [R3+URZ+0x4a0], R0 ;  /* 0x0004a000030085a7 */ /* 0x000ea400080010ff */
[----:B--2---:R-:W-:Y:S05]  /*9d20*/  @!P0 BRA `(.L_x_40) ;  /* 0xfffffffc00f08947 */ /* 0x004fea000383ffff */
[----:B------:R-:W-:Y:S05]  /*9d30*/  BRA `(.L_x_185) ;  /* 0xffffff8c00447947 */ /* 0x000fea000383ffff */
.L_x_44:
[----:B------:R-:W-:-:S07]  /*9d40*/  MOV R0, UR4 ;  /* 0x0000000400007c02 */ /* 0x000fce0008000f00 */
.L_x_186:
[----:B-1----:R1:W2:Y:S02]  /*9d50*/  SYNCS.PHASECHK.TRANS64.TRYWAIT P0, [R0+URZ], R2 ;  /* 0x00000002000075a7 */ /* 0x0022a400080011ff */
[----:B--2---:R-:W-:Y:S05]  /*9d60*/  @!P0 NANOSLEEP.SYNCS 0x989680 ;  /* 0x009896800000895d */ /* 0x004fea0003900000 */
[----:B------:R-:W2:Y:S02]  /*9d70*/  @!P0 SYNCS.PHASECHK.TRANS64 P0, [R0+URZ], R2 ;  /* 0x00000002000085a7 */ /* 0x000ea400080010ff */
[----:B--2---:R-:W-:Y:S05]  /*9d80*/  @!P0 BRA `(.L_x_186) ;  /* 0xfffffffc00f08947 */ /* 0x004fea000383ffff */
[----:B------:R-:W-:Y:S05]  /*9d90*/  BRA `(.L_x_187) ;  /* 0xffffff9000e87947 */ /* 0x000fea000383ffff */
.L_x_45:
[----:B------:R-:W-:-:S07]  /*9da0*/  MOV R0, UR5 ;  /* 0x0000000500007c02 */ /* 0x000fce0008000f00 */
.L_x_188:
[----:B-1----:R1:W2:Y:S02]  /*9db0*/  SYNCS.PHASECHK.TRANS64.TRYWAIT P0, [R0+URZ], R3 ;  /* 0x00000003000075a7 */ /* 0x0022a400080011ff */
[----:B--2---:R-:W-:Y:S05]  /*9dc0*/  @!P0 NANOSLEEP.SYNCS 0x989680 ;  /* 0x009896800000895d */ /* 0x004fea0003900000 */
[----:B------:R-:W2:Y:S02]  /*9dd0*/  @!P0 SYNCS.PHASECHK.TRANS64 P0, [R0+URZ], R3 ;  /* 0x00000003000085a7 */ /* 0x000ea400080010ff */
[----:B--2---:R-:W-:Y:S05]  /*9de0*/  @!P0 BRA `(.L_x_188) ;  /* 0xfffffffc00f08947 */ /* 0x004fea000383ffff */
[----:B------:R-:W-:Y:S05]  /*9df0*/  BRA `(.L_x_189) ;  /* 0xffffff9000f47947 */ /* 0x000fea000383ffff */
.L_x_46:
[----:B------:R-:W-:-:S07]  /*9e00*/  MOV R0, UR5 ;  /* 0x0000000500007c02 */ /* 0x000fce0008000f00 */
.L_x_190:
[----:B-1----:R1:W2:Y:S02]  /*9e10*/  SYNCS.PHASECHK.TRANS64.TRYWAIT P0, [R0+URZ], R3 ;  /* 0x00000003000075a7 */ /* 0x0022a400080011ff */
[----:B--2---:R-:W-:Y:S05]  /*9e20*/  @!P0 NANOSLEEP.SYNCS 0x989680 ;  /* 0x009896800000895d */ /* 0x004fea0003900000 */
[----:B------:R-:W2:Y:S02]  /*9e30*/  @!P0 SYNCS.PHASECHK.TRANS64 P0, [R0+URZ], R3 ;  /* 0x00000003000085a7 */ /* 0x000ea400080010ff */
[----:B--2---:R-:W-:Y:S05]  /*9e40*/  @!P0 BRA `(.L_x_190) ;  /* 0xfffffffc00f08947 */ /* 0x004fea000383ffff */
[----:B------:R-:W-:Y:S05]  /*9e50*/  BRA `(.L_x_191) ;  /* 0xffffff9400007947 */ /* 0x000fea000383ffff */
.L_x_47:
[----:B------:R-:W-:-:S07]  /*9e60*/  MOV R0, UR5 ;  /* 0x0000000500007c02 */ /* 0x000fce0008000f00 */
.L_x_192:
[----:B-1----:R1:W2:Y:S02]  /*9e70*/  SYNCS.PHASECHK.TRANS64.TRYWAIT P0, [R0+URZ], R3 ;  /* 0x00000003000075a7 */ /* 0x0022a400080011ff */
[----:B--2---:R-:W-:Y:S05]  /*9e80*/  @!P0 NANOSLEEP.SYNCS 0x989680 ;  /* 0x009896800000895d */ /* 0x004fea0003900000 */
[----:B------:R-:W2:Y:S02]  /*9e90*/  @!P0 SYNCS.PHASECHK.TRANS64 P0, [R0+URZ], R3 ;  /* 0x00000003000085a7 */ /* 0x000ea400080010ff */
[----:B--2---:R-:W-:Y:S05]  /*9ea0*/  @!P0 BRA `(.L_x_192) ;  /* 0xfffffffc00f08947 */ /* 0x004fea000383ffff */
[----:B------:R-:W-:Y:S05]  /*9eb0*/  BRA `(.L_x_193) ;  /* 0xffffff94000c7947 */ /* 0x000fea000383ffff */
.L_x_48:
[----:B------:R-:W-:-:S07]  /*9ec0*/  MOV R0, UR5 ;  /* 0x0000000500007c02 */ /* 0x000fce0008000f00 */
.L_x_194:
[----:B-1----:R1:W2:Y:S02]  /*9ed0*/  SYNCS.PHASECHK.TRANS64.TRYWAIT P0, [R0+URZ], R3 ;  /* 0x00000003000075a7 */ /* 0x0022a400080011ff */
[----:B--2---:R-:W-:Y:S05]  /*9ee0*/  @!P0 NANOSLEEP.SYNCS 0x989680 ;  /* 0x009896800000895d */ /* 0x004fea0003900000 */
[----:B------:R-:W2:Y:S02]  /*9ef0*/  @!P0 SYNCS.PHASECHK.TRANS64 P0, [R0+URZ], R3 ;  /* 0x00000003000085a7 */ /* 0x000ea400080010ff */
[----:B--2---:R-:W-:Y:S05]  /*9f00*/  @!P0 BRA `(.L_x_194) ;  /* 0xfffffffc00f08947 */ /* 0x004fea000383ffff */
[----:B------:R-:W-:Y:S05]  /*9f10*/  BRA `(.L_x_195) ;  /* 0xffffff9400187947 */ /* 0x000fea000383ffff */
.L_x_49:
[----:B------:R-:W-:-:S07]  /*9f20*/  MOV R0, UR5 ;  /* 0x0000000500007c02 */ /* 0x000fce0008000f00 */
.L_x_196:
[----:B-1----:R1:W2:Y:S02]  /*9f30*/  SYNCS.PHASECHK.TRANS64.TRYWAIT P0, [R0+URZ], R3 ;  /* 0x00000003000075a7 */ /* 0x0022a400080011ff */
[----:B--2---:R-:W-:Y:S05]  /*9f40*/  @!P0 NANOSLEEP.SYNCS 0x989680 ;  /* 0x009896800000895d */ /* 0x004fea0003900000 */
[----:B------:R-:W2:Y:S02]  /*9f50*/  @!P0 SYNCS.PHASECHK.TRANS64 P0, [R0+URZ], R3 ;  /* 0x00000003000085a7 */ /* 0x000ea400080010ff */
[----:B--2---:R-:W-:Y:S05]  /*9f60*/  @!P0 BRA `(.L_x_196) ;  /* 0xfffffffc00f08947 */ /* 0x004fea000383ffff */
[----:B------:R-:W-:Y:S05]  /*9f70*/  BRA `(.L_x_197) ;  /* 0xffffff9400247947 */ /* 0x000fea000383ffff */
.L_x_50:
[----:B------:R-:W-:-:S07]  /*9f80*/  MOV R0, UR5 ;  /* 0x0000000500007c02 */ /* 0x000fce0008000f00 */
.L_x_198:
[----:B-1----:R1:W2:Y:S02]  /*9f90*/  SYNCS.PHASECHK.TRANS64.TRYWAIT P0, [R0+URZ], R3 ;  /* 0x00000003000075a7 */ /* 0x0022a400080011ff */
[----:B--2---:R-:W-:Y:S05]  /*9fa0*/  @!P0 NANOSLEEP.SYNCS 0x989680 ;  /* 0x009896800000895d */ /* 0x004fea0003900000 */
[----:B------:R-:W2:Y:S02]  /*9fb0*/  @!P0 SYNCS.PHASECHK.TRANS64 P0, [R0+URZ], R3 ;  /* 0x00000003000085a7 */ /* 0x000ea400080010ff */
[----:B--2---:R-:W-:Y:S05]  /*9fc0*/  @!P0 BRA `(.L_x_198) ;  /* 0xfffffffc00f08947 */ /* 0x004fea000383ffff */
[----:B------:R-:W-:Y:S05]  /*9fd0*/  BRA `(.L_x_199) ;  /* 0xffffff9400307947 */ /* 0x000fea000383ffff */
.L_x_51:
[----:B------:R-:W-:-:S07]  /*9fe0*/  MOV R0, UR5 ;  /* 0x0000000500007c02 */ /* 0x000fce0008000f00 */
.L_x_200:
[----:B-1----:R1:W2:Y:S02]  /*9ff0*/  SYNCS.PHASECHK.TRANS64.TRYWAIT P0, [R0+URZ], R3 ;  /* 0x00000003000075a7 */ /* 0x0022a400080011ff */
[----:B--2---:R-:W-:Y:S05]  /*a000*/  @!P0 NANOSLEEP.SYNCS 0x989680 ;  /* 0x009896800000895d */ /* 0x004fea0003900000 */
[----:B------:R-:W2:Y:S02]  /*a010*/  @!P0 SYNCS.PHASECHK.TRANS64 P0, [R0+URZ], R3 ;  /* 0x00000003000085a7 */ /* 0x000ea400080010ff */
[----:B--2---:R-:W-:Y:S05]  /*a020*/  @!P0 BRA `(.L_x_200) ;  /* 0xfffffffc00f08947 */ /* 0x004fea000383ffff */
[----:B------:R-:W-:Y:S05]  /*a030*/  BRA `(.L_x_201) ;  /* 0xffffff94003c7947 */ /* 0x000fea000383ffff */
.L_x_52:
[----:B------:R-:W-:-:S07]  /*a040*/  MOV R0, UR5 ;  /* 0x0000000500007c02 */ /* 0x000fce0008000f00 */
.L_x_202:
[----:B-1----:R1:W2:Y:S02]  /*a050*/  SYNCS.PHASECHK.TRANS64.TRYWAIT P0, [R0+URZ], R3 ;  /* 0x00000003000075a7 */ /* 0x0022a400080011ff */
[----:B--2---:R-:W-:Y:S05]  /*a060*/  @!P0 NANOSLEEP.SYNCS 0x989680 ;  /* 0x009896800000895d */ /* 0x004fea0003900000 */
[----:B------:R-:W2:Y:S02]  /*a070*/  @!P0 SYNCS.PHASECHK.TRANS64 P0, [R0+URZ], R3 ;  /* 0x00000003000085a7 */ /* 0x000ea400080010ff */
[----:B--2---:R-:W-:Y:S05]  /*a080*/  @!P0 BRA `(.L_x_202) ;  /* 0xfffffffc00f08947 */ /* 0x004fea000383ffff */
[----:B------:R-:W-:Y:S05]  /*a090*/  BRA `(.L_x_203) ;  /* 0xffffff9400487947 */ /* 0x000fea000383ffff */
.L_x_53:
[----:B------:R-:W-:-:S07]  /*a0a0*/  MOV R0, UR5 ;  /* 0x0000000500007c02 */ /* 0x000fce0008000f00 */
.L_x_204:
[----:B-1----:R1:W2:Y:S02]  /*a0b0*/  SYNCS.PHASECHK.TRANS64.TRYWAIT P0, [R0+URZ], R3 ;  /* 0x00000003000075a7 */ /* 0x0022a400080011ff */
[----:B--2---:R-:W-:Y:S05]  /*a0c0*/  @!P0 NANOSLEEP.SYNCS 0x989680 ;  /* 0x009896800000895d */ /* 0x004fea0003900000 */
[----:B------:R-:W2:Y:S02]  /*a0d0*/  @!P0 SYNCS.PHASECHK.TRANS64 P0, [R0+URZ], R3 ;  /* 0x00000003000085a7 */ /* 0x000ea400080010ff */
[----:B--2---:R-:W-:Y:S05]  /*a0e0*/  @!P0 BRA `(.L_x_204) ;  /* 0xfffffffc00f08947 */ /* 0x004fea000383ffff */
[----:B------:R-:W-:Y:S05]  /*a0f0*/  BRA `(.L_x_205) ;  /* 0xffffff9400547947 */ /* 0x000fea000383ffff */
.L_x_54:
[----:B------:R-:W-:-:S07]  /*a100*/  MOV R0, UR5 ;  /* 0x0000000500007c02 */ /* 0x000fce0008000f00 */
.L_x_206:
[----:B-1----:R1:W2:Y:S02]  /*a110*/  SYNCS.PHASECHK.TRANS64.TRYWAIT P0, [R0+URZ], R3 ;  /* 0x00000003000075a7 */ /* 0x0022a400080011ff */
[----:B--2---:R-:W-:Y:S05]  /*a120*/  @!P0 NANOSLEEP.SYNCS 0x989680 ;  /* 0x009896800000895d */ /* 0x004fea0003900000 */
[----:B------:R-:W2:Y:S02]  /*a130*/  @!P0 SYNCS.PHASECHK.TRANS64 P0, [R0+URZ], R3 ;  /* 0x00000003000085a7 */ /* 0x000ea400080010ff */
[----:B--2---:R-:W-:Y:S05]  /*a140*/  @!P0 BRA `(.L_x_206) ;  /* 0xfffffffc00f08947 */ /* 0x004fea000383ffff */
[----:B------:R-:W-:Y:S05]  /*a150*/  BRA `(.L_x_207) ;  /* 0xffffff9400607947 */ /* 0x000fea000383ffff */
.L_x_55:
[----:B------:R-:W-:-:S07]  /*a160*/  MOV R0, UR5 ;  /* 0x0000000500007c02 */ /* 0x000fce0008000f00 */
.L_x_208:
[----:B-1----:R1:W2:Y:S02]  /*a170*/  SYNCS.PHASECHK.TRANS64.TRYWAIT P0, [R0+URZ], R3 ;  /* 0x00000003000075a7 */ /* 0x0022a400080011ff */
[----:B--2---:R-:W-:Y:S05]  /*a180*/  @!P0 NANOSLEEP.SYNCS 0x989680 ;  /* 0x009896800000895d */ /* 0x004fea0003900000 */
[----:B------:R-:W2:Y:S02]  /*a190*/  @!P0 SYNCS.PHASECHK.TRANS64 P0, [R0+URZ], R3 ;  /* 0x00000003000085a7 */ /* 0x000ea400080010ff */
[----:B--2---:R-:W-:Y:S05]  /*a1a0*/  @!P0 BRA `(.L_x_208) ;  /* 0xfffffffc00f08947 */ /* 0x004fea000383ffff */
[----:B------:R-:W-:Y:S05]  /*a1b0*/  BRA `(.L_x_209) ;  /* 0xffffff94006c7947 */ /* 0x000fea000383ffff */
.L_x_56:
[----:B------:R-:W-:-:S07]  /*a1c0*/  MOV R0, UR5 ;  /* 0x0000000500007c02 */ /* 0x000fce0008000f00 */
.L_x_210:
[----:B-1----:R1:W2:Y:S02]  /*a1d0*/  SYNCS.PHASECHK.TRANS64.TRYWAIT P0, [R0+URZ], R3 ;  /* 0x00000003000075a7 */ /* 0x0022a400080011ff */
[----:B--2---:R-:W-:Y:S05]  /*a1e0*/  @!P0 NANOSLEEP.SYNCS 0x989680 ;  /* 0x009896800000895d */ /* 0x004fea0003900000 */
[----:B------:R-:W2:Y:S02]  /*a1f0*/  @!P0 SYNCS.PHASECHK.TRANS64 P0, [R0+URZ], R3 ;  /* 0x00000003000085a7 */ /* 0x000ea400080010ff */
[----:B--2---:R-:W-:Y:S05]  /*a200*/  @!P0 BRA `(.L_x_210) ;  /* 0xfffffffc00f08947 */ /* 0x004fea000383ffff */
[----:B------:R-:W-:Y:S05]  /*a210*/  BRA `(.L_x_211) ;  /* 0xffffff9400787947 */ /* 0x000fea000383ffff */
.L_x_57:
[----:B------:R-:W-:-:S07]  /*a220*/  MOV R0, UR5 ;  /* 0x0000000500007c02 */ /* 0x000fce0008000f00 */
.L_x_212:
[----:B-1----:R1:W2:Y:S02]  /*a230*/  SYNCS.PHASECHK.TRANS64.TRYWAIT P0, [R0+URZ], R3 ;  /* 0x00000003000075a7 */ /* 0x0022a400080011ff */
[----:B--2---:R-:W-:Y:S05]  /*a240*/  @!P0 NANOSLEEP.SYNCS 0x989680 ;  /* 0x009896800000895d */ /* 0x004fea0003900000 */
[----:B------:R-:W2:Y:S02]  /*a250*/  @!P0 SYNCS.PHASECHK.TRANS64 P0, [R0+URZ], R3 ;  /* 0x00000003000085a7 */ /* 0x000ea400080010ff */
[----:B--2---:R-:W-:Y:S05]  /*a260*/  @!P0 BRA `(.L_x_212) ;  /* 0xfffffffc00f08947 */ /* 0x004fea000383ffff */
[----:B------:R-:W-:Y:S05]  /*a270*/  BRA `(.L_x_213) ;  /* 0xffffff9400847947 */ /* 0x000fea000383ffff */
.L_x_58:
[----:B------:R-:W-:-:S07]  /*a280*/  MOV R0, UR5 ;  /* 0x0000000500007c02 */ /* 0x000fce0008000f00 */
.L_x_214:
[----:B-1----:R1:W2:Y:S02]  /*a290*/  SYNCS.PHASECHK.TRANS64.TRYWAIT P0, [R0+URZ], R3 ;  /* 0x00000003000075a7 */ /* 0x0022a400080011ff */
[----:B--2---:R-:W-:Y:S05]  /*a2a0*/  @!P0 NANOSLEEP.SYNCS 0x989680 ;  /* 0x009896800000895d */ /* 0x004fea0003900000 */
[----:B------:R-:W2:Y:S02]  /*a2b0*/  @!P0 SYNCS.PHASECHK.TRANS64 P0, [R0+URZ], R3 ;  /* 0x00000003000085a7 */ /* 0x000ea400080010ff */
[----:B--2---:R-:W-:Y:S05]  /*a2c0*/  @!P0 BRA `(.L_x_214) ;  /* 0xfffffffc00f08947 */ /* 0x004fea000383ffff */
[----:B------:R-:W-:Y:S05]  /*a2d0*/  BRA `(.L_x_215) ;  /* 0xffffff9400907947 */ /* 0x000fea000383ffff */
.L_x_59:
[----:B------:R-:W-:-:S07]  /*a2e0*/  MOV R0, UR5 ;  /* 0x0000000500007c02 */ /* 0x000fce0008000f00 */
.L_x_216:
[----:B-1----:R1:W2:Y:S02]  /*a2f0*/  SYNCS.PHASECHK.TRANS64.TRYWAIT P0, [R0+URZ], R3 ;  /* 0x00000003000075a7 */ /* 0x0022a400080011ff */
[----:B--2---:R-:W-:Y:S05]  /*a300*/  @!P0 NANOSLEEP.SYNCS 0x989680 ;  /* 0x009896800000895d */ /* 0x004fea0003900000 */
[----:B------:R-:W2:Y:S02]  /*a310*/  @!P0 SYNCS.PHASECHK.TRANS64 P0, [R0+URZ], R3 ;  /* 0x00000003000085a7 */ /* 0x000ea400080010ff */
[----:B--2---:R-:W-:Y:S05]  /*a320*/  @!P0 BRA `(.L_x_216) ;  /* 0xfffffffc00f08947 */ /* 0x004fea000383ffff */
[----:B------:R-:W-:Y:S05]  /*a330*/  BRA `(.L_x_217) ;  /* 0xffffff94009c7947 */ /* 0x000fea000383ffff */
.L_x_60:
[----:B------:R-:W-:-:S07]  /*a340*/  MOV R0, UR5 ;  /* 0x0000000500007c02 */ /* 0x000fce0008000f00 */
.L_x_218:
[----:B-1----:R1:W2:Y:S02]  /*a350*/  SYNCS.PHASECHK.TRANS64.TRYWAIT P0, [R0+URZ], R3 ;  /* 0x00000003000075a7 */ /* 0x0022a400080011ff */
[----:B--2---:R-:W-:Y:S05]  /*a360*/  @!P0 NANOSLEEP.SYNCS 0x989680 ;  /* 0x009896800000895d */ /* 0x004fea0003900000 */
[----:B------:R-:W2:Y:S02]  /*a370*/  @!P0 SYNCS.PHASECHK.TRANS64 P0, [R0+URZ], R3 ;  /* 0x00000003000085a7 */ /* 0x000ea400080010ff */
[----:B--2---:R-:W-:Y:S05]  /*a380*/  @!P0 BRA `(.L_x_218) ;  /* 0xfffffffc00f08947 */ /* 0x004fea000383ffff */
[----:B------:R-:W-:Y:S05]  /*a390*/  BRA `(.L_x_219) ;  /* 0xffffff9400a87947 */ /* 0x000fea000383ffff */
.L_x_61:
[----:B------:R-:W-:-:S07]  /*a3a0*/  MOV R0, UR5 ;  /* 0x0000000500007c02 */ /* 0x000fce0008000f00 */
.L_x_220:
[----:B-1----:R1:W2:Y:S02]  /*a3b0*/  SYNCS.PHASECHK.TRANS64.TRYWAIT P0, [R0+URZ], R3 ;  /* 0x00000003000075a7 */ /* 0x0022a400080011ff */
[----:B--2---:R-:W-:Y:S05]  /*a3c0*/  @!P0 NANOSLEEP.SYNCS 0x989680 ;  /* 0x009896800000895d */ /* 0x004fea0003900000 */
[----:B------:R-:W2:Y:S02]  /*a3d0*/  @!P0 SYNCS.PHASECHK.TRANS64 P0, [R0+URZ], R3 ;  /* 0x00000003000085a7 */ /* 0x000ea400080010ff */
[----:B--2---:R-:W-:Y:S05]  /*a3e0*/  @!P0 BRA `(.L_x_220) ;  /* 0xfffffffc00f08947 */ /* 0x004fea000383ffff */
[----:B------:R-:W-:Y:S05]  /*a3f0*/  BRA `(.L_x_221) ;  /* 0xffffff9400b47947 */ /* 0x000fea000383ffff */
.L_x_62:
[----:B------:R-:W-:-:S07]  /*a400*/  MOV R0, UR5 ;  /* 0x0000000500007c02 */ /* 0x000fce0008000f00 */
.L_x_222:
[----:B-1----:R1:W2:Y:S02]  /*a410*/  SYNCS.PHASECHK.TRANS64.TRYWAIT P0, [R0+URZ], R3 ;  /* 0x00000003000075a7 */ /* 0x0022a400080011ff */
[----:B--2---:R-:W-:Y:S05]  /*a420*/  @!P0 NANOSLEEP.SYNCS 0x989680 ;  /* 0x009896800000895d */ /* 0x004fea0003900000 */
[----:B------:R-:W2:Y:S02]  /*a430*/  @!P0 SYNCS.PHASECHK.TRANS64 P0, [R0+URZ], R3 ;  /* 0x00000003000085a7 */ /* 0x000ea400080010ff */
[----:B--2---:R-:W-:Y:S05]  /*a440*/  @!P0 BRA `(.L_x_222) ;  /* 0xfffffffc00f08947 */ /* 0x004fea000383ffff */
[----:B------:R-:W-:Y:S05]  /*a450*/  BRA `(.L_x_223) ;  /* 0xffffff9400c07947 */ /* 0x000fea000383ffff */
.L_x_63:
[----:B------:R-:W-:-:S07]  /*a460*/  MOV R0, UR5 ;  /* 0x0000000500007c02 */ /* 0x000fce0008000f00 */
.L_x_224:
[----:B-1----:R1:W2:Y:S02]  /*a470*/  SYNCS.PHASECHK.TRANS64.TRYWAIT P0, [R0+URZ], R3 ;  /* 0x00000003000075a7 */ /* 0x0022a400080011ff */
[----:B--2---:R-:W-:Y:S05]  /*a480*/  @!P0 NANOSLEEP.SYNCS 0x989680 ;  /* 0x009896800000895d */ /* 0x004fea0003900000 */
[----:B------:R-:W2:Y:S02]  /*a490*/  @!P0 SYNCS.PHASECHK.TRANS64 P0, [R0+URZ], R3 ;  /* 0x00000003000085a7 */ /* 0x000ea400080010ff */
[----:B--2---:R-:W-:Y:S05]  /*a4a0*/  @!P0 BRA `(.L_x_224) ;  /* 0xfffffffc00f08947 */ /* 0x004fea000383ffff */
[----:B------:R-:W-:Y:S05]  /*a4b0*/  BRA `(.L_x_225) ;  /* 0xffffff9400cc7947 */ /* 0x000fea000383ffff */
.L_x_64:
[----:B------:R-:W-:-:S07]  /*a4c0*/  MOV R0, UR5 ;  /* 0x0000000500007c02 */ /* 0x000fce0008000f00 */
.L_x_226:
[----:B-1----:R1:W2:Y:S02]  /*a4d0*/  SYNCS.PHASECHK.TRANS64.TRYWAIT P0, [R0+URZ], R3 ;  /* 0x00000003000075a7 */ /* 0x0022a400080011ff */
[----:B--2---:R-:W-:Y:S05]  /*a4e0*/  @!P0 NANOSLEEP.SYNCS 0x989680 ;  /* 0x009896800000895d */ /* 0x004fea0003900000 */
[----:B------:R-:W2:Y:S02]  /*a4f0*/  @!P0 SYNCS.PHASECHK.TRANS64 P0, [R0+URZ], R3 ;  /* 0x00000003000085a7 */ /* 0x000ea400080010ff */
[----:B--2---:R-:W-:Y:S05]  /*a500*/  @!P0 BRA `(.L_x_226) ;  /* 0xfffffffc00f08947 */ /* 0x004fea000383ffff */
[----:B------:R-:W-:Y:S05]  /*a510*/  BRA `(.L_x_227) ;  /* 0xffffff9400d87947 */ /* 0x000fea000383ffff */
.L_x_65:
[----:B------:R-:W-:-:S07]  /*a520*/  MOV R0, UR5 ;  /* 0x0000000500007c02 */ /* 0x000fce0008000f00 */
.L_x_228:
[----:B-1----:R1:W2:Y:S02]  /*a530*/  SYNCS.PHASECHK.TRANS64.TRYWAIT P0, [R0+URZ], R3 ;  /* 0x00000003000075a7 */ /* 0x0022a400080011ff */
[----:B--2---:R-:W-:Y:S05]  /*a540*/  @!P0 NANOSLEEP.SYNCS 0x989680 ;  /* 0x009896800000895d */ /* 0x004fea0003900000 */
[----:B------:R-:W2:Y:S02]  /*a550*/  @!P0 SYNCS.PHASECHK.TRANS64 P0, [R0+URZ], R3 ;  /* 0x00000003000085a7 */ /* 0x000ea400080010ff */
[----:B--2---:R-:W-:Y:S05]  /*a560*/  @!P0 BRA `(.L_x_228) ;  /* 0xfffffffc00f08947 */ /* 0x004fea000383ffff */
[----:B------:R-:W-:Y:S05]  /*a570*/  BRA `(.L_x_229) ;  /* 0xffffff9400e47947 */ /* 0x000fea000383ffff */
.L_x_66:
[----:B------:R-:W-:-:S07]  /*a580*/  MOV R0, UR5 ;  /* 0x0000000500007c02 */ /* 0x000fce0008000f00 */
.L_x_230:
[----:B-1----:R1:W2:Y:S02]  /*a590*/  SYNCS.PHASECHK.TRANS64.TRYWAIT P0, [R0+URZ], R3 ;  /* 0x00000003000075a7 */ /* 0x0022a400080011ff */
[----:B--2---:R-:W-:Y:S05]  /*a5a0*/  @!P0 NANOSLEEP.SYNCS 0x989680 ;  /* 0x009896800000895d */ /* 0x004fea0003900000 */
[----:B------:R-:W2:Y:S02]  /*a5b0*/  @!P0 SYNCS.PHASECHK.TRANS64 P0, [R0+URZ], R3 ;  /* 0x00000003000085a7 */ /* 0x000ea400080010ff */
[----:B--2---:R-:W-:Y:S05]  /*a5c0*/  @!P0 BRA `(.L_x_230) ;  /* 0xfffffffc00f08947 */ /* 0x004fea000383ffff */
[----:B------:R-:W-:Y:S05]  /*a5d0*/  BRA `(.L_x_231) ;  /* 0xffffff9400f07947 */ /* 0x000fea000383ffff */
.L_x_67:
[----:B------:R-:W-:-:S07]  /*a5e0*/  MOV R0, UR5 ;  /* 0x0000000500007c02 */ /* 0x000fce0008000f00 */
.L_x_232:
[----:B-1----:R1:W2:Y:S02]  /*a5f0*/  SYNCS.PHASECHK.TRANS64.TRYWAIT P0, [R0+URZ], R3 ;  /* 0x00000003000075a7 */ /* 0x0022a400080011ff */
[----:B--2---:R-:W-:Y:S05]  /*a600*/  @!P0 NANOSLEEP.SYNCS 0x989680 ;  /* 0x009896800000895d */ /* 0x004fea0003900000 */
[----:B------:R-:W2:Y:S02]  /*a610*/  @!P0 SYNCS.PHASECHK.TRANS64 P0, [R0+URZ], R3 ;  /* 0x00000003000085a7 */ /* 0x000ea400080010ff */
[----:B--2---:R-:W-:Y:S05]  /*a620*/  @!P0 BRA `(.L_x_232) ;  /* 0xfffffffc00f08947 */ /* 0x004fea000383ffff */
[----:B------:R-:W-:Y:S05]  /*a630*/  BRA `(.L_x_233) ;  /* 0xffffff9400fc7947 */ /* 0x000fea000383ffff */
.L_x_68:
[----:B------:R-:W-:-:S07]  /*a640*/  MOV R0, UR5 ;  /* 0x0000000500007c02 */ /* 0x000fce0008000f00 */
.L_x_234:
[----:B-1----:R1:W2:Y:S02]  /*a650*/  SYNCS.PHASECHK.TRANS64.TRYWAIT P0, [R0+URZ], R3 ;  /* 0x00000003000075a7 */ /* 0x0022a400080011ff */
[----:B--2---:R-:W-:Y:S05]  /*a660*/  @!P0 NANOSLEEP.SYNCS 0x989680 ;  /* 0x009896800000895d */ /* 0x004fea0003900000 */
[----:B------:R-:W2:Y:S02]  /*a670*/  @!P0 SYNCS.PHASECHK.TRANS64 P0, [R0+URZ], R3 ;  /* 0x00000003000085a7 */ /* 0x000ea400080010ff */
[----:B--2---:R-:W-:Y:S05]  /*a680*/  @!P0 BRA `(.L_x_234) ;  /* 0xfffffffc00f08947 */ /* 0x004fea000383ffff */
[----:B------:R-:W-:Y:S05]  /*a690*/  BRA `(.L_x_235) ;  /* 0xffffff9800087947 */ /* 0x000fea000383ffff */
.L_x_69:
[----:B------:R-:W-:-:S07]  /*a6a0*/  MOV R0, UR5 ;  /* 0x0000000500007c02 */ /* 0x000fce0008000f00 */
.L_x_236:
[----:B-1----:R1:W2:Y:S02]  /*a6b0*/  SYNCS.PHASECHK.TRANS64.TRYWAIT P0, [R0+URZ], R3 ;  /* 0x00000003000075a7 */ /* 0x0022a400080011ff */
[----:B--2---:R-:W-:Y:S05]  /*a6c0*/  @!P0 NANOSLEEP.SYNCS 0x989680 ;  /* 0x009896800000895d */ /* 0x004fea0003900000 */
[----:B------:R-:W2:Y:S02]  /*a6d0*/  @!P0 SYNCS.PHASECHK.TRANS64 P0, [R0+URZ], R3 ;  /* 0x00000003000085a7 */ /* 0x000ea400080010ff */
[----:B--2---:R-:W-:Y:S05]  /*a6e0*/  @!P0 BRA `(.L_x_236) ;  /* 0xfffffffc00f08947 */ /* 0x004fea000383ffff */
[----:B------:R-:W-:Y:S05]  /*a6f0*/  BRA `(.L_x_237) ;  /* 0xffffff9800147947 */ /* 0x000fea000383ffff */
.L_x_70:
[----:B------:R-:W-:-:S07]  /*a700*/  MOV R0, UR5 ;  /* 0x0000000500007c02 */ /* 0x000fce0008000f00 */
.L_x_238:
[----:B-1----:R1:W2:Y:S02]  /*a710*/  SYNCS.PHASECHK.TRANS64.TRYWAIT P0, [R0+URZ], R3 ;  /* 0x00000003000075a7 */ /* 0x0022a400080011ff */
[----:B--2---:R-:W-:Y:S05]  /*a720*/  @!P0 NANOSLEEP.SYNCS 0x989680 ;  /* 0x009896800000895d */ /* 0x004fea0003900000 */
[----:B------:R-:W2:Y:S02]  /*a730*/  @!P0 SYNCS.PHASECHK.TRANS64 P0, [R0+URZ], R3 ;  /* 0x00000003000085a7 */ /* 0x000ea400080010ff */
[----:B--2---:R-:W-:Y:S05]  /*a740*/  @!P0 BRA `(.L_x_238) ;  /* 0xfffffffc00f08947 */ /* 0x004fea000383ffff */
[----:B------:R-:W-:Y:S05]  /*a750*/  BRA `(.L_x_239) ;  /* 0xffffff9800207947 */ /* 0x000fea000383ffff */
.L_x_71:
[----:B------:R-:W-:-:S07]  /*a760*/  MOV R0, UR5 ;  /* 0x0000000500007c02 */ /* 0x000fce0008000f00 */
.L_x_240:
[----:B-1----:R1:W2:Y:S02]  /*a770*/  SYNCS.PHASECHK.TRANS64.TRYWAIT P0, [R0+URZ], R3 ;  /* 0x00000003000075a7 */ /* 0x0022a400080011ff */
[----:B--2---:R-:W-:Y:S05]  /*a780*/  @!P0 NANOSLEEP.SYNCS 0x989680 ;  /* 0x009896800000895d */ /* 0x004fea0003900000 */
[----:B------:R-:W2:Y:S02]  /*a790*/  @!P0 SYNCS.PHASECHK.TRANS64 P0, [R0+URZ], R3 ;  /* 0x00000003000085a7 */ /* 0x000ea400080010ff */
[----:B--2---:R-:W-:Y:S05]  /*a7a0*/  @!P0 BRA `(.L_x_240) ;  /* 0xfffffffc00f08947 */ /* 0x004fea000383ffff */
[----:B------:R-:W-:Y:S05]  /*a7b0*/  BRA `(.L_x_241) ;  /* 0xffffff98002c7947 */ /* 0x000fea000383ffff */
.L_x_72:
[----:B------:R-:W-:-:S07]  /*a7c0*/  MOV R0, UR5 ;  /* 0x0000000500007c02 */ /* 0x000fce0008000f00 */
.L_x_242:
[----:B-1----:R1:W2:Y:S02]  /*a7d0*/  SYNCS.PHASECHK.TRANS64.TRYWAIT P0, [R0+URZ], R3 ;  /* 0x00000003000075a7 */ /* 0x0022a400080011ff */
[----:B--2---:R-:W-:Y:S05]  /*a7e0*/  @!P0 NANOSLEEP.SYNCS 0x989680 ;  /* 0x009896800000895d */ /* 0x004fea0003900000 */
[----:B------:R-:W2:Y:S02]  /*a7f0*/  @!P0 SYNCS.PHASECHK.TRANS64 P0, [R0+URZ], R3 ;  /* 0x00000003000085a7 */ /* 0x000ea400080010ff */
[----:B--2---:R-:W-:Y:S05]  /*a800*/  @!P0 BRA `(.L_x_242) ;  /* 0xfffffffc00f08947 */ /* 0x004fea000383ffff */
[----:B------:R-:W-:Y:S05]  /*a810*/  BRA `(.L_x_243) ;  /* 0xffffff9800387947 */ /* 0x000fea000383ffff */
.L_x_73:
[----:B------:R-:W-:-:S07]  /*a820*/  MOV R0, UR5 ;  /* 0x0000000500007c02 */ /* 0x000fce0008000f00 */
.L_x_244:
[----:B-1----:R1:W2:Y:S02]  /*a830*/  SYNCS.PHASECHK.TRANS64.TRYWAIT P0, [R0+URZ], R3 ;  /* 0x00000003000075a7 */ /* 0x0022a400080011ff */
[----:B--2---:R-:W-:Y:S05]  /*a840*/  @!P0 NANOSLEEP.SYNCS 0x989680 ;  /* 0x009896800000895d */ /* 0x004fea0003900000 */
[----:B------:R-:W2:Y:S02]  /*a850*/  @!P0 SYNCS.PHASECHK.TRANS64 P0, [R0+URZ], R3 ;  /* 0x00000003000085a7 */ /* 0x000ea400080010ff */
[----:B--2---:R-:W-:Y:S05]  /*a860*/  @!P0 BRA `(.L_x_244) ;  /* 0xfffffffc00f08947 */ /* 0x004fea000383ffff */
[----:B------:R-:W-:Y:S05]  /*a870*/  BRA `(.L_x_245) ;  /* 0xffffff9800447947 */ /* 0x000fea000383ffff */
.L_x_74:
[----:B------:R-:W-:-:S07]  /*a880*/  MOV R0, UR5 ;  /* 0x0000000500007c02 */ /* 0x000fce0008000f00 */
.L_x_246:
[----:B-1----:R1:W2:Y:S02]  /*a890*/  SYNCS.PHASECHK.TRANS64.TRYWAIT P0, [R0+URZ], R3 ;  /* 0x00000003000075a7 */ /* 0x0022a400080011ff */
[----:B--2---:R-:W-:Y:S05]  /*a8a0*/  @!P0 NANOSLEEP.SYNCS 0x989680 ;  /* 0x009896800000895d */ /* 0x004fea0003900000 */
[----:B------:R-:W2:Y:S02]  /*a8b0*/  @!P0 SYNCS.PHASECHK.TRANS64 P0, [R0+URZ], R3 ;  /* 0x00000003000085a7 */ /* 0x000ea400080010ff */
[----:B--2---:R-:W-:Y:S05]  /*a8c0*/  @!P0 BRA `(.L_x_246) ;  /* 0xfffffffc00f08947 */ /* 0x004fea000383ffff */
[----:B------:R-:W-:Y:S05]  /*a8d0*/  BRA `(.L_x_247) ;  /* 0xffffff9800507947 */ /* 0x000fea000383ffff */
.L_x_75:
[----:B------:R-:W-:-:S07]  /*a8e0*/  MOV R0, UR5 ;  /* 0x0000000500007c02 */ /* 0x000fce0008000f00 */
.L_x_248:
[----:B-1----:R1:W2:Y:S02]  /*a8f0*/  SYNCS.PHASECHK.TRANS64.TRYWAIT P0, [R0+URZ], R3 ;  /* 0x00000003000075a7 */ /* 0x0022a400080011ff */
[----:B--2---:R-:W-:Y:S05]  /*a900*/  @!P0 NANOSLEEP.SYNCS 0x989680 ;  /* 0x009896800000895d */ /* 0x004fea0003900000 */
[----:B------:R-:W2:Y:S02]  /*a910*/  @!P0 SYNCS.PHASECHK.TRANS64 P0, [R0+URZ], R3 ;  /* 0x00000003000085a7 */ /* 0x000ea400080010ff */
[----:B--2---:R-:W-:Y:S05]  /*a920*/  @!P0 BRA `(.L_x_248) ;  /* 0xfffffffc00f08947 */ /* 0x004fea000383ffff */
[----:B------:R-:W-:Y:S05]  /*a930*/  BRA `(.L_x_249) ;  /* 0xffffff98005c7947 */ /* 0x000fea000383ffff */
.L_x_76:
[----:B------:R-:W-:-:S07]  /*a940*/  MOV R0, UR5 ;  /* 0x0000000500007c02 */ /* 0x000fce0008000f00 */
.L_x_250:
[----:B-1----:R1:W2:Y:S02]  /*a950*/  SYNCS.PHASECHK.TRANS64.TRYWAIT P0, [R0+URZ], R3 ;  /* 0x00000003000075a7 */ /* 0x0022a400080011ff */
[----:B--2---:R-:W-:Y:S05]  /*a960*/  @!P0 NANOSLEEP.SYNCS 0x989680 ;  /* 0x009896800000895d */ /* 0x004fea0003900000 */
[----:B------:R-:W2:Y:S02]  /*a970*/  @!P0 SYNCS.PHASECHK.TRANS64 P0, [R0+URZ], R3 ;  /* 0x00000003000085a7 */ /* 0x000ea400080010ff */
[----:B--2---:R-:W-:Y:S05]  /*a980*/  @!P0 BRA `(.L_x_250) ;  /* 0xfffffffc00f08947 */ /* 0x004fea000383ffff */
[----:B------:R-:W-:Y:S05]  /*a990*/  BRA `(.L_x_251) ;  /* 0xffffff9800687947 */ /* 0x000fea000383ffff */
.L_x_77:
[----:B------:R-:W-:-:S07]  /*a9a0*/  MOV R0, UR5 ;  /* 0x0000000500007c02 */ /* 0x000fce0008000f00 */
.L_x_252:
[----:B-1----:R1:W2:Y:S02]  /*a9b0*/  SYNCS.PHASECHK.TRANS64.TRYWAIT P0, [R0+URZ], R3 ;  /* 0x00000003000075a7 */ /* 0x0022a400080011ff */
[----:B--2---:R-:W-:Y:S05]  /*a9c0*/  @!P0 NANOSLEEP.SYNCS 0x989680 ;  /* 0x009896800000895d */ /* 0x004fea0003900000 */
[----:B------:R-:W2:Y:S02]  /*a9d0*/  @!P0 SYNCS.PHASECHK.TRANS64 P0, [R0+URZ], R3 ;  /* 0x00000003000085a7 */ /* 0x000ea400080010ff */
[----:B--2---:R-:W-:Y:S05]  /*a9e0*/  @!P0 BRA `(.L_x_252) ;  /* 0xfffffffc00f08947 */ /* 0x004fea000383ffff */
[----:B------:R-:W-:Y:S05]  /*a9f0*/  BRA `(.L_x_253) ;  /* 0xffffff9800747947 */ /* 0x000fea000383ffff */
.L_x_78:
[----:B------:R-:W-:-:S07]  /*aa00*/  MOV R0, UR5 ;  /* 0x0000000500007c02 */ /* 0x000fce0008000f00 */
.L_x_254:
[----:B-1----:R1:W2:Y:S02]  /*aa10*/  SYNCS.PHASECHK.TRANS64.TRYWAIT P0, [R0+URZ], R3 ;  /* 0x00000003000075a7 */ /* 0x0022a400080011ff */
[----:B--2---:R-:W-:Y:S05]  /*aa20*/  @!P0 NANOSLEEP.SYNCS 0x989680 ;  /* 0x009896800000895d */ /* 0x004fea0003900000 */
[----:B------:R-:W2:Y:S02]  /*aa30*/  @!P0 SYNCS.PHASECHK.TRANS64 P0, [R0+URZ], R3 ;  /* 0x00000003000085a7 */ /* 0x000ea400080010ff */
[----:B--2---:R-:W-:Y:S05]  /*aa40*/  @!P0 BRA `(.L_x_254) ;  /* 0xfffffffc00f08947 */ /* 0x004fea000383ffff */
[----:B------:R-:W-:Y:S05]  /*aa50*/  BRA `(.L_x_255) ;  /* 0xffffff9800807947 */ /* 0x000fea000383ffff */
.L_x_79:
[----:B------:R-:W-:-:S07]  /*aa60*/  MOV R0, UR5 ;  /* 0x0000000500007c02 */ /* 0x000fce0008000f00 */
.L_x_256:
[----:B-1----:R1:W2:Y:S02]  /*aa70*/  SYNCS.PHASECHK.TRANS64.TRYWAIT P0, [R0+URZ], R3 ;  /* 0x00000003000075a7 */ /* 0x0022a400080011ff */
[----:B--2---:R-:W-:Y:S05]  /*aa80*/  @!P0 NANOSLEEP.SYNCS 0x989680 ;  /* 0x009896800000895d */ /* 0x004fea0003900000 */
[----:B------:R-:W2:Y:S02]  /*aa90*/  @!P0 SYNCS.PHASECHK.TRANS64 P0, [R0+URZ], R3 ;  /* 0x00000003000085a7 */ /* 0x000ea400080010ff */
[----:B--2---:R-:W-:Y:S05]  /*aaa0*/  @!P0 BRA `(.L_x_256) ;  /* 0xfffffffc00f08947 */ /* 0x004fea000383ffff */
[----:B------:R-:W-:Y:S05]  /*aab0*/  BRA `(.L_x_257) ;  /* 0xffffff98008c7947 */ /* 0x000fea000383ffff */
.L_x_80:
[----:B------:R-:W-:-:S07]  /*aac0*/  MOV R0, UR5 ;  /* 0x0000000500007c02 */ /* 0x000fce0008000f00 */
.L_x_258:
[----:B-1----:R1:W2:Y:S02]  /*aad0*/  SYNCS.PHASECHK.TRANS64.TRYWAIT P0, [R0+URZ], R3 ;  /* 0x00000003000075a7 */ /* 0x0022a400080011ff */
[----:B--2---:R-:W-:Y:S05]  /*aae0*/  @!P0 NANOSLEEP.SYNCS 0x989680 ;  /* 0x009896800000895d */ /* 0x004fea0003900000 */
[----:B------:R-:W2:Y:S02]  /*aaf0*/  @!P0 SYNCS.PHASECHK.TRANS64 P0, [R0+URZ], R3 ;  /* 0x00000003000085a7 */ /* 0x000ea400080010ff */
[----:B--2---:R-:W-:Y:S05]  /*ab00*/  @!P0 BRA `(.L_x_258) ;  /* 0xfffffffc00f08947 */ /* 0x004fea000383ffff */
[----:B------:R-:W-:Y:S05]  /*ab10*/  BRA `(.L_x_259) ;  /* 0xffffff9800987947 */ /* 0x000fea000383ffff */
.L_x_81:
[----:B------:R-:W-:-:S07]  /*ab20*/  MOV R0, UR5 ;  /* 0x0000000500007c02 */ /* 0x000fce0008000f00 */
.L_x_260:
[----:B-1----:R1:W2:Y:S02]  /*ab30*/  SYNCS.PHASECHK.TRANS64.TRYWAIT P0, [R0+URZ], R3 ;  /* 0x00000003000075a7 */ /* 0x0022a400080011ff */
[----:B--2---:R-:W-:Y:S05]  /*ab40*/  @!P0 NANOSLEEP.SYNCS 0x989680 ;  /* 0x009896800000895d */ /* 0x004fea0003900000 */
[----:B------:R-:W2:Y:S02]  /*ab50*/  @!P0 SYNCS.PHASECHK.TRANS64 P0, [R0+URZ], R3 ;  /* 0x00000003000085a7 */ /* 0x000ea400080010ff */
[----:B--2---:R-:W-:Y:S05]  /*ab60*/  @!P0 BRA `(.L_x_260) ;  /* 0xfffffffc00f08947 */ /* 0x004fea000383ffff */
[----:B------:R-:W-:Y:S05]  /*ab70*/  BRA `(.L_x_261) ;  /* 0xffffff9800a47947 */ /* 0x000fea000383ffff */
.L_x_82:
[----:B------:R-:W-:-:S07]  /*ab80*/  MOV R0, UR5 ;  /* 0x0000000500007c02 */ /* 0x000fce0008000f00 */
.L_x_262:
[----:B-1----:R1:W2:Y:S02]  /*ab90*/  SYNCS.PHASECHK.TRANS64.TRYWAIT P0, [R0+URZ], R3 ;  /* 0x00000003000075a7 */ /* 0x0022a400080011ff */
[----:B--2---:R-:W-:Y:S05]  /*aba0*/  @!P0 NANOSLEEP.SYNCS 0x989680 ;  /* 0x009896800000895d */ /* 0x004fea0003900000 */
[----:B------:R-:W2:Y:S02]  /*abb0*/  @!P0 SYNCS.PHASECHK.TRANS64 P0, [R0+URZ], R3 ;  /* 0x00000003000085a7 */ /* 0x000ea400080010ff */
[----:B--2---:R-:W-:Y:S05]  /*abc0*/  @!P0 BRA `(.L_x_262) ;  /* 0xfffffffc00f08947 */ /* 0x004fea000383ffff */
[----:B------:R-:W-:Y:S05]  /*abd0*/  BRA `(.L_x_263) ;  /* 0xffffff9800b07947 */ /* 0x000fea000383ffff */
.L_x_83:
[----:B------:R-:W-:-:S07]  /*abe0*/  MOV R0, UR5 ;  /* 0x0000000500007c02 */ /* 0x000fce0008000f00 */
.L_x_264:
[----:B-1----:R1:W2:Y:S02]  /*abf0*/  SYNCS.PHASECHK.TRANS64.TRYWAIT P0, [R0+URZ], R3 ;  /* 0x00000003000075a7 */ /* 0x0022a400080011ff */
[----:B--2---:R-:W-:Y:S05]  /*ac00*/  @!P0 NANOSLEEP.SYNCS 0x989680 ;  /* 0x009896800000895d */ /* 0x004fea0003900000 */
[----:B------:R-:W2:Y:S02]  /*ac10*/  @!P0 SYNCS.PHASECHK.TRANS64 P0, [R0+URZ], R3 ;  /* 0x00000003000085a7 */ /* 0x000ea400080010ff */
[----:B--2---:R-:W-:Y:S05]  /*ac20*/  @!P0 BRA `(.L_x_264) ;  /* 0xfffffffc00f08947 */ /* 0x004fea000383ffff */
[----:B------:R-:W-:Y:S05]  /*ac30*/  BRA `(.L_x_265) ;  /* 0xffffff9800bc7947 */ /* 0x000fea000383ffff */
.L_x_84:
[----:B------:R-:W-:-:S07]  /*ac40*/  MOV R0, UR5 ;  /* 0x0000000500007c02 */ /* 0x000fce0008000f00 */
.L_x_266:
[----:B-1----:R1:W2:Y:S02]  /*ac50*/  SYNCS.PHASECHK.TRANS64.TRYWAIT P0, [R0+URZ], R3 ;  /* 0x00000003000075a7 */ /* 0x0022a400080011ff */
[----:B--2---:R-:W-:Y:S05]  /*ac60*/  @!P0 NANOSLEEP.SYNCS 0x989680 ;  /* 0x009896800000895d */ /* 0x004fea0003900000 */
[----:B------:R-:W2:Y:S02]  /*ac70*/  @!P0 SYNCS.PHASECHK.TRANS64 P0, [R0+URZ], R3 ;  /* 0x00000003000085a7 */ /* 0x000ea400080010ff */
[----:B--2---:R-:W-:Y:S05]  /*ac80*/  @!P0 BRA `(.L_x_266) ;  /* 0xfffffffc00f08947 */ /* 0x004fea000383ffff */
[----:B------:R-:W-:Y:S05]  /*ac90*/  BRA `(.L_x_267) ;  /* 0xffffff9800c87947 */ /* 0x000fea000383ffff */
.L_x_85:
[----:B------:R-:W-:-:S07]  /*aca0*/  MOV R0, UR5 ;  /* 0x0000000500007c02 */ /* 0x000fce0008000f00 */
.L_x_268:
[----:B-1----:R1:W2:Y:S02]  /*acb0*/  SYNCS.PHASECHK.TRANS64.TRYWAIT P0, [R0+URZ], R3 ;  /* 0x00000003000075a7 */ /* 0x0022a400080011ff */
[----:B--2---:R-:W-:Y:S05]  /*acc0*/  @!P0 NANOSLEEP.SYNCS 0x989680 ;  /* 0x009896800000895d */ /* 0x004fea0003900000 */
[----:B------:R-:W2:Y:S02]  /*acd0*/  @!P0 SYNCS.PHASECHK.TRANS64 P0, [R0+URZ], R3 ;  /* 0x00000003000085a7 */ /* 0x000ea400080010ff */
[----:B--2---:R-:W-:Y:S05]  /*ace0*/  @!P0 BRA `(.L_x_268) ;  /* 0xfffffffc00f08947 */ /* 0x004fea000383ffff */
[----:B------:R-:W-:Y:S05]  /*acf0*/  BRA `(.L_x_269) ;  /* 0xffffff9800d47947 */ /* 0x000fea000383ffff */
.L_x_86:
[----:B------:R-:W-:-:S07]  /*ad00*/  MOV R0, UR5 ;  /* 0x0000000500007c02 */ /* 0x000fce0008000f00 */
.L_x_270:
[----:B-1----:R1:W2:Y:S02]  /*ad10*/  SYNCS.PHASECHK.TRANS64.TRYWAIT P0, [R0+URZ], R3 ;  /* 0x00000003000075a7 */ /* 0x0022a400080011ff */
[----:B--2---:R-:W-:Y:S05]  /*ad20*/  @!P0 NANOSLEEP.SYNCS 0x989680 ;  /* 0x009896800000895d */ /* 0x004fea0003900000 */
[----:B------:R-:W2:Y:S02]  /*ad30*/  @!P0 SYNCS.PHASECHK.TRANS64 P0, [R0+URZ], R3 ;  /* 0x00000003000085a7 */ /* 0x000ea400080010ff */
[----:B--2---:R-:W-:Y:S05]  /*ad40*/  @!P0 BRA `(.L_x_270) ;  /* 0xfffffffc00f08947 */ /* 0x004fea000383ffff */
[----:B------:R-:W-:Y:S05]  /*ad50*/  BRA `(.L_x_271) ;  /* 0xffffff9800e07947 */ /* 0x000fea000383ffff */
.L_x_87:
[----:B------:R-:W-:-:S07]  /*ad60*/  MOV R0, UR5 ;  /* 0x0000000500007c02 */ /* 0x000fce0008000f00 */
.L_x_272:
[----:B-1----:R1:W2:Y:S02]  /*ad70*/  SYNCS.PHASECHK.TRANS64.TRYWAIT P0, [R0+URZ], R3 ;  /* 0x00000003000075a7 */ /* 0x0022a400080011ff */
[----:B--2---:R-:W-:Y:S05]  /*ad80*/  @!P0 NANOSLEEP.SYNCS 0x989680 ;  /* 0x009896800000895d */ /* 0x004fea0003900000 */
[----:B------:R-:W2:Y:S02]  /*ad90*/  @!P0 SYNCS.PHASECHK.TRANS64 P0, [R0+URZ], R3 ;  /* 0x00000003000085a7 */ /* 0x000ea400080010ff */
[----:B--2---:R-:W-:Y:S05]  /*ada0*/  @!P0 BRA `(.L_x_272) ;  /* 0xfffffffc00f08947 */ /* 0x004fea000383ffff */
[----:B------:R-:W-:Y:S05]  /*adb0*/  BRA `(.L_x_273) ;  /* 0xffffff9800ec7947 */ /* 0x000fea000383ffff */
.L_x_88:
[----:B------:R-:W-:-:S07]  /*adc0*/  MOV R0, UR5 ;  /* 0x0000000500007c02 */ /* 0x000fce0008000f00 */
.L_x_274:
[----:B-1----:R1:W2:Y:S02]  /*add0*/  SYNCS.PHASECHK.TRANS64.TRYWAIT P0, [R0+URZ], R3 ;  /* 0x00000003000075a7 */ /* 0x0022a400080011ff */
[----:B--2---:R-:W-:Y:S05]  /*ade0*/  @!P0 NANOSLEEP.SYNCS 0x989680 ;  /* 0x009896800000895d */ /* 0x004fea0003900000 */
[----:B------:R-:W2:Y:S02]  /*adf0*/  @!P0 SYNCS.PHASECHK.TRANS64 P0, [R0+URZ], R3 ;  /* 0x00000003000085a7 */ /* 0x000ea400080010ff */
[----:B--2---:R-:W-:Y:S05]  /*ae00*/  @!P0 BRA `(.L_x_274) ;  /* 0xfffffffc00f08947 */ /* 0x004fea000383ffff */
[----:B------:R-:W-:Y:S05]  /*ae10*/  BRA `(.L_x_275) ;  /* 0xffffff9800f87947 */ /* 0x000fea000383ffff */
.L_x_89:
[----:B------:R-:W-:-:S07]  /*ae20*/  MOV R0, UR5 ;  /* 0x0000000500007c02 */ /* 0x000fce0008000f00 */
.L_x_276:
[----:B-1----:R1:W2:Y:S02]  /*ae30*/  SYNCS.PHASECHK.TRANS64.TRYWAIT P0, [R0+URZ], R3 ;  /* 0x00000003000075a7 */ /* 0x0022a400080011ff */
[----:B--2---:R-:W-:Y:S05]  /*ae40*/  @!P0 NANOSLEEP.SYNCS 0x989680 ;  /* 0x009896800000895d */ /* 0x004fea0003900000 */
[----:B------:R-:W2:Y:S02]  /*ae50*/  @!P0 SYNCS.PHASECHK.TRANS64 P0, [R0+URZ], R3 ;  /* 0x00000003000085a7 */ /* 0x000ea400080010ff */
[----:B--2---:R-:W-:Y:S05]  /*ae60*/  @!P0 BRA `(.L_x_276) ;  /* 0xfffffffc00f08947 */ /* 0x004fea000383ffff */
[----:B------:R-:W-:Y:S05]  /*ae70*/  BRA `(.L_x_277) ;  /* 0xffffff9c00047947 */ /* 0x000fea000383ffff */
.L_x_90:
[----:B------:R-:W-:-:S07]  /*ae80*/  MOV R0, UR5 ;  /* 0x0000000500007c02 */ /* 0x000fce0008000f00 */
.L_x_278:
[----:B-1----:R1:W2:Y:S02]  /*ae90*/  SYNCS.PHASECHK.TRANS64.TRYWAIT P0, [R0+URZ], R3 ;  /* 0x00000003000075a7 */ /* 0x0022a400080011ff */
[----:B--2---:R-:W-:Y:S05]  /*aea0*/  @!P0 NANOSLEEP.SYNCS 0x989680 ;  /* 0x009896800000895d */ /* 0x004fea0003900000 */
[----:B------:R-:W2:Y:S02]  /*aeb0*/  @!P0 SYNCS.PHASECHK.TRANS64 P0, [R0+URZ], R3 ;  /* 0x00000003000085a7 */ /* 0x000ea400080010ff */
[----:B--2---:R-:W-:Y:S05]  /*aec0*/  @!P0 BRA `(.L_x_278) ;  /* 0xfffffffc00f08947 */ /* 0x004fea000383ffff */
[----:B------:R-:W-:Y:S05]  /*aed0*/  BRA `(.L_x_279) ;  /* 0xffffff9c00107947 */ /* 0x000fea000383ffff */
.L_x_91:
[----:B------:R-:W-:-:S07]  /*aee0*/  MOV R0, UR5 ;  /* 0x0000000500007c02 */ /* 0x000fce0008000f00 */
.L_x_280:
[----:B-1----:R1:W2:Y:S02]  /*aef0*/  SYNCS.PHASECHK.TRANS64.TRYWAIT P0, [R0+URZ], R3 ;  /* 0x00000003000075a7 */ /* 0x0022a400080011ff */
[----:B--2---:R-:W-:Y:S05]  /*af00*/  @!P0 NANOSLEEP.SYNCS 0x989680 ;  /* 0x009896800000895d */ /* 0x004fea0003900000 */
[----:B------:R-:W2:Y:S02]  /*af10*/  @!P0 SYNCS.PHASECHK.TRANS64 P0, [R0+URZ], R3 ;  /* 0x00000003000085a7 */ /* 0x000ea400080010ff */
[----:B--2---:R-:W-:Y:S05]  /*af20*/  @!P0 BRA `(.L_x_280) ;  /* 0xfffffffc00f08947 */ /* 0x004fea000383ffff */
[----:B------:R-:W-:Y:S05]  /*af30*/  BRA `(.L_x_281) ;  /* 0xffffff9c001c7947 */ /* 0x000fea000383ffff */
.L_x_92:
[----:B------:R-:W-:-:S07]  /*af40*/  MOV R0, UR5 ;  /* 0x0000000500007c02 */ /* 0x000fce0008000f00 */
.L_x_282:
[----:B-1----:R1:W2:Y:S02]  /*af50*/  SYNCS.PHASECHK.TRANS64.TRYWAIT P0, [R0+URZ], R3 ;  /* 0x00000003000075a7 */ /* 0x0022a400080011ff */
[----:B--2---:R-:W-:Y:S05]  /*af60*/  @!P0 NANOSLEEP.SYNCS 0x989680 ;  /* 0x009896800000895d */ /* 0x004fea0003900000 */
[----:B------:R-:W2:Y:S02]  /*af70*/  @!P0 SYNCS.PHASECHK.TRANS64 P0, [R0+URZ], R3 ;  /* 0x00000003000085a7 */ /* 0x000ea400080010ff */
[----:B--2---:R-:W-:Y:S05]  /*af80*/  @!P0 BRA `(.L_x_282) ;  /* 0xfffffffc00f08947 */ /* 0x004fea000383ffff */
[----:B------:R-:W-:Y:S05]  /*af90*/  BRA `(.L_x_283) ;  /* 0xffffff9c00287947 */ /* 0x000fea000383ffff */
.L_x_93:
[----:B------:R-:W-:-:S07]  /*afa0*/  MOV R0, UR5 ;  /* 0x0000000500007c02 */ /* 0x000fce0008000f00 */
.L_x_284:
[----:B-1----:R1:W2:Y:S02]  /*afb0*/  SYNCS.PHASECHK.TRANS64.TRYWAIT P0, [R0+URZ], R3 ;  /* 0x00000003000075a7 */ /* 0x0022a400080011ff */
[----:B--2---:R-:W-:Y:S05]  /*afc0*/  @!P0 NANOSLEEP.SYNCS 0x989680 ;  /* 0x009896800000895d */ /* 0x004fea0003900000 */
[----:B------:R-:W2:Y:S02]  /*afd0*/  @!P0 SYNCS.PHASECHK.TRANS64 P0, [R0+URZ], R3 ;  /* 0x00000003000085a7 */ /* 0x000ea400080010ff */
[----:B--2---:R-:W-:Y:S05]  /*afe0*/  @!P0 BRA `(.L_x_284) ;  /* 0xfffffffc00f08947 */ /* 0x004fea000383ffff */
[----:B------:R-:W-:Y:S05]  /*aff0*/  BRA `(.L_x_285) ;  /* 0xffffff9c00347947 */ /* 0x000fea000383ffff */
.L_x_94:
[----:B------:R-:W-:-:S07]  /*b000*/  MOV R0, UR5 ;  /* 0x0000000500007c02 */ /* 0x000fce0008000f00 */
.L_x_286:
[----:B-1----:R1:W2:Y:S02]  /*b010*/  SYNCS.PHASECHK.TRANS64.TRYWAIT P0, [R0+URZ], R3 ;  /* 0x00000003000075a7 */ /* 0x0022a400080011ff */
[----:B--2---:R-:W-:Y:S05]  /*b020*/  @!P0 NANOSLEEP.SYNCS 0x989680 ;  /* 0x009896800000895d */ /* 0x004fea0003900000 */
[----:B------:R-:W2:Y:S02]  /*b030*/  @!P0 SYNCS.PHASECHK.TRANS64 P0, [R0+URZ], R3 ;  /* 0x00000003000085a7 */ /* 0x000ea400080010ff */
[----:B--2---:R-:W-:Y:S05]  /*b040*/  @!P0 BRA `(.L_x_286) ;  /* 0xfffffffc00f08947 */ /* 0x004fea000383ffff */
[----:B------:R-:W-:Y:S05]  /*b050*/  BRA `(.L_x_287) ;  /* 0xffffff9c00407947 */ /* 0x000fea000383ffff */
.L_x_95:
[----:B------:R-:W-:-:S07]  /*b060*/  MOV R0, UR5 ;  /* 0x0000000500007c02 */ /* 0x000fce0008000f00 */
.L_x_288:
[----:B-1----:R1:W2:Y:S02]  /*b070*/  SYNCS.PHASECHK.TRANS64.TRYWAIT P0, [R0+URZ], R3 ;  /* 0x00000003000075a7 */ /* 0x0022a400080011ff */
[----:B--2---:R-:W-:Y:S05]  /*b080*/  @!P0 NANOSLEEP.SYNCS 0x989680 ;  /* 0x009896800000895d */ /* 0x004fea0003900000 */
[----:B------:R-:W2:Y:S02]  /*b090*/  @!P0 SYNCS.PHASECHK.TRANS64 P0, [R0+URZ], R3 ;  /* 0x00000003000085a7 */ /* 0x000ea400080010ff */
[----:B--2---:R-:W-:Y:S05]  /*b0a0*/  @!P0 BRA `(.L_x_288) ;  /* 0xfffffffc00f08947 */ /* 0x004fea000383ffff */
[----:B------:R-:W-:Y:S05]  /*b0b0*/  BRA `(.L_x_289) ;  /* 0xffffff9c004c7947 */ /* 0x000fea000383ffff */
.L_x_96:
[----:B------:R-:W-:-:S07]  /*b0c0*/  MOV R0, UR5 ;  /* 0x0000000500007c02 */ /* 0x000fce0008000f00 */
.L_x_290:
[----:B-1----:R1:W2:Y:S02]  /*b0d0*/  SYNCS.PHASECHK.TRANS64.TRYWAIT P0, [R0+URZ], R3 ;  /* 0x00000003000075a7 */ /* 0x0022a400080011ff */
[----:B--2---:R-:W-:Y:S05]  /*b0e0*/  @!P0 NANOSLEEP.SYNCS 0x989680 ;  /* 0x009896800000895d */ /* 0x004fea0003900000 */
[----:B------:R-:W2:Y:S02]  /*b0f0*/  @!P0 SYNCS.PHASECHK.TRANS64 P0, [R0+URZ], R3 ;  /* 0x00000003000085a7 */ /* 0x000ea400080010ff */
[----:B--2---:R-:W-:Y:S05]  /*b100*/  @!P0 BRA `(.L_x_290) ;  /* 0xfffffffc00f08947 */ /* 0x004fea000383ffff */
[----:B------:R-:W-:Y:S05]  /*b110*/  BRA `(.L_x_291) ;  /* 0xffffff9c00587947 */ /* 0x000fea000383ffff */
.L_x_97:
[----:B------:R-:W-:-:S07]  /*b120*/  MOV R0, UR5 ;  /* 0x0000000500007c02 */ /* 0x000fce0008000f00 */
.L_x_292:
[----:B-1----:R1:W2:Y:S02]  /*b130*/  SYNCS.PHASECHK.TRANS64.TRYWAIT P0, [R0+URZ], R3 ;  /* 0x00000003000075a7 */ /* 0x0022a400080011ff */
[----:B--2---:R-:W-:Y:S05]  /*b140*/  @!P0 NANOSLEEP.SYNCS 0x989680 ;  /* 0x009896800000895d */ /* 0x004fea0003900000 */
[----:B------:R-:W2:Y:S02]  /*b150*/  @!P0 SYNCS.PHASECHK.TRANS64 P0, [R0+URZ], R3 ;  /* 0x00000003000085a7 */ /* 0x000ea400080010ff */
[----:B--2---:R-:W-:Y:S05]  /*b160*/  @!P0 BRA `(.L_x_292) ;  /* 0xfffffffc00f08947 */ /* 0x004fea000383ffff */
[----:B------:R-:W-:Y:S05]  /*b170*/  BRA `(.L_x_293) ;  /* 0xffffff9c00647947 */ /* 0x000fea000383ffff */
.L_x_98:
[----:B------:R-:W-:-:S07]  /*b180*/  MOV R0, UR5 ;  /* 0x0000000500007c02 */ /* 0x000fce0008000f00 */
.L_x_294:
[----:B-1----:R1:W2:Y:S02]  /*b190*/  SYNCS.PHASECHK.TRANS64.TRYWAIT P0, [R0+URZ], R3 ;  /* 0x00000003000075a7 */ /* 0x0022a400080011ff */
[----:B--2---:R-:W-:Y:S05]  /*b1a0*/  @!P0 NANOSLEEP.SYNCS 0x989680 ;  /* 0x009896800000895d */ /* 0x004fea0003900000 */
[----:B------:R-:W2:Y:S02]  /*b1b0*/  @!P0 SYNCS.PHASECHK.TRANS64 P0, [R0+URZ], R3 ;  /* 0x00000003000085a7 */ /* 0x000ea400080010ff */
[----:B--2---:R-:W-:Y:S05]  /*b1c0*/  @!P0 BRA `(.L_x_294) ;  /* 0xfffffffc00f08947 */ /* 0x004fea000383ffff */
[----:B------:R-:W-:Y:S05]  /*b1d0*/  BRA `(.L_x_295) ;  /* 0xffffff9c00707947 */ /* 0x000fea000383ffff */
.L_x_99:
[----:B------:R-:W-:-:S07]  /*b1e0*/  MOV R0, UR5 ;  /* 0x0000000500007c02 */ /* 0x000fce0008000f00 */
.L_x_296:
[----:B-1----:R1:W2:Y:S02]  /*b1f0*/  SYNCS.PHASECHK.TRANS64.TRYWAIT P0, [R0+URZ], R3 ;  /* 0x00000003000075a7 */ /* 0x0022a400080011ff */
[----:B--2---:R-:W-:Y:S05]  /*b200*/  @!P0 NANOSLEEP.SYNCS 0x989680 ;  /* 0x009896800000895d */ /* 0x004fea0003900000 */
[----:B------:R-:W2:Y:S02]  /*b210*/  @!P0 SYNCS.PHASECHK.TRANS64 P0, [R0+URZ], R3 ;  /* 0x00000003000085a7 */ /* 0x000ea400080010ff */
[----:B--2---:R-:W-:Y:S05]  /*b220*/  @!P0 BRA `(.L_x_296) ;  /* 0xfffffffc00f08947 */ /* 0x004fea000383ffff */
[----:B------:R-:W-:Y:S05]  /*b230*/  BRA `(.L_x_297) ;  /* 0xffffff9c007c7947 */ /* 0x000fea000383ffff */
.L_x_100:
[----:B------:R-:W-:-:S07]  /*b240*/  MOV R0, UR5 ;  /* 0x0000000500007c02 */ /* 0x000fce0008000f00 */
.L_x_298:
[----:B-1----:R1:W2:Y:S02]  /*b250*/  SYNCS.PHASECHK.TRANS64.TRYWAIT P0, [R0+URZ], R3 ;  /* 0x00000003000075a7 */ /* 0x0022a400080011ff */
[----:B--2---:R-:W-:Y:S05]  /*b260*/  @!P0 NANOSLEEP.SYNCS 0x989680 ;  /* 0x009896800000895d */ /* 0x004fea0003900000 */
[----:B------:R-:W2:Y:S02]  /*b270*/  @!P0 SYNCS.PHASECHK.TRANS64 P0, [R0+URZ], R3 ;  /* 0x00000003000085a7 */ /* 0x000ea400080010ff */
[----:B--2---:R-:W-:Y:S05]  /*b280*/  @!P0 BRA `(.L_x_298) ;  /* 0xfffffffc00f08947 */ /* 0x004fea000383ffff */
[----:B------:R-:W-:Y:S05]  /*b290*/  BRA `(.L_x_299) ;  /* 0xffffff9c00887947 */ /* 0x000fea000383ffff */
.L_x_101:
[----:B------:R-:W-:-:S07]  /*b2a0*/  MOV R0, UR5 ;  /* 0x0000000500007c02 */ /* 0x000fce0008000f00 */
.L_x_300:
[----:B-1----:R1:W2:Y:S02]  /*b2b0*/  SYNCS.PHASECHK.TRANS64.TRYWAIT P0, [R0+URZ], R3 ;  /* 0x00000003000075a7 */ /* 0x0022a400080011ff */
[----:B--2---:R-:W-:Y:S05]  /*b2c0*/  @!P0 NANOSLEEP.SYNCS 0x989680 ;  /* 0x009896800000895d */ /* 0x004fea0003900000 */
[----:B------:R-:W2:Y:S02]  /*b2d0*/  @!P0 SYNCS.PHASECHK.TRANS64 P0, [R0+URZ], R3 ;  /* 0x00000003000085a7 */ /* 0x000ea400080010ff */
[----:B--2---:R-:W-:Y:S05]  /*b2e0*/  @!P0 BRA `(.L_x_300) ;  /* 0xfffffffc00f08947 */ /* 0x004fea000383ffff */
[----:B------:R-:W-:Y:S05]  /*b2f0*/  BRA `(.L_x_301) ;  /* 0xffffff9c00947947 */ /* 0x000fea000383ffff */
.L_x_102:
[----:B------:R-:W-:-:S07]  /*b300*/  MOV R0, UR5 ;  /* 0x0000000500007c02 */ /* 0x000fce0008000f00 */
.L_x_302:
[----:B-1----:R1:W2:Y:S02]  /*b310*/  SYNCS.PHASECHK.TRANS64.TRYWAIT P0, [R0+URZ], R3 ;  /* 0x00000003000075a7 */ /* 0x0022a400080011ff */
[----:B--2---:R-:W-:Y:S05]  /*b320*/  @!P0 NANOSLEEP.SYNCS 0x989680 ;  /* 0x009896800000895d */ /* 0x004fea0003900000 */
[----:B------:R-:W2:Y:S02]  /*b330*/  @!P0 SYNCS.PHASECHK.TRANS64 P0, [R0+URZ], R3 ;  /* 0x00000003000085a7 */ /* 0x000ea400080010ff */
[----:B--2---:R-:W-:Y:S05]  /*b340*/  @!P0 BRA `(.L_x_302) ;  /* 0xfffffffc00f08947 */ /* 0x004fea000383ffff */
[----:B------:R-:W-:Y:S05]  /*b350*/  BRA `(.L_x_303) ;  /* 0xffffff9c00a07947 */ /* 0x000fea000383ffff */
.L_x_103:
[----:B------:R-:W-:-:S07]  /*b360*/  MOV R0, UR5 ;  /* 0x0000000500007c02 */ /* 0x000fce0008000f00 */
.L_x_304:
[----:B-1----:R1:W2:Y:S02]  /*b370*/  SYNCS.PHASECHK.TRANS64.TRYWAIT P0, [R0+URZ], R3 ;  /* 0x00000003000075a7 */ /* 0x0022a400080011ff */
[----:B--2---:R-:W-:Y:S05]  /*b380*/  @!P0 NANOSLEEP.SYNCS 0x989680 ;  /* 0x009896800000895d */ /* 0x004fea0003900000 */
[----:B------:R-:W2:Y:S02]  /*b390*/  @!P0 SYNCS.PHASECHK.TRANS64 P0, [R0+URZ], R3 ;  /* 0x00000003000085a7 */ /* 0x000ea400080010ff */
[----:B--2---:R-:W-:Y:S05]  /*b3a0*/  @!P0 BRA `(.L_x_304) ;  /* 0xfffffffc00f08947 */ /* 0x004fea000383ffff */
[----:B------:R-:W-:Y:S05]  /*b3b0*/  BRA `(.L_x_305) ;  /* 0xffffff9c00ac7947 */ /* 0x000fea000383ffff */
.L_x_104:
[----:B------:R-:W-:-:S07]  /*b3c0*/  MOV R0, UR5 ;  /* 0x0000000500007c02 */ /* 0x000fce0008000f00 */
.L_x_306:
[----:B-1----:R1:W2:Y:S02]  /*b3d0*/  SYNCS.PHASECHK.TRANS64.TRYWAIT P0, [R0+URZ], R3 ;  /* 0x00000003000075a7 */ /* 0x0022a400080011ff */
[----:B--2---:R-:W-:Y:S05]  /*b3e0*/  @!P0 NANOSLEEP.SYNCS 0x989680 ;  /* 0x009896800000895d */ /* 0x004fea0003900000 */
[----:B------:R-:W2:Y:S02]  /*b3f0*/  @!P0 SYNCS.PHASECHK.TRANS64 P0, [R0+URZ], R3 ;  /* 0x00000003000085a7 */ /* 0x000ea400080010ff */
[----:B--2---:R-:W-:Y:S05]  /*b400*/  @!P0 BRA `(.L_x_306) ;  /* 0xfffffffc00f08947 */ /* 0x004fea000383ffff */
[----:B------:R-:W-:Y:S05]  /*b410*/  BRA `(.L_x_307) ;  /* 0xffffff9c00b87947 */ /* 0x000fea000383ffff */
.L_x_105:
[----:B------:R-:W-:-:S07]  /*b420*/  MOV R0, UR5 ;  /* 0x0000000500007c02 */ /* 0x000fce0008000f00 */
.L_x_308:
[----:B-1----:R1:W2:Y:S02]  /*b430*/  SYNCS.PHASECHK.TRANS64.TRYWAIT P0, [R0+URZ], R3 ;  /* 0x00000003000075a7 */ /* 0x0022a400080011ff */
[----:B--2---:R-:W-:Y:S05]  /*b440*/  @!P0 NANOSLEEP.SYNCS 0x989680 ;  /* 0x009896800000895d */ /* 0x004fea0003900000 */
[----:B------:R-:W2:Y:S02]  /*b450*/  @!P0 SYNCS.PHASECHK.TRANS64 P0, [R0+URZ], R3 ;  /* 0x00000003000085a7 */ /* 0x000ea400080010ff */
[----:B--2---:R-:W-:Y:S05]  /*b460*/  @!P0 BRA `(.L_x_308) ;  /* 0xfffffffc00f08947 */ /* 0x004fea000383ffff */
[----:B------:R-:W-:Y:S05]  /*b470*/  BRA `(.L_x_309) ;  /* 0xffffff9c00c47947 */ /* 0x000fea000383ffff */
.L_x_106:
[----:B------:R-:W-:-:S07]  /*b480*/  MOV R0, UR5 ;  /* 0x0000000500007c02 */ /* 0x000fce0008000f00 */
.L_x_310:
[----:B-1----:R1:W2:Y:S02]  /*b490*/  SYNCS.PHASECHK.TRANS64.TRYWAIT P0, [R0+URZ], R3 ;  /* 0x00000003000075a7 */ /* 0x0022a400080011ff */
[----:B--2---:R-:W-:Y:S05]  /*b4a0*/  @!P0 NANOSLEEP.SYNCS 0x989680 ;  /* 0x009896800000895d */ /* 0x004fea0003900000 */
[----:B------:R-:W2:Y:S02]  /*b4b0*/  @!P0 SYNCS.PHASECHK.TRANS64 P0, [R0+URZ], R3 ;  /* 0x00000003000085a7 */ /* 0x000ea400080010ff */
[----:B--2---:R-:W-:Y:S05]  /*b4c0*/  @!P0 BRA `(.L_x_310) ;  /* 0xfffffffc00f08947 */ /* 0x004fea000383ffff */
[----:B------:R-:W-:Y:S05]  /*b4d0*/  BRA `(.L_x_311) ;  /* 0xffffff9c00d07947 */ /* 0x000fea000383ffff */
.L_x_107:
[----:B------:R-:W-:-:S07]  /*b4e0*/  MOV R0, UR5 ;  /* 0x0000000500007c02 */ /* 0x000fce0008000f00 */
.L_x_312:
[----:B-1----:R1:W2:Y:S02]  /*b4f0*/  SYNCS.PHASECHK.TRANS64.TRYWAIT P0, [R0+URZ], R3 ;  /* 0x00000003000075a7 */ /* 0x0022a400080011ff */
[----:B--2---:R-:W-:Y:S05]  /*b500*/  @!P0 NANOSLEEP.SYNCS 0x989680 ;  /* 0x009896800000895d */ /* 0x004fea0003900000 */
[----:B------:R-:W2:Y:S02]  /*b510*/  @!P0 SYNCS.PHASECHK.TRANS64 P0, [R0+URZ], R3 ;  /* 0x00000003000085a7 */ /* 0x000ea400080010ff */
[----:B--2---:R-:W-:Y:S05]  /*b520*/  @!P0 BRA `(.L_x_312) ;  /* 0xfffffffc00f08947 */ /* 0x004fea000383ffff */
[----:B------:R-:W-:Y:S05]  /*b530*/  BRA `(.L_x_313) ;  /* 0xffffff9c00dc7947 */ /* 0x000fea000383ffff */
.L_x_108:
[----:B------:R-:W-:-:S07]  /*b540*/  MOV R0, UR5 ;  /* 0x0000000500007c02 */ /* 0x000fce0008000f00 */
.L_x_314:
[----:B-1----:R1:W2:Y:S02]  /*b550*/  SYNCS.PHASECHK.TRANS64.TRYWAIT P0, [R0+URZ], R3 ;  /* 0x00000003000075a7 */ /* 0x0022a400080011ff */
[----:B--2---:R-:W-:Y:S05]  /*b560*/  @!P0 NANOSLEEP.SYNCS 0x989680 ;  /* 0x009896800000895d */ /* 0x004fea0003900000 */
[----:B------:R-:W2:Y:S02]  /*b570*/  @!P0 SYNCS.PHASECHK.TRANS64 P0, [R0+URZ], R3 ;  /* 0x00000003000085a7 */ /* 0x000ea400080010ff */
[----:B--2---:R-:W-:Y:S05]  /*b580*/  @!P0 BRA `(.L_x_314) ;  /* 0xfffffffc00f08947 */ /* 0x004fea000383ffff */
[----:B------:R-:W-:Y:S05]  /*b590*/  BRA `(.L_x_315) ;  /* 0xffffff9c00e87947 */ /* 0x000fea000383ffff */
.L_x_109:
[----:B------:R-:W-:-:S07]  /*b5a0*/  MOV R0, UR5 ;  /* 0x0000000500007c02 */ /* 0x000fce0008000f00 */
.L_x_316:
[----:B-1----:R1:W2:Y:S02]  /*b5b0*/  SYNCS.PHASECHK.TRANS64.TRYWAIT P0, [R0+URZ], R3 ;  /* 0x00000003000075a7 */ /* 0x0022a400080011ff */
[----:B--2---:R-:W-:Y:S05]  /*b5c0*/  @!P0 NANOSLEEP.SYNCS 0x989680 ;  /* 0x009896800000895d */ /* 0x004fea0003900000 */
[----:B------:R-:W2:Y:S02]  /*b5d0*/  @!P0 SYNCS.PHASECHK.TRANS64 P0, [R0+URZ], R3 ;  /* 0x00000003000085a7 */ /* 0x000ea400080010ff */
[----:B--2---:R-:W-:Y:S05]  /*b5e0*/  @!P0 BRA `(.L_x_316) ;  /* 0xfffffffc00f08947 */ /* 0x004fea000383ffff */
[----:B------:R-:W-:Y:S05]  /*b5f0*/  BRA `(.L_x_317) ;  /* 0xffffff9c00f47947 */ /* 0x000fea000383ffff */
.L_x_110:
[----:B------:R-:W-:-:S07]  /*b600*/  MOV R0, UR5 ;  /* 0x0000000500007c02 */ /* 0x000fce0008000f00 */
.L_x_318:
[----:B-1----:R1:W2:Y:S02]  /*b610*/  SYNCS.PHASECHK.TRANS64.TRYWAIT P0, [R0+URZ], R3 ;  /* 0x00000003000075a7 */ /* 0x0022a400080011ff */
[----:B--2---:R-:W-:Y:S05]  /*b620*/  @!P0 NANOSLEEP.SYNCS 0x989680 ;  /* 0x009896800000895d */ /* 0x004fea0003900000 */
[----:B------:R-:W2:Y:S02]  /*b630*/  @!P0 SYNCS.PHASECHK.TRANS64 P0, [R0+URZ], R3 ;  /* 0x00000003000085a7 */ /* 0x000ea400080010ff */
[----:B--2---:R-:W-:Y:S05]  /*b640*/  @!P0 BRA `(.L_x_318) ;  /* 0xfffffffc00f08947 */ /* 0x004fea000383ffff */
[----:B------:R-:W-:Y:S05]  /*b650*/  BRA `(.L_x_319) ;  /* 0xffffffa000007947 */ /* 0x000fea000383ffff */
.L_x_111:
[----:B------:R-:W-:-:S07]  /*b660*/  MOV R0, UR5 ;  /* 0x0000000500007c02 */ /* 0x000fce0008000f00 */
.L_x_320:
[----:B-1----:R1:W2:Y:S02]  /*b670*/  SYNCS.PHASECHK.TRANS64.TRYWAIT P0, [R0+URZ], R3 ;  /* 0x00000003000075a7 */ /* 0x0022a400080011ff */
[----:B--2---:R-:W-:Y:S05]  /*b680*/  @!P0 NANOSLEEP.SYNCS 0x989680 ;  /* 0x009896800000895d */ /* 0x004fea0003900000 */
[----:B------:R-:W2:Y:S02]  /*b690*/  @!P0 SYNCS.PHASECHK.TRANS64 P0, [R0+URZ], R3 ;  /* 0x00000003000085a7 */ /* 0x000ea400080010ff */
[----:B--2---:R-:W-:Y:S05]  /*b6a0*/  @!P0 BRA `(.L_x_320) ;  /* 0xfffffffc00f08947 */ /* 0x004fea000383ffff */
[----:B------:R-:W-:Y:S05]  /*b6b0*/  BRA `(.L_x_321) ;  /* 0xffffffa0000c7947 */ /* 0x000fea000383ffff */
.L_x_112:
[----:B------:R-:W-:-:S07]  /*b6c0*/  MOV R0, UR5 ;  /* 0x0000000500007c02 */ /* 0x000fce0008000f00 */
.L_x_322:
[----:B-1----:R1:W2:Y:S02]  /*b6d0*/  SYNCS.PHASECHK.TRANS64.TRYWAIT P0, [R0+URZ], R3 ;  /* 0x00000003000075a7 */ /* 0x0022a400080011ff */
[----:B--2---:R-:W-:Y:S05]  /*b6e0*/  @!P0 NANOSLEEP.SYNCS 0x989680 ;  /* 0x009896800000895d */ /* 0x004fea0003900000 */
[----:B------:R-:W2:Y:S02]  /*b6f0*/  @!P0 SYNCS.PHASECHK.TRANS64 P0, [R0+URZ], R3 ;  /* 0x00000003000085a7 */ /* 0x000ea400080010ff */
[----:B--2---:R-:W-:Y:S05]  /*b700*/  @!P0 BRA `(.L_x_322) ;  /* 0xfffffffc00f08947 */ /* 0x004fea000383ffff */
[----:B------:R-:W-:Y:S05]  /*b710*/  BRA `(.L_x_323) ;  /* 0xffffffa000187947 */ /* 0x000fea000383ffff */
.L_x_113:
[----:B------:R-:W-:-:S07]  /*b720*/  MOV R0, UR5 ;  /* 0x0000000500007c02 */ /* 0x000fce0008000f00 */
.L_x_324:
[----:B-1----:R1:W2:Y:S02]  /*b730*/  SYNCS.PHASECHK.TRANS64.TRYWAIT P0, [R0+URZ], R3 ;  /* 0x00000003000075a7 */ /* 0x0022a400080011ff */
[----:B--2---:R-:W-:Y:S05]  /*b740*/  @!P0 NANOSLEEP.SYNCS 0x989680 ;  /* 0x009896800000895d */ /* 0x004fea0003900000 */
[----:B------:R-:W2:Y:S02]  /*b750*/  @!P0 SYNCS.PHASECHK.TRANS64 P0, [R0+URZ], R3 ;  /* 0x00000003000085a7 */ /* 0x000ea400080010ff */
[----:B--2---:R-:W-:Y:S05]  /*b760*/  @!P0 BRA `(.L_x_324) ;  /* 0xfffffffc00f08947 */ /* 0x004fea000383ffff */
[----:B------:R-:W-:Y:S05]  /*b770*/  BRA `(.L_x_325) ;  /* 0xffffffa000247947 */ /* 0x000fea000383ffff */
.L_x_114:
[----:B------:R-:W-:-:S07]  /*b780*/  MOV R0, UR5 ;  /* 0x0000000500007c02 */ /* 0x000fce0008000f00 */
.L_x_326:
[----:B-1----:R1:W2:Y:S02]  /*b790*/  SYNCS.PHASECHK.TRANS64.TRYWAIT P0, [R0+URZ], R3 ;  /* 0x00000003000075a7 */ /* 0x0022a400080011ff */
[----:B--2---:R-:W-:Y:S05]  /*b7a0*/  @!P0 NANOSLEEP.SYNCS 0x989680 ;  /* 0x009896800000895d */ /* 0x004fea0003900000 */
[----:B------:R-:W2:Y:S02]  /*b7b0*/  @!P0 SYNCS.PHASECHK.TRANS64 P0, [R0+URZ], R3 ;  /* 0x00000003000085a7 */ /* 0x000ea400080010ff */
[----:B--2---:R-:W-:Y:S05]  /*b7c0*/  @!P0 BRA `(.L_x_326) ;  /* 0xfffffffc00f08947 */ /* 0x004fea000383ffff */
[----:B------:R-:W-:Y:S05]  /*b7d0*/  BRA `(.L_x_327) ;  /* 0xffffffa000307947 */ /* 0x000fea000383ffff */
.L_x_117:
[----:B--2---:R2:W3:Y:S02]  /*b7e0*/  SYNCS.PHASECHK.TRANS64.TRYWAIT P0, [R2+URZ+0x500], R4 ;  /* 0x00050004020075a7 */ /* 0x0044e400080011ff */
[----:B---3--:R-:W-:Y:S05]  /*b7f0*/  @!P0 NANOSLEEP.SYNCS 0x989680 ;  /* 0x009896800000895d */ /* 0x008fea0003900000 */
[----:B------:R-:W3:Y:S02]  /*b800*/  @!P0 SYNCS.PHASECHK.TRANS64 P0, [R2+URZ+0x500], R4 ;  /* 0x00050004020085a7 */ /* 0x000ee400080010ff */
[----:B---3--:R-:W-:Y:S05]  /*b810*/  @!P0 BRA `(.L_x_117) ;  /* 0xfffffffc00f08947 */ /* 0x008fea000383ffff */
[----:B------:R-:W-:Y:S05]  /*b820*/  BRA `(.L_x_328) ;  /* 0xffffffa0008c7947 */ /* 0x000fea000383ffff */
.L_x_118:
[----:B------:R-:W-:-:S07]  /*b830*/  MOV R2, UR4 ;  /* 0x0000000400027c02 */ /* 0x000fce0008000f00 */
.L_x_329:
[----:B--2---:R2:W3:Y:S02]  /*b840*/  SYNCS.PHASECHK.TRANS64.TRYWAIT P0, [R2+URZ+0x4b0], R5 ;  /* 0x0004b005020075a7 */ /* 0x0044e400080011ff */
[----:B---3--:R-:W-:Y:S05]  /*b850*/  @!P0 NANOSLEEP.SYNCS 0x989680 ;  /* 0x009896800000895d */ /* 0x008fea0003900000 */
[----:B------:R-:W3:Y:S02]  /*b860*/  @!P0 SYNCS.PHASECHK.TRANS64 P0, [R2+URZ+0x4b0], R5 ;  /* 0x0004b005020085a7 */ /* 0x000ee400080010ff */
[----:B---3--:R-:W-:Y:S05]  /*b870*/  @!P0 BRA `(.L_x_329) ;  /* 0xfffffffc00f08947 */ /* 0x008fea000383ffff */
[----:B------:R-:W-:Y:S05]  /*b880*/  BRA `(.L_x_330) ;  /* 0xffffffa0009c7947 */ /* 0x000fea000383ffff */
.L_x_119:
[----:B--2---:R2:W3:Y:S02]  /*b890*/  SYNCS.PHASECHK.TRANS64.TRYWAIT P1, [R2+URZ+0x4a0], R4 ;  /* 0x0004a004020075a7 */ /* 0x0044e400080211ff */
[----:B---3--:R-:W-:Y:S05]  /*b8a0*/  @!P1 NANOSLEEP.SYNCS 0x989680 ;  /* 0x009896800000995d */ /* 0x008fea0003900000 */
[----:B------:R-:W3:Y:S02]  /*b8b0*/  @!P1 SYNCS.PHASECHK.TRANS64 P1, [R2+URZ+0x4a0], R4 ;  /* 0x0004a004020095a7 */ /* 0x000ee400080210ff */
[----:B---3--:R-:W-:Y:S05]  /*b8c0*/  @!P1 BRA `(.L_x_119) ;  /* 0xfffffffc00f09947 */ /* 0x008fea000383ffff */
[----:B------:R-:W-:Y:S05]  /*b8d0*/  BRA `(.L_x_331) ;  /* 0xffffffa000cc7947 */ /* 0x000fea000383ffff */
.L_x_122:
[----:B------:R-:W-:-:S07]  /*b8e0*/  MOV R0, UR4 ;  /* 0x0000000400007c02 */ /* 0x000fce0008000f00 */
.L_x_332:
[----:B--2---:R2:W3:Y:S02]  /*b8f0*/  SYNCS.PHASECHK.TRANS64.TRYWAIT P0, [R0+URZ+0x4b0], R2 ;  /* 0x0004b002000075a7 */ /* 0x0044e400080011ff */
[----:B---3--:R-:W-:Y:S05]  /*b900*/  @!P0 NANOSLEEP.SYNCS 0x989680 ;  /* 0x009896800000895d */ /* 0x008fea0003900000 */
[----:B------:R-:W3:Y:S02]  /*b910*/  @!P0 SYNCS.PHASECHK.TRANS64 P0, [R0+URZ+0x4b0], R2 ;  /* 0x0004b002000085a7 */ /* 0x000ee400080010ff */
[----:B---3--:R-:W-:Y:S05]  /*b920*/  @!P0 BRA `(.L_x_332) ;  /* 0xfffffffc00f08947 */ /* 0x008fea000383ffff */
[----:B------:R-:W-:Y:S05]  /*b930*/  BRA `(.L_x_121) ;  /* 0xffffffa400207947 */ /* 0x000fea000383ffff */
.L_x_131:
[----:B--2---:R-:W-:-:S04]  /*b940*/  MOV R5, UR5 ;  /* 0x0000000500057c02 */ /* 0x004fc80008000f00 */
[----:B------:R2:W3:Y:S03]  /*b950*/  SYNCS.PHASECHK.TRANS64.TRYWAIT P0, [R5+URZ+0x8], R6 ;  /* 0x00000806050075a7 */ /* 0x0004e600080011ff */
[----:B---3--:R-:W-:Y:S05]  /*b960*/  @!P0 NANOSLEEP.SYNCS 0x989680 ;  /* 0x009896800000895d */ /* 0x008fea0003900000 */
[----:B------:R-:W3:Y:S02]  /*b970*/  @!P0 SYNCS.PHASECHK.TRANS64 P0, [R5+URZ+0x8], R6 ;  /* 0x00000806050085a7 */ /* 0x000ee400080010ff */
[----:B---3--:R-:W-:Y:S05]  /*b980*/  @!P0 BRA `(.L_x_131) ;  /* 0xfffffffc00ec8947 */ /* 0x008fea000383ffff */
[----:B------:R-:W-:Y:S05]  /*b990*/  BRA `(.L_x_130) ;  /* 0xffffffa400d47947 */ /* 0x000fea000383ffff */
.L_x_133:
[----:B------:R-:W-:Y:S01]  /*b9a0*/  BSSY B0, `(.L_x_333) ;  /* 0x0000006000007945 */ /* 0x000fe20003800000 */
[----:B------:R-:W-:-:S07]  /*b9b0*/  MOV R15, 0xffffffff ;  /* 0xffffffff000f7802 */ /* 0x000fce0000000f00 */
[----:B-12--5:R-:W-:Y:S05]  /*b9c0*/  WARPSYNC.COLLECTIVE R15, `(.L_x_334) ;  /* 0x000000000f0c7348 */ /* 0x026fea0003c00000 */
[----:B------:R-:W-:Y:S02]  /*b9d0*/  ELECT P6, UR79, PT ;  /* 0x00000000004f782f */ /* 0x000fe400038c0000 */
[----:B------:R-:W-:Y:S01]  /*b9e0*/  MOV R14, UR79 ;  /* 0x0000004f000e7c02 */ /* 0x000fe20008000f00 */
[----:B-12--5:R-:W-:Y:S10]  /*b9f0*/  ENDCOLLECTIVE ;  /* 0x000000000000791b */ /* 0x026ff40003800000 */
.L_x_334:
[----:B------:R-:W-:Y:S05]  /*ba00*/  BSYNC B0 ;  /* 0x0000000000007941 */ /* 0x000fea0003800000 */
.L_x_333:
[----:B------:R-:W-:Y:S01]  /*ba10*/  PLOP3.LUT P0, PT, P6, PT, PT, 0x80, 0x8 ;  /* 0x000000000008781c */ /* 0x000fe2000370f070 */
[----:B------:R-:W-:-:S12]  /*ba20*/  BRA `(.L_x_335) ;  /* 0xffffffa800007947 */ /* 0x000fd8000383ffff */
.L_x_135:
[----:B--2---:R-:W-:-:S04]  /*ba30*/  MOV R0, UR5 ;  /* 0x0000000500007c02 */ /* 0x004fc80008000f00 */
[----:B------:R2:W3:Y:S03]  /*ba40*/  SYNCS.PHASECHK.TRANS64.TRYWAIT P0, [R0+URZ+0x8], R4 ;  /* 0x00000804000075a7 */ /* 0x0004e600080011ff */
[----:B---3--:R-:W-:Y:S05]  /*ba50*/  @!P0 NANOSLEEP.SYNCS 0x989680 ;  /* 0x009896800000895d */ /* 0x008fea0003900000 */
[----:B------:R-:W3:Y:S02]  /*ba60*/  @!P0 SYNCS.PHASECHK.TRANS64 P0, [R0+URZ+0x8], R4 ;  /* 0x00000804000085a7 */ /* 0x000ee400080010ff */
[----:B---3--:R-:W-:Y:S05]  /*ba70*/  @!P0 BRA `(.L_x_135) ;  /* 0xfffffffc00ec8947 */ /* 0x008fea000383ffff */
[----:B------:R-:W-:Y:S05]  /*ba80*/  BRA `(.L_x_134) ;  /* 0xffffffa800047947 */ /* 0x000fea000383ffff */
.L_x_136:
[----:B-1----:R1:W2:Y:S02]  /*ba90*/  SYNCS.PHASECHK.TRANS64.TRYWAIT P0, [R0+URZ+0x4a0], R4 ;  /* 0x0004a004000075a7 */ /* 0x0022a400080011ff */
[----:B--2---:R-:W-:Y:S05]  /*baa0*/  @!P0 NANOSLEEP.SYNCS 0x989680 ;  /* 0x009896800000895d */ /* 0x004fea0003900000 */
[----:B------:R-:W2:Y:S02]  /*bab0*/  @!P0 SYNCS.PHASECHK.TRANS64 P0, [R0+URZ+0x4a0], R4 ;  /* 0x0004a004000085a7 */ /* 0x000ea400080010ff */
[----:B--2---:R-:W-:Y:S05]  /*bac0*/  @!P0 BRA `(.L_x_136) ;  /* 0xfffffffc00f08947 */ /* 0x004fea000383ffff */
[----:B------:R-:W-:Y:S05]  /*bad0*/  BRA `(.L_x_336) ;  /* 0xffffffa800d87947 */ /* 0x000fea000383ffff */
.L_x_138:
[----:B------:R-:W-:-:S07]  /*bae0*/  MOV R0, UR19 ;  /* 0x0000001300007c02 */ /* 0x000fce0008000f00 */
.L_x_337:
[----:B-1----:R1:W2:Y:S02]  /*baf0*/  SYNCS.PHASECHK.TRANS64.TRYWAIT P0, [R0+URZ+0x4e0], R4 ;  /* 0x0004e004000075a7 */ /* 0x0022a400080011ff */
[----:B--2---:R-:W-:Y:S05]  /*bb00*/  @!P0 NANOSLEEP.SYNCS 0x989680 ;  /* 0x009896800000895d */ /* 0x004fea0003900000 */
[----:B------:R-:W2:Y:S02]  /*bb10*/  @!P0 SYNCS.PHASECHK.TRANS64 P0, [R0+URZ+0x4e0], R4 ;  /* 0x0004e004000085a7 */ /* 0x000ea400080010ff */
[----:B--2---:R-:W-:Y:S05]  /*bb20*/  @!P0 BRA `(.L_x_337) ;  /* 0xfffffffc00f08947 */ /* 0x004fea000383ffff */
[----:B------:R-:W-:Y:S05]  /*bb30*/  BRA `(.L_x_338) ;  /* 0xffffffac00207947 */ /* 0x000fea000383ffff */
.L_x_141:
[----:B------:R-:W-:Y:S07]  /*bb40*/  MOV R0, UR6 ;  /* 0x0000000600007c02 */ /* 0x000fee0008000f00 */
.L_x_339:
[----:B-1----:R1:W2:Y:S02]  /*bb50*/  SYNCS.PHASECHK.TRANS64.TRYWAIT P0, [R0+URZ], R4 ;  /* 0x00000004000075a7 */ /* 0x0022a400080011ff */
[----:B--2---:R-:W-:Y:S05]  /*bb60*/  @!P0 NANOSLEEP.SYNCS 0x989680 ;  /* 0x009896800000895d */ /* 0x004fea0003900000 */
[----:B------:R-:W2:Y:S02]  /*bb70*/  @!P0 SYNCS.PHASECHK.TRANS64 P0, [R0+URZ], R4 ;  /* 0x00000004000085a7 */ /* 0x000ea400080010ff */
[----:B--2---:R-:W-:Y:S05]  /*bb80*/  @!P0 BRA `(.L_x_339) ;  /* 0xfffffffc00f08947 */ /* 0x004fea000383ffff */
[----:B------:R-:W-:Y:S05]  /*bb90*/  BRA `(.L_x_140) ;  /* 0xffffffac00387947 */ /* 0x000fea000383ffff */
.L_x_145:
[----:B-1----:R-:W-:-:S07]  /*bba0*/  MOV R0, UR4 ;  /* 0x0000000400007c02 */ /* 0x002fce0008000f00 */
.L_x_340:
[----:B-1----:R1:W2:Y:S02]  /*bbb0*/  SYNCS.PHASECHK.TRANS64.TRYWAIT P0, [R0+URZ], R2 ;  /* 0x00000002000075a7 */ /* 0x0022a400080011ff */
[----:B--2---:R-:W-:Y:S05]  /*bbc0*/  @!P0 NANOSLEEP.SYNCS 0x989680 ;  /* 0x009896800000895d */ /* 0x004fea0003900000 */
[----:B------:R-:W2:Y:S02]  /*bbd0*/  @!P0 SYNCS.PHASECHK.TRANS64 P0, [R0+URZ], R2 ;  /* 0x00000002000085a7 */ /* 0x000ea400080010ff */
[----:B--2---:R-:W-:Y:S05]  /*bbe0*/  @!P0 BRA `(.L_x_340) ;  /* 0xfffffffc00f08947 */ /* 0x004fea000383ffff */
[----:B------:R-:W-:Y:S05]  /*bbf0*/  BRA `(.L_x_341) ;  /* 0xffffffac00f07947 */ /* 0x000fea000383ffff */
.L_x_146:
[----:B------:R-:W-:-:S07]  /*bc00*/  MOV R0, UR5 ;  /* 0x0000000500007c02 */ /* 0x000fce0008000f00 */
.L_x_342:
[----:B-1----:R1:W2:Y:S02]  /*bc10*/  SYNCS.PHASECHK.TRANS64.TRYWAIT P0, [R0+URZ], R3 ;  /* 0x00000003000075a7 */ /* 0x0022a400080011ff */
[----:B--2---:R-:W-:Y:S05]  /*bc20*/  @!P0 NANOSLEEP.SYNCS 0x989680 ;  /* 0x009896800000895d */ /* 0x004fea0003900000 */
[----:B------:R-:W2:Y:S02]  /*bc30*/  @!P0 SYNCS.PHASECHK.TRANS64 P0, [R0+URZ], R3 ;  /* 0x00000003000085a7 */ /* 0x000ea400080010ff */
[----:B--2---:R-:W-:Y:S05]  /*bc40*/  @!P0 BRA `(.L_x_342) ;  /* 0xfffffffc00f08947 */ /* 0x004fea000383ffff */
[----:B------:R-:W-:Y:S05]  /*bc50*/  BRA `(.L_x_343) ;  /* 0xffffffac00fc7947 */ /* 0x000fea000383ffff */
.L_x_147:
[----:B------:R-:W-:-:S07]  /*bc60*/  MOV R0, UR5 ;  /* 0x0000000500007c02 */ /* 0x000fce0008000f00 */
.L_x_344:
[----:B-1----:R1:W2:Y:S02]  /*bc70*/  SYNCS.PHASECHK.TRANS64.TRYWAIT P0, [R0+URZ], R3 ;  /* 0x00000003000075a7 */ /* 0x0022a400080011ff */
[----:B--2---:R-:W-:Y:S05]  /*bc80*/  @!P0 NANOSLEEP.SYNCS 0x989680 ;  /* 0x009896800000895d */ /* 0x004fea0003900000 */
[----:B------:R-:W2:Y:S02]  /*bc90*/  @!P0 SYNCS.PHASECHK.TRANS64 P0, [R0+URZ], R3 ;  /* 0x00000003000085a7 */ /* 0x000ea400080010ff */
[----:B--2---:R-:W-:Y:S05]  /*bca0*/  @!P0 BRA `(.L_x_344) ;  /* 0xfffffffc00f08947 */ /* 0x004fea000383ffff */
[----:B------:R-:W-:Y:S05]  /*bcb0*/  BRA `(.L_x_345) ;  /* 0xffffffb000087947 */ /* 0x000fea000383ffff */
.L_x_150:
[----:B------:R-:W-:-:S07]  /*bcc0*/  MOV R0, UR13 ;  /* 0x0000000d00007c02 */ /* 0x000fce0008000f00 */
.L_x_346:
[----:B-1----:R1:W2:Y:S02]  /*bcd0*/  SYNCS.PHASECHK.TRANS64.TRYWAIT P1, [R0+URZ+0x520], R2 ;  /* 0x00052002000075a7 */ /* 0x0022a400080211ff */
[----:B--2---:R-:W-:Y:S05]  /*bce0*/  @!P1 NANOSLEEP.SYNCS 0x989680 ;  /* 0x009896800000995d */ /* 0x004fea0003900000 */
[----:B------:R-:W2:Y:S02]  /*bcf0*/  @!P1 SYNCS.PHASECHK.TRANS64 P1, [R0+URZ+0x520], R2 ;  /* 0x00052002000095a7 */ /* 0x000ea400080210ff */
[----:B--2---:R-:W-:Y:S05]  /*bd00*/  @!P1 BRA `(.L_x_346) ;  /* 0xfffffffc00f09947 */ /* 0x004fea000383ffff */
[----:B------:R-:W-:Y:S05]  /*bd10*/  BRA `(.L_x_347) ;  /* 0xffffffb000547947 */ /* 0x000fea000383ffff */
.L_x_155:
[----:B--2---:R2:W3:Y:S02]  /*bd20*/  SYNCS.PHASECHK.TRANS64.TRYWAIT P0, [R3+URZ+0x4a0], R0 ;  /* 0x0004a000030075a7 */ /* 0x0044e400080011ff */
[----:B---3--:R-:W-:Y:S05]  /*bd30*/  @!P0 NANOSLEEP.SYNCS 0x989680 ;  /* 0x009896800000895d */ /* 0x008fea0003900000 */
[----:B------:R-:W3:Y:S02]  /*bd40*/  @!P0 SYNCS.PHASECHK.TRANS64 P0, [R3+URZ+0x4a0], R0 ;  /* 0x0004a000030085a7 */ /* 0x000ee400080010ff */
[----:B---3--:R-:W-:Y:S05]  /*bd50*/  @!P0 BRA `(.L_x_155) ;  /* 0xfffffffc00f08947 */ /* 0x008fea000383ffff */
[----:B------:R-:W-:Y:S05]  /*bd60*/  BRA `(.L_x_348) ;  /* 0xffffffb400807947 */ /* 0x000fea000383ffff */
.L_x_158:
[----:B--2---:R-:W-:Y:S07]  /*bd70*/  MOV R0, UR17 ;  /* 0x0000001100007c02 */ /* 0x004fee0008000f00 */
.L_x_349:
[----:B--2---:R2:W3:Y:S02]  /*bd80*/  SYNCS.PHASECHK.TRANS64.TRYWAIT P1, [R0+URZ+0x498], R3 ;  /* 0x00049803000075a7 */ /* 0x0044e400080211ff */
[----:B---3--:R-:W-:Y:S05]  /*bd90*/  @!P1 NANOSLEEP.SYNCS 0x989680 ;  /* 0x009896800000995d */ /* 0x008fea0003900000 */
[----:B------:R-:W3:Y:S02]  /*bda0*/  @!P1 SYNCS.PHASECHK.TRANS64 P1, [R0+URZ+0x498], R3 ;  /* 0x00049803000095a7 */ /* 0x000ee400080210ff */
[----:B---3--:R-:W-:Y:S05]  /*bdb0*/  @!P1 BRA `(.L_x_349) ;  /* 0xfffffffc00f09947 */ /* 0x008fea000383ffff */
[----:B------:R-:W-:Y:S05]  /*bdc0*/  BRA `(.L_x_157) ;  /* 0xffffffb800f47947 */ /* 0x000fea000383ffff */
.L_x_161:
[----:B--2---:R-:W-:Y:S07]  /*bdd0*/  MOV R0, UR17 ;  /* 0x0000001100007c02 */ /* 0x004fee0008000f00 */
.L_x_350:
[----:B--2---:R2:W3:Y:S02]  /*bde0*/  SYNCS.PHASECHK.TRANS64.TRYWAIT P0, [R0+URZ+0x488], R2 ;  /* 0x00048802000075a7 */ /* 0x0044e400080011ff */
[----:B---3--:R-:W-:Y:S05]  /*bdf0*/  @!P0 NANOSLEEP.SYNCS 0x989680 ;  /* 0x009896800000895d */ /* 0x008fea0003900000 */
[----:B------:R-:W3:Y:S02]  /*be00*/  @!P0 SYNCS.PHASECHK.TRANS64 P0, [R0+URZ+0x488], R2 ;  /* 0x00048802000085a7 */ /* 0x000ee400080010ff */
[----:B---3--:R-:W-:Y:S05]  /*be10*/  @!P0 BRA `(.L_x_350) ;  /* 0xfffffffc00f08947 */ /* 0x008fea000383ffff */
[----:B------:R-:W-:Y:S05]  /*be20*/  BRA `(.L_x_351) ;  /* 0xffffffbc00487947 */ /* 0x000fea000383ffff */
.L_x_164:
[----:B--2---:R2:W3:Y:S02]  /*be30*/  SYNCS.PHASECHK.TRANS64.TRYWAIT P0, [R3+URZ+0x4a0], R0 ;  /* 0x0004a000030075a7 */ /* 0x0044e400080011ff */
[----:B---3--:R-:W-:Y:S05]  /*be40*/  @!P0 NANOSLEEP.SYNCS 0x989680 ;  /* 0x009896800000895d */ /* 0x008fea0003900000 */
[----:B------:R-:W3:Y:S02]  /*be50*/  @!P0 SYNCS.PHASECHK.TRANS64 P0, [R3+URZ+0x4a0], R0 ;  /* 0x0004a000030085a7 */ /* 0x000ee400080010ff */
[----:B---3--:R-:W-:Y:S05]  /*be60*/  @!P0 BRA `(.L_x_164) ;  /* 0xfffffffc00f08947 */ /* 0x008fea000383ffff */
[----:B------:R-:W-:Y:S05]  /*be70*/  BRA `(.L_x_352) ;  /* 0xffffffc000947947 */ /* 0x000fea000383ffff */
.L_x_175:
[----:B-1----:R-:W-:Y:S04]  /*be80*/  MOV R0, UR44 ;  /* 0x0000002c00007c02 */ /* 0x002fe80008000f00 */
[----:B------:R1:W2:Y:S03]  /*be90*/  SYNCS.PHASECHK.TRANS64.TRYWAIT P1, [R0+URZ+0x480], R3 ;  /* 0x00048003000075a7 */ /* 0x0002a600080211ff */
[----:B--2---:R-:W-:Y:S05]  /*bea0*/  @!P1 NANOSLEEP.SYNCS 0x989680 ;  /* 0x009896800000995d */ /* 0x004fea0003900000 */
[----:B------:R-:W2:Y:S02]  /*beb0*/  @!P1 SYNCS.PHASECHK.TRANS64 P1, [R0+URZ+0x480], R3 ;  /* 0x00048003000095a7 */ /* 0x000ea400080210ff */
[----:B--2---:R-:W-:Y:S05]  /*bec0*/  @!P1 BRA `(.L_x_175) ;  /* 0xfffffffc00ec9947 */ /* 0x004fea000383ffff */
[----:B------:R-:W-:Y:S05]  /*bed0*/  BRA `(.L_x_174) ;  /* 0xffffffcc00d07947 */ /* 0x000fea000383ffff */
.L_x_177:
[----:B------:R1:W1:Y:S02]  /*bee0*/  SYNCS.PHASECHK.TRANS64.TRYWAIT P1, [R83+URZ+0x4c0], R4 ;  /* 0x0004c004530075a7 */ /* 0x00026400080211ff */
[----:B-1----:R-:W-:Y:S05]  /*bef0*/  @!P1 NANOSLEEP.SYNCS 0x989680 ;  /* 0x009896800000995d */ /* 0x002fea0003900000 */
[----:B------:R-:W1:Y:S02]  /*bf00*/  @!P1 SYNCS.PHASECHK.TRANS64 P1, [R83+URZ+0x4c0], R4 ;  /* 0x0004c004530095a7 */ /* 0x000e6400080210ff */
[----:B-1----:R-:W-:Y:S05]  /*bf10*/  @!P1 BRA `(.L_x_177) ;  /* 0xfffffffc00f09947 */ /* 0x002fea000383ffff */
[----:B------:R-:W-:Y:S05]  /*bf20*/  BRA `(.L_x_176) ;  /* 0xffffffd0000c7947 */ /* 0x000fea000383ffff */
        .weak           $__internal_0_$__cuda_sm10x_tcgen05_guardrail_trap_col_being_dealloced_not_returned_by_alloc
        .type           $__internal_0_$__cuda_sm10x_tcgen05_guardrail_trap_col_being_dealloced_not_returned_by_alloc,@function
        .size           $__internal_0_$__cuda_sm10x_tcgen05_guardrail_trap_col_being_dealloced_not_returned_by_alloc,($__internal_1_$__cuda_sm10x_tcgen05_guardrail_trap_phase_invalid_during_alloc - $__internal_0_$__cuda_sm10x_tcgen05_guardrail_trap_col_being_dealloced_not_returned_by_alloc)
$__internal_0_$__cuda_sm10x_tcgen05_guardrail_trap_col_being_dealloced_not_returned_by_alloc:
[----:B------:R-:W-:Y:S05]  /*bf30*/  BPT.TRAP 0x1 ;  /* 0x000000040000795c */ /* 0x000fea0000300000 */
[----:B------:R-:W-:-:S04]  /*bf40*/  HFMA2 R3, -RZ, RZ, 0, 0 ;  /* 0x00000000ff037431 */ /* 0x000fc800000001ff */
[----:B------:R-:W-:Y:S05]  /*bf50*/  RET.REL.NODEC R2 `(_ZN7cutlass13device_kernelINS_4gemm6kernel13GemmUniversalIN4cute5tupleIJiiiiEEENS1_10collective13CollectiveMmaINS1_35MainloopSm100TmaUmmaWarpSpecializedILi72ELi2ELi4ENS5_IJNS4_1CILi4EEENSA_ILi1EEESC_EEEEENS5_IJNSA_ILi128EEENSA_ILi64EEENSA_ILi32EEEEEEaNS5_IJlSC_lEEEaSJ_NS4_8TiledMMAINS4_8MMA_AtomIJNS4_21SM100_MMA_S8_2x1SM_SSIaaiLi128ELi64ELNS4_4UMMA5MajorE0ELSO_0ELNSN_8SaturateE0EEEEEENS4_6LayoutINS5_IJSC_SC_SC_EEENS5_IJNSA_ILi0EEESU_SU_EEEEENS5_IJNS4_10UnderscoreESX_SX_EEEEENS4_18SM100_TMA_2SM_LOADENS4_14ComposedLayoutINS4_7SwizzleILi1ELi4ELi3EEENS4_18smem_ptr_flag_bitsILi8EEENSS_INS5_IJNSA_ILi8EEESH_EEENS5_IJSH_SC_EEEEEEEvNS4_8identityENS4_28SM100_TMA_2SM_LOAD_MULTICASTES1A_vS1B_EENS_8epilogue10collective18CollectiveEpilogueINS1E_23Sm100TmaWarpSpecializedILi1ELi1ELi32ELb0ELb0EEEJNS5_IJSG_SG_SH_EEENS5_IJNSS_ISG_SC_EES1K_EEEaSJ_aSJ_NS1E_6fusion15FusionCallbacksIS1I_NS1M_17LinearCombinationIaiaiLNS_15FloatRoundStyleE2EEES1J_S1L_JEEENS4_5SM1004TMEM4LOAD26SM100_TMEM_LOAD_32dp32b32xENS4_13SM90_TMA_LOADENS11_INS12_ILi2ELi4ELi3EEES15_NSS_INS5_IJS16_SG_EEENS5_IJSG_SC_EEEEEEENS4_39AutoVectorizingCopyWithAssumedAlignmentILi128EEENS4_14SM90_TMA_STOREES21_S23_S23_EEEvvEEEEvNT_6ParamsE) ;  /* 0xffffff4002287950 */ /* 0x000fea0003c3ffff */
        .weak           $__internal_1_$__cuda_sm10x_tcgen05_guardrail_trap_phase_invalid_during_alloc
        .type           $__internal_1_$__cuda_sm10x_tcgen05_guardrail_trap_phase_invalid_during_alloc,@function
        .size           $__internal_1_$__cuda_sm10x_tcgen05_guardrail_trap_phase_invalid_during_alloc,($__internal_2_$__cuda_sm10x_tcgen05_guardrail_trap_unallocated_columns_being_dealloced - $__internal_1_$__cuda_sm10x_tcgen05_guardrail_trap_phase_invalid_during_alloc)
$__internal_1_$__cuda_sm10x_tcgen05_guardrail_trap_phase_invalid_during_alloc:
[----:B------:R-:W-:Y:S05]  /*bf60*/  BPT.TRAP 0x1 ;  /* 0x000000040000795c */ /* 0x000fea0000300000 */
[----:B------:R-:W-:-:S04]  /*bf70*/  MOV R5, 0x0 ;  /* 0x0000000000057802 */ /* 0x000fc80000000f00 */
[----:B------:R-:W-:Y:S05]  /*bf80*/  RET.REL.NODEC R4 `(_ZN7cutlass13device_kernelINS_4gemm6kernel13GemmUniversalIN4cute5tupleIJiiiiEEENS1_10collective13CollectiveMmaINS1_35MainloopSm100TmaUmmaWarpSpecializedILi72ELi2ELi4ENS5_IJNS4_1CILi4EEENSA_ILi1EEESC_EEEEENS5_IJNSA_ILi128EEENSA_ILi64EEENSA_ILi32EEEEEEaNS5_IJlSC_lEEEaSJ_NS4_8TiledMMAINS4_8MMA_AtomIJNS4_21SM100_MMA_S8_2x1SM_SSIaaiLi128ELi64ELNS4_4UMMA5MajorE0ELSO_0ELNSN_8SaturateE0EEEEEENS4_6LayoutINS5_IJSC_SC_SC_EEENS5_IJNSA_ILi0EEESU_SU_EEEEENS5_IJNS4_10UnderscoreESX_SX_EEEEENS4_18SM100_TMA_2SM_LOADENS4_14ComposedLayoutINS4_7SwizzleILi1ELi4ELi3EEENS4_18smem_ptr_flag_bitsILi8EEENSS_INS5_IJNSA_ILi8EEESH_EEENS5_IJSH_SC_EEEEEEEvNS4_8identityENS4_28SM100_TMA_2SM_LOAD_MULTICASTES1A_vS1B_EENS_8epilogue10collective18CollectiveEpilogueINS1E_23Sm100TmaWarpSpecializedILi1ELi1ELi32ELb0ELb0EEEJNS5_IJSG_SG_SH_EEENS5_IJNSS_ISG_SC_EES1K_EEEaSJ_aSJ_NS1E_6fusion15FusionCallbacksIS1I_NS1M_17LinearCombinationIaiaiLNS_15FloatRoundStyleE2EEES1J_S1L_JEEENS4_5SM1004TMEM4LOAD26SM100_TMEM_LOAD_32dp32b32xENS4_13SM90_TMA_LOADENS11_INS12_ILi2ELi4ELi3EEES15_NSS_INS5_IJS16_SG_EEENS5_IJSG_SC_EEEEEEENS4_39AutoVectorizingCopyWithAssumedAlignmentILi128EEENS4_14SM90_TMA_STOREES21_S23_S23_EEEvvEEEEvNT_6ParamsE) ;  /* 0xffffff40041c7950 */ /* 0x000fea0003c3ffff */
        .weak           $__internal_2_$__cuda_sm10x_tcgen05_guardrail_trap_unallocated_columns_being_dealloced
        .type           $__internal_2_$__cuda_sm10x_tcgen05_guardrail_trap_unallocated_columns_being_dealloced,@function
        .size           $__internal_2_$__cuda_sm10x_tcgen05_guardrail_trap_unallocated_columns_being_dealloced,(.L_x_354 - $__internal_2_$__cuda_sm10x_tcgen05_guardrail_trap_unallocated_columns_being_dealloced)
$__internal_2_$__cuda_sm10x_tcgen05_guardrail_trap_unallocated_columns_being_dealloced:
[----:B------:R-:W-:Y:S05]  /*bf90*/  BPT.TRAP 0x1 ;  /* 0x000000040000795c */ /* 0x000fea0000300000 */
[----:B------:R-:W-:-:S04]  /*bfa0*/  HFMA2 R3, -RZ, RZ, 0, 0 ;  /* 0x00000000ff037431 */ /* 0x000fc800000001ff */
[----:B------:R-:W-:Y:S05]  /*bfb0*/  RET.REL.NODEC R2 `(_ZN7cutlass13device_kernelINS_4gemm6kernel13GemmUniversalIN4cute5tupleIJiiiiEEENS1_10collective13CollectiveMmaINS1_35MainloopSm100TmaUmmaWarpSpecializedILi72ELi2ELi4ENS5_IJNS4_1CILi4EEENSA_ILi1EEESC_EEEEENS5_IJNSA_ILi128EEENSA_ILi64EEENSA_ILi32EEEEEEaNS5_IJlSC_lEEEaSJ_NS4_8TiledMMAINS4_8MMA_AtomIJNS4_21SM100_MMA_S8_2x1SM_SSIaaiLi128ELi64ELNS4_4UMMA5MajorE0ELSO_0ELNSN_8SaturateE0EEEEEENS4_6LayoutINS5_IJSC_SC_SC_EEENS5_IJNSA_ILi0EEESU_SU_EEEEENS5_IJNS4_10UnderscoreESX_SX_EEEEENS4_18SM100_TMA_2SM_LOADENS4_14ComposedLayoutINS4_7SwizzleILi1ELi4ELi3EEENS4_18smem_ptr_flag_bitsILi8EEENSS_INS5_IJNSA_ILi8EEESH_EEENS5_IJSH_SC_EEEEEEEvNS4_8identityENS4_28SM100_TMA_2SM_LOAD_MULTICASTES1A_vS1B_EENS_8epilogue10collective18CollectiveEpilogueINS1E_23Sm100TmaWarpSpecializedILi1ELi1ELi32ELb0ELb0EEEJNS5_IJSG_SG_SH_EEENS5_IJNSS_ISG_SC_EES1K_EEEaSJ_aSJ_NS1E_6fusion15FusionCallbacksIS1I_NS1M_17LinearCombinationIaiaiLNS_15FloatRoundStyleE2EEES1J_S1L_JEEENS4_5SM1004TMEM4LOAD26SM100_TMEM_LOAD_32dp32b32xENS4_13SM90_TMA_LOADENS11_INS12_ILi2ELi4ELi3EEES15_NSS_INS5_IJS16_SG_EEENS5_IJSG_SC_EEEEEEENS4_39AutoVectorizingCopyWithAssumedAlignmentILi128EEENS4_14SM90_TMA_STOREES21_S23_S23_EEEvvEEEEvNT_6ParamsE) ;  /* 0xffffff4002107950 */ /* 0x000fea0003c3ffff */
.L_x_353:
[----:B------:R-:W-:-:S00]  /*bfc0*/  BRA `(.L_x_353) ;  /* 0xfffffffc00fc7947 */ /* 0x000fc0000383ffff */
[----:B------:R-:W-:-:S00]  /*bfd0*/  NOP ;  /* 0x0000000000007918 */ /* 0x000fc00000000000 */
        /* <DEDUP_REMOVED lines=10> */
.L_x_354:


//--------------------- .nv.global.init           --------------------------
	.section	.nv.global.init,"aw",@progbits
.nv.global.init:
	.type		$str$27,@object
	.size		$str$27,($str$28 - $str$27)
$str$27:
        /*0000*/ 	.byte	0x28, 0x61, 0x64, 0x64, 0x72, 0x65, 0x73, 0x73, 0x20, 0x26, 0x20, 0x6d, 0x61, 0x73, 0x6b, 0x29
        /*0010*/ 	.byte	0x20, 0x3d, 0x3d, 0x20, 0x30, 0x00
	.type		$str$28,@object
	.size		$str$28,($str$26 - $str$28)
$str$28:
        /*0016*/ 	.byte	0x2f, 0x74, 0x6d, 0x70, 0x2f, 0x63, 0x75, 0x74, 0x6c, 0x61, 0x73, 0x73, 0x5f, 0x73, 0x77, 0x65
        /*0026*/ 	.byte	0x65, 0x70, 0x5f, 0x73, 0x72, 0x63, 0x2f, 0x69, 0x6e, 0x63, 0x6c, 0x75, 0x64, 0x65, 0x2f, 0x63
        /*0036*/ 	.byte	0x75, 0x74, 0x65, 0x2f, 0x70, 0x6f, 0x69, 0x6e, 0x74, 0x65, 0x72, 0x5f, 0x66, 0x6c, 0x61, 0x67
        /*0046*/ 	.byte	0x67, 0x65, 0x64, 0x2e, 0x68, 0x70, 0x70, 0x00
	.type		$str$26,@object
	.size		$str$26,($str$25 - $str$26)
$str$26:
        /*004e*/ 	.byte	0x2f, 0x74, 0x6d, 0x70, 0x2f, 0x63, 0x75, 0x74, 0x6c, 0x61, 0x73, 0x73, 0x5f, 0x73, 0x77, 0x65
        /*005e*/ 	.byte	0x65, 0x70, 0x5f, 0x73, 0x72, 0x63, 0x2f, 0x69, 0x6e, 0x63, 0x6c, 0x75, 0x64, 0x65, 0x2f, 0x63
        /*006e*/ 	.byte	0x75, 0x74, 0x65, 0x2f, 0x61, 0x74, 0x6f, 0x6d, 0x2f, 0x63, 0x6f, 0x70, 0x79, 0x5f, 0x74, 0x72
        /*007e*/ 	.byte	0x61, 0x69, 0x74, 0x73, 0x5f, 0x73, 0x6d, 0x31, 0x30, 0x30, 0x2e, 0x68, 0x70, 0x70, 0x00
	.type		$str$25,@object
	.size		$str$25,(__unnamed_1 - $str$25)
$str$25:
        /*008d*/ 	.byte	0x28, 0x28, 0x75, 0x69, 0x6e, 0x74, 0x33, 0x32, 0x5f, 0x74, 0x28, 0x74, 0x68, 0x72, 0x65, 0x61
        /*009d*/ 	.byte	0x64, 0x49, 0x64, 0x78, 0x2e, 0x78, 0x29, 0x20, 0x2f, 0x20, 0x33, 0x32, 0x29, 0x20, 0x25, 0x20
        /*00ad*/ 	.byte	0x34, 0x29, 0x20, 0x3d, 0x3d, 0x20, 0x28, 0x28, 0x28, 0x74, 0x6d, 0x65, 0x6d, 0x5f, 0x61, 0x64
        /*00bd*/ 	.byte	0x64, 0x72, 0x20, 0x3e, 0x3e, 0x20, 0x31, 0x36, 0x29, 0x20, 0x2f, 0x20, 0x33, 0x32, 0x29, 0x20
        /*00cd*/ 	.byte	0x25, 0x20, 0x34, 0x29, 0x00
	.type		__unnamed_1,@object
	.size		__unnamed_1,(__unnamed_2 - __unnamed_1)
__unnamed_1:
        /*00d2*/ 	.byte	0x61, 0x75, 0x74, 0x6f, 0x20, 0x63, 0x75, 0x74, 0x65, 0x3a, 0x3a, 0x61, 0x73, 0x5f, 0x70, 0x6f
        /* <DEDUP_REMOVED lines=24> */
        /*0262*/ 	.byte	0x00
	.type		__unnamed_2,@object
	.size		__unnamed_2,(.L_2 - __unnamed_2)
__unnamed_2:
        /* <DEDUP_REMOVED lines=41> */
.L_2:


//--------------------- .nv.shared._ZN7cutlass13device_kernelINS_4gemm6kernel13GemmUniversalIN4cute5tupleIJiiiiEEENS1_10collective13CollectiveMmaINS1_35MainloopSm100TmaUmmaWarpSpecializedILi72ELi2ELi4ENS5_IJNS4_1CILi4EEENSA_ILi1EEESC_EEEEENS5_IJNSA_ILi128EEENSA_ILi64EEENSA_ILi32EEEEEEaNS5_IJlSC_lEEEaSJ_NS4_8TiledMMAINS4_8MMA_AtomIJNS4_21SM100_MMA_S8_2x1SM_SSIaaiLi128ELi64ELNS4_4UMMA5MajorE0ELSO_0ELNSN_8SaturateE0EEEEEENS4_6LayoutINS5_IJSC_SC_SC_EEENS5_IJNSA_ILi0EEESU_SU_EEEEENS5_IJNS4_10UnderscoreESX_SX_EEEEENS4_18SM100_TMA_2SM_LOADENS4_14ComposedLayoutINS4_7SwizzleILi1ELi4ELi3EEENS4_18smem_ptr_flag_bitsILi8EEENSS_INS5_IJNSA_ILi8EEESH_EEENS5_IJSH_SC_EEEEEEEvNS4_8identityENS4_28SM100_TMA_2SM_LOAD_MULTICASTES1A_vS1B_EENS_8epilogue10collective18CollectiveEpilogueINS1E_23Sm100TmaWarpSpecializedILi1ELi1ELi32ELb0ELb0EEEJNS5_IJSG_SG_SH_EEENS5_IJNSS_ISG_SC_EES1K_EEEaSJ_aSJ_NS1E_6fusion15FusionCallbacksIS1I_NS1M_17LinearCombinationIaiaiLNS_15FloatRoundStyleE2EEES1J_S1L_JEEENS4_5SM1004TMEM4LOAD26SM100_TMEM_LOAD_32dp32b32xENS4_13SM90_TMA_LOADENS11_INS12_ILi2ELi4ELi3EEES15_NSS_INS5_IJS16_SG_EEENS5_IJSG_SC_EEEEEEENS4_39AutoVectorizingCopyWithAssumedAlignmentILi128EEENS4_14SM90_TMA_STOREES21_S23_S23_EEEvvEEEEvNT_6ParamsE --------------------------
	.section	.nv.shared._ZN7cutlass13device_kernelINS_4gemm6kernel13GemmUniversalIN4cute5tupleIJiiiiEEENS1_10collective13CollectiveMmaINS1_35MainloopSm100TmaUmmaWarpSpecializedILi72ELi2ELi4ENS5_IJNS4_1CILi4EEENSA_ILi1EEESC_EEEEENS5_IJNSA_ILi128EEENSA_ILi64EEENSA_ILi32EEEEEEaNS5_IJlSC_lEEEaSJ_NS4_8TiledMMAINS4_8MMA_AtomIJNS4_21SM100_MMA_S8_2x1SM_SSIaaiLi128ELi64ELNS4_4UMMA5MajorE0ELSO_0ELNSN_8SaturateE0EEEEEENS4_6LayoutINS5_IJSC_SC_SC_EEENS5_IJNSA_ILi0EEESU_SU_EEEEENS5_IJNS4_10UnderscoreESX_SX_EEEEENS4_18SM100_TMA_2SM_LOADENS4_14ComposedLayoutINS4_7SwizzleILi1ELi4ELi3EEENS4_18smem_ptr_flag_bitsILi8EEENSS_INS5_IJNSA_ILi8EEESH_EEENS5_IJSH_SC_EEEEEEEvNS4_8identityENS4_28SM100_TMA_2SM_LOAD_MULTICASTES1A_vS1B_EENS_8epilogue10collective18CollectiveEpilogueINS1E_23Sm100TmaWarpSpecializedILi1ELi1ELi32ELb0ELb0EEEJNS5_IJSG_SG_SH_EEENS5_IJNSS_ISG_SC_EES1K_EEEaSJ_aSJ_NS1E_6fusion15FusionCallbacksIS1I_NS1M_17LinearCombinationIaiaiLNS_15FloatRoundStyleE2EEES1J_S1L_JEEENS4_5SM1004TMEM4LOAD26SM100_TMEM_LOAD_32dp32b32xENS4_13SM90_TMA_LOADENS11_INS12_ILi2ELi4ELi3EEES15_NSS_INS5_IJS16_SG_EEENS5_IJSG_SC_EEEEEEENS4_39AutoVectorizingCopyWithAssumedAlignmentILi128EEENS4_14SM90_TMA_STOREES21_S23_S23_EEEvvEEEEvNT_6ParamsE,"aw",@nobits
	.sectionflags	@""
	.align	16
	.zero		1024


//--------------------- .nv.shared.reserved.0     --------------------------
	.section	.nv.shared.reserved.0,"aw",@nobits
	.weak		__nv_reservedSMEM_offset_0_alias
	.size		__nv_reservedSMEM_offset_0_alias, 0, 64
	.other		__nv_reservedSMEM_offset_0_alias,@"STO_CUDA_RESERVED_SHARED STV_DEFAULT"
__nv_reservedSMEM_offset_0_alias:
	.zero		0
.nv.shared.reserved.0:
	.zero		64
	.weak		__nv_reservedSMEM_tcgen05_partition
	.type		__nv_reservedSMEM_tcgen05_partition,@object
	.size		__nv_reservedSMEM_tcgen05_partition,(.L_0 - __nv_reservedSMEM_tcgen05_partition)
__nv_reservedSMEM_tcgen05_partition:
	.zero		32
.L_0:


//--------------------- .nv.global                --------------------------
	.section	.nv.global,"aw",@nobits
.nv.global:
	.type		_ZN40_INTERNAL_7a1015ae_4_k_cu_c05b4dd0_327434cute1_E,@object
	.size		_ZN40_INTERNAL_7a1015ae_4_k_cu_c05b4dd0_327434cute1_E,(_ZN40_INTERNAL_7a1015ae_4_k_cu_c05b4dd0_327434cuda3std3__45__cpo6cbeginE - _ZN40_INTERNAL_7a1015ae_4_k_cu_c05b4dd0_327434cute1_E)
_ZN40_INTERNAL_7a1015ae_4_k_cu_c05b4dd0_327434cute1_E:
	.zero		1
	.type		_ZN40_INTERNAL_7a1015ae_4_k_cu_c05b4dd0_327434cuda3std3__45__cpo6cbeginE,@object
	.size		_ZN40_INTERNAL_7a1015ae_4_k_cu_c05b4dd0_327434cuda3std3__45__cpo6cbeginE,(_ZN40_INTERNAL_7a1015ae_4_k_cu_c05b4dd0_327434cuda3std3__48in_placeE - _ZN40_INTERNAL_7a1015ae_4_k_cu_c05b4dd0_327434cuda3std3__45__cpo6cbeginE)
_ZN40_INTERNAL_7a1015ae_4_k_cu_c05b4dd0_327434cuda3std3__45__cpo6cbeginE:
	.zero		1
	.type		_ZN40_INTERNAL_7a1015ae_4_k_cu_c05b4dd0_327434cuda3std3__48in_placeE,@object
	.size		_ZN40_INTERNAL_7a1015ae_4_k_cu_c05b4dd0_327434cuda3std3__48in_placeE,(_ZN40_INTERNAL_7a1015ae_4_k_cu_c05b4dd0_327434cuda3std6ranges3__45__cpo9iter_moveE - _ZN40_INTERNAL_7a1015ae_4_k_cu_c05b4dd0_327434cuda3std3__48in_placeE)
_ZN40_INTERNAL_7a1015ae_4_k_cu_c05b4dd0_327434cuda3std3__48in_placeE:
	.zero		1
	.type		_ZN40_INTERNAL_7a1015ae_4_k_cu_c05b4dd0_327434cuda3std6ranges3__45__cpo9iter_moveE,@object
	.size		_ZN40_INTERNAL_7a1015ae_4_k_cu_c05b4dd0_327434cuda3std6ranges3__45__cpo9iter_moveE,(_ZN40_INTERNAL_7a1015ae_4_k_cu_c05b4dd0_327434cuda3std3__45__cpo5beginE - _ZN40_INTERNAL_7a1015ae_4_k_cu_c05b4dd0_327434cuda3std6ranges3__45__cpo9iter_moveE)
_ZN40_INTERNAL_7a1015ae_4_k_cu_c05b4dd0_327434cuda3std6ranges3__45__cpo9iter_moveE:
	.zero		1
	.type		_ZN40_INTERNAL_7a1015ae_4_k_cu_c05b4dd0_327434cuda3std3__45__cpo5beginE,@object
	.size		_ZN40_INTERNAL_7a1015ae_4_k_cu_c05b4dd0_327434cuda3std3__45__cpo5beginE,(_ZN40_INTERNAL_7a1015ae_4_k_cu_c05b4dd0_327434cuda3std3__442_GLOBAL__N__7a1015ae_4_k_cu_c05b4dd0_327436ignoreE - _ZN40_INTERNAL_7a1015ae_4_k_cu_c05b4dd0_327434cuda3std3__45__cpo5beginE)
_ZN40_INTERNAL_7a1015ae_4_k_cu_c05b4dd0_327434cuda3std3__45__cpo5beginE:
	.zero		1
	.type		_ZN40_INTERNAL_7a1015ae_4_k_cu_c05b4dd0_327434cuda3std3__442_GLOBAL__N__7a1015ae_4_k_cu_c05b4dd0_327436ignoreE,@object
	.size		_ZN40_INTERNAL_7a1015ae_4_k_cu_c05b4dd0_327434cuda3std3__442_GLOBAL__N__7a1015ae_4_k_cu_c05b4dd0_327436ignoreE,(_ZN40_INTERNAL_7a1015ae_4_k_cu_c05b4dd0_327434cute7productE - _ZN40_INTERNAL_7a1015ae_4_k_cu_c05b4dd0_327434cuda3std3__442_GLOBAL__N__7a1015ae_4_k_cu_c05b4dd0_327436ignoreE)
_ZN40_INTERNAL_7a1015ae_4_k_cu_c05b4dd0_327434cuda3std3__442_GLOBAL__N__7a1015ae_4_k_cu_c05b4dd0_327436ignoreE:
	.zero		1
	.type		_ZN40_INTERNAL_7a1015ae_4_k_cu_c05b4dd0_327434cute7productE,@object
	.size		_ZN40_INTERNAL_7a1015ae_4_k_cu_c05b4dd0_327434cute7productE,(_ZN40_INTERNAL_7a1015ae_4_k_cu_c05b4dd0_327434cuda3std3__45__cpo3endE - _ZN40_INTERNAL_7a1015ae_4_k_cu_c05b4dd0_327434cute7productE)
_ZN40_INTERNAL_7a1015ae_4_k_cu_c05b4dd0_327434cute7productE:
	.zero		1
	.type		_ZN40_INTERNAL_7a1015ae_4_k_cu_c05b4dd0_327434cuda3std3__45__cpo3endE,@object
	.size		_ZN40_INTERNAL_7a1015ae_4_k_cu_c05b4dd0_327434cuda3std3__45__cpo3endE,(_ZN40_INTERNAL_7a1015ae_4_k_cu_c05b4dd0_327434cuda3std3__419piecewise_constructE - _ZN40_INTERNAL_7a1015ae_4_k_cu_c05b4dd0_327434cuda3std3__45__cpo3endE)
_ZN40_INTERNAL_7a1015ae_4_k_cu_c05b4dd0_327434cuda3std3__45__cpo3endE:
	.zero		1
	.type		_ZN40_INTERNAL_7a1015ae_4_k_cu_c05b4dd0_327434cuda3std3__419piecewise_constructE,@object
	.size		_ZN40_INTERNAL_7a1015ae_4_k_cu_c05b4dd0_327434cuda3std3__419piecewise_constructE,(_ZN40_INTERNAL_7a1015ae_4_k_cu_c05b4dd0_327434cuda3std3__45__cpo4cendE - _ZN40_INTERNAL_7a1015ae_4_k_cu_c05b4dd0_327434cuda3std3__419piecewise_constructE)
_ZN40_INTERNAL_7a1015ae_4_k_cu_c05b4dd0_327434cuda3std3__419piecewise_constructE:
	.zero		1
	.type		_ZN40_INTERNAL_7a1015ae_4_k_cu_c05b4dd0_327434cuda3std3__45__cpo4cendE,@object
	.size		_ZN40_INTERNAL_7a1015ae_4_k_cu_c05b4dd0_327434cuda3std3__45__cpo4cendE,(_ZN40_INTERNAL_7a1015ae_4_k_cu_c05b4dd0_327434cuda3std6ranges3__45__cpo4swapE - _ZN40_INTERNAL_7a1015ae_4_k_cu_c05b4dd0_327434cuda3std3__45__cpo4cendE)
_ZN40_INTERNAL_7a1015ae_4_k_cu_c05b4dd0_327434cuda3std3__45__cpo4cendE:
	.zero		1
	.type		_ZN40_INTERNAL_7a1015ae_4_k_cu_c05b4dd0_327434cuda3std6ranges3__45__cpo4swapE,@object
	.size		_ZN40_INTERNAL_7a1015ae_4_k_cu_c05b4dd0_327434cuda3std6ranges3__45__cpo4swapE,(.L_10 - _ZN40_INTERNAL_7a1015ae_4_k_cu_c05b4dd0_327434cuda3std6ranges3__45__cpo4swapE)
_ZN40_INTERNAL_7a1015ae_4_k_cu_c05b4dd0_327434cuda3std6ranges3__45__cpo4swapE:
	.zero		1
.L_10:


//--------------------- .nv.constant0._ZN7cutlass13device_kernelINS_4gemm6kernel13GemmUniversalIN4cute5tupleIJiiiiEEENS1_10collective13CollectiveMmaINS1_35MainloopSm100TmaUmmaWarpSpecializedILi72ELi2ELi4ENS5_IJNS4_1CILi4EEENSA_ILi1EEESC_EEEEENS5_IJNSA_ILi128EEENSA_ILi64EEENSA_ILi32EEEEEEaNS5_IJlSC_lEEEaSJ_NS4_8TiledMMAINS4_8MMA_AtomIJNS4_21SM100_MMA_S8_2x1SM_SSIaaiLi128ELi64ELNS4_4UMMA5MajorE0ELSO_0ELNSN_8SaturateE0EEEEEENS4_6LayoutINS5_IJSC_SC_SC_EEENS5_IJNSA_ILi0EEESU_SU_EEEEENS5_IJNS4_10UnderscoreESX_SX_EEEEENS4_18SM100_TMA_2SM_LOADENS4_14ComposedLayoutINS4_7SwizzleILi1ELi4ELi3EEENS4_18smem_ptr_flag_bitsILi8EEENSS_INS5_IJNSA_ILi8EEESH_EEENS5_IJSH_SC_EEEEEEEvNS4_8identityENS4_28SM100_TMA_2SM_LOAD_MULTICASTES1A_vS1B_EENS_8epilogue10collective18CollectiveEpilogueINS1E_23Sm100TmaWarpSpecializedILi1ELi1ELi32ELb0ELb0EEEJNS5_IJSG_SG_SH_EEENS5_IJNSS_ISG_SC_EES1K_EEEaSJ_aSJ_NS1E_6fusion15FusionCallbacksIS1I_NS1M_17LinearCombinationIaiaiLNS_15FloatRoundStyleE2EEES1J_S1L_JEEENS4_5SM1004TMEM4LOAD26SM100_TMEM_LOAD_32dp32b32xENS4_13SM90_TMA_LOADENS11_INS12_ILi2ELi4ELi3EEES15_NSS_INS5_IJS16_SG_EEENS5_IJSG_SC_EEEEEEENS4_39AutoVectorizingCopyWithAssumedAlignmentILi128EEENS4_14SM90_TMA_STOREES21_S23_S23_EEEvvEEEEvNT_6ParamsE --------------------------
	.section	.nv.constant0._ZN7cutlass13device_kernelINS_4gemm6kernel13GemmUniversalIN4cute5tupleIJiiiiEEENS1_10collective13CollectiveMmaINS1_35MainloopSm100TmaUmmaWarpSpecializedILi72ELi2ELi4ENS5_IJNS4_1CILi4EEENSA_ILi1EEESC_EEEEENS5_IJNSA_ILi128EEENSA_ILi64EEENSA_ILi32EEEEEEaNS5_IJlSC_lEEEaSJ_NS4_8TiledMMAINS4_8MMA_AtomIJNS4_21SM100_MMA_S8_2x1SM_SSIaaiLi128ELi64ELNS4_4UMMA5MajorE0ELSO_0ELNSN_8SaturateE0EEEEEENS4_6LayoutINS5_IJSC_SC_SC_EEENS5_IJNSA_ILi0EEESU_SU_EEEEENS5_IJNS4_10UnderscoreESX_SX_EEEEENS4_18SM100_TMA_2SM_LOADENS4_14ComposedLayoutINS4_7SwizzleILi1ELi4ELi3EEENS4_18smem_ptr_flag_bitsILi8EEENSS_INS5_IJNSA_ILi8EEESH_EEENS5_IJSH_SC_EEEEEEEvNS4_8identityENS4_28SM100_TMA_2SM_LOAD_MULTICASTES1A_vS1B_EENS_8epilogue10collective18CollectiveEpilogueINS1E_23Sm100TmaWarpSpecializedILi1ELi1ELi32ELb0ELb0EEEJNS5_IJSG_SG_SH_EEENS5_IJNSS_ISG_SC_EES1K_EEEaSJ_aSJ_NS1E_6fusion15FusionCallbacksIS1I_NS1M_17LinearCombinationIaiaiLNS_15FloatRoundStyleE2EEES1J_S1L_JEEENS4_5SM1004TMEM4LOAD26SM100_TMEM_LOAD_32dp32b32xENS4_13SM90_TMA_LOADENS11_INS12_ILi2ELi4ELi3EEES15_NSS_INS5_IJS16_SG_EEENS5_IJSG_SC_EEEEEEENS4_39AutoVectorizingCopyWithAssumedAlignmentILi128EEENS4_14SM90_TMA_STOREES21_S23_S23_EEEvvEEEEvNT_6ParamsE,"a",@progbits
	.sectionflags	@""
	.align	4
.nv.constant0._ZN7cutlass13device_kernelINS_4gemm6kernel13GemmUniversalIN4cute5tupleIJiiiiEEENS1_10collective13CollectiveMmaINS1_35MainloopSm100TmaUmmaWarpSpecializedILi72ELi2ELi4ENS5_IJNS4_1CILi4EEENSA_ILi1EEESC_EEEEENS5_IJNSA_ILi128EEENSA_ILi64EEENSA_ILi32EEEEEEaNS5_IJlSC_lEEEaSJ_NS4_8TiledMMAINS4_8MMA_AtomIJNS4_21SM100_MMA_S8_2x1SM_SSIaaiLi128ELi64ELNS4_4UMMA5MajorE0ELSO_0ELNSN_8SaturateE0EEEEEENS4_6LayoutINS5_IJSC_SC_SC_EEENS5_IJNSA_ILi0EEESU_SU_EEEEENS5_IJNS4_10UnderscoreESX_SX_EEEEENS4_18SM100_TMA_2SM_LOADENS4_14ComposedLayoutINS4_7SwizzleILi1ELi4ELi3EEENS4_18smem_ptr_flag_bitsILi8EEENSS_INS5_IJNSA_ILi8EEESH_EEENS5_IJSH_SC_EEEEEEEvNS4_8identityENS4_28SM100_TMA_2SM_LOAD_MULTICASTES1A_vS1B_EENS_8epilogue10collective18CollectiveEpilogueINS1E_23Sm100TmaWarpSpecializedILi1ELi1ELi32ELb0ELb0EEEJNS5_IJSG_SG_SH_EEENS5_IJNSS_ISG_SC_EES1K_EEEaSJ_aSJ_NS1E_6fusion15FusionCallbacksIS1I_NS1M_17LinearCombinationIaiaiLNS_15FloatRoundStyleE2EEES1J_S1L_JEEENS4_5SM1004TMEM4LOAD26SM100_TMEM_LOAD_32dp32b32xENS4_13SM90_TMA_LOADENS11_INS12_ILi2ELi4ELi3EEES15_NSS_INS5_IJS16_SG_EEENS5_IJSG_SC_EEEEEEENS4_39AutoVectorizingCopyWithAssumedAlignmentILi128EEENS4_14SM90_TMA_STOREES21_S23_S23_EEEvvEEEEvNT_6ParamsE:
	.zero		2944


//--------------------- SYMBOLS --------------------------

	.type		.nv.reservedSmem.offset0,@object
	.size		.nv.reservedSmem.offset0,0x4
	.type		.nv.reservedSmem.cap,@object
	.size		.nv.reservedSmem.cap,0x4
	.type		__assertfail,@function
